//
// Generated by NVIDIA NVVM Compiler
//
// Compiler Build ID: CL-36424714
// Cuda compilation tools, release 13.0, V13.0.88
// Based on NVVM 20.0.0
//

.version 9.0
.target sm_100
.address_size 64

	// .globl	amber_mega_fused_hmc_step
.global .align 4 .b8 d_box_dims[12];
.global .align 4 .b8 d_box_inv[12];
.global .align 4 .u32 d_use_pbc;
.global .align 4 .u32 d_use_pme;
.global .align 4 .f32 d_ewald_beta = 0f3EAE147B;
// _ZZ25amber_mega_fused_hmc_stepE5s_pos has been demoted
// _ZZ25amber_mega_fused_hmc_stepE8s_params has been demoted
// _ZZ25amber_mega_fused_hmc_stepE8s_energy has been demoted
// _ZZ25amber_mega_fused_hmc_stepE9s_kinetic has been demoted
// _ZZ16apply_thermostatE4s_ke has been demoted
// _ZZ20compute_bounding_boxE7s_min_x has been demoted
// _ZZ20compute_bounding_boxE7s_min_y has been demoted
// _ZZ20compute_bounding_boxE7s_min_z has been demoted
// _ZZ20compute_bounding_boxE7s_max_x has been demoted
// _ZZ20compute_bounding_boxE7s_max_y has been demoted
// _ZZ20compute_bounding_boxE7s_max_z has been demoted
.shared .align 4 .b8 _ZZ28compute_nonbonded_tiled_flatPKfPfS1_S0_S0_S0_PKiS3_S3_S3_iiiiE7s_pos_x[256];
.shared .align 4 .b8 _ZZ28compute_nonbonded_tiled_flatPKfPfS1_S0_S0_S0_PKiS3_S3_S3_iiiiE7s_pos_y[256];
.shared .align 4 .b8 _ZZ28compute_nonbonded_tiled_flatPKfPfS1_S0_S0_S0_PKiS3_S3_S3_iiiiE7s_pos_z[256];
.shared .align 4 .b8 _ZZ28compute_nonbonded_tiled_flatPKfPfS1_S0_S0_S0_PKiS3_S3_S3_iiiiE7s_sigma[256];
.shared .align 4 .b8 _ZZ28compute_nonbonded_tiled_flatPKfPfS1_S0_S0_S0_PKiS3_S3_S3_iiiiE5s_eps[256];
.shared .align 4 .b8 _ZZ28compute_nonbonded_tiled_flatPKfPfS1_S0_S0_S0_PKiS3_S3_S3_iiiiE3s_q[256];
// _ZZ21apply_thermostat_flatE4s_ke has been demoted
// _ZZ30amber_tda_biased_hmc_step_flatE8s_cv_sum has been demoted
// _ZZ30amber_tda_biased_hmc_step_flatE12s_bias_force has been demoted
.shared .align 4 .b8 _ZZ29compute_nonbonded_tiled_mixedPKfPfS1_PKtS3_S0_PKiS5_S5_S5_iiiiE7s_pos_x[256];
.shared .align 4 .b8 _ZZ29compute_nonbonded_tiled_mixedPKfPfS1_PKtS3_S0_PKiS5_S5_S5_iiiiE7s_pos_y[256];
.shared .align 4 .b8 _ZZ29compute_nonbonded_tiled_mixedPKfPfS1_PKtS3_S0_PKiS5_S5_S5_iiiiE7s_pos_z[256];
.shared .align 2 .b8 _ZZ29compute_nonbonded_tiled_mixedPKfPfS1_PKtS3_S0_PKiS5_S5_S5_iiiiE12s_sigma_fp16[128];
.shared .align 2 .b8 _ZZ29compute_nonbonded_tiled_mixedPKfPfS1_PKtS3_S0_PKiS5_S5_S5_iiiiE10s_eps_fp16[128];
.shared .align 4 .b8 _ZZ29compute_nonbonded_tiled_mixedPKfPfS1_PKtS3_S0_PKiS5_S5_S5_iiiiE3s_q[256];
// _ZZ18mega_fused_md_stepE4s_pe has been demoted
// _ZZ18mega_fused_md_stepE4s_ke has been demoted
// _ZZ24mega_fused_md_step_tiledE6s_tile has been demoted
// _ZZ24mega_fused_md_step_tiledE4s_pe has been demoted
// _ZZ24mega_fused_md_step_tiledE4s_ke has been demoted
// _ZZ24mega_fused_md_step_mixedE4s_pe has been demoted
// _ZZ24mega_fused_md_step_mixedE4s_ke has been demoted
.global .align 4 .b8 __cudart_i2opi_f[24] = {65, 144, 67, 60, 153, 149, 98, 219, 192, 221, 52, 245, 209, 87, 39, 252, 41, 21, 68, 78, 110, 131, 249, 162};

.visible .entry amber_mega_fused_hmc_step(
	.param .u64 .ptr .align 1 amber_mega_fused_hmc_step_param_0,
	.param .u64 .ptr .align 1 amber_mega_fused_hmc_step_param_1,
	.param .u64 .ptr .align 1 amber_mega_fused_hmc_step_param_2,
	.param .u64 .ptr .align 1 amber_mega_fused_hmc_step_param_3,
	.param .u64 .ptr .align 1 amber_mega_fused_hmc_step_param_4,
	.param .u64 .ptr .align 1 amber_mega_fused_hmc_step_param_5,
	.param .u64 .ptr .align 1 amber_mega_fused_hmc_step_param_6,
	.param .u64 .ptr .align 1 amber_mega_fused_hmc_step_param_7,
	.param .u64 .ptr .align 1 amber_mega_fused_hmc_step_param_8,
	.param .u64 .ptr .align 1 amber_mega_fused_hmc_step_param_9,
	.param .u64 .ptr .align 1 amber_mega_fused_hmc_step_param_10,
	.param .u32 amber_mega_fused_hmc_step_param_11,
	.param .u32 amber_mega_fused_hmc_step_param_12,
	.param .u32 amber_mega_fused_hmc_step_param_13,
	.param .u32 amber_mega_fused_hmc_step_param_14,
	.param .u32 amber_mega_fused_hmc_step_param_15,
	.param .f32 amber_mega_fused_hmc_step_param_16,
	.param .f32 amber_mega_fused_hmc_step_param_17
)
{
	.local .align 4 .b8 	__local_depot0[28];
	.reg .b64 	%SP;
	.reg .b64 	%SPL;
	.reg .pred 	%p<79>;
	.reg .b32 	%r<173>;
	.reg .b32 	%f<895>;
	.reg .b64 	%rd<126>;
	.reg .b64 	%fd<5>;
	// demoted variable
	.shared .align 4 .b8 _ZZ25amber_mega_fused_hmc_stepE5s_pos[768];
	// demoted variable
	.shared .align 8 .b8 _ZZ25amber_mega_fused_hmc_stepE8s_params[1024];
	// demoted variable
	.shared .align 4 .f32 _ZZ25amber_mega_fused_hmc_stepE8s_energy;
	// demoted variable
	.shared .align 4 .f32 _ZZ25amber_mega_fused_hmc_stepE9s_kinetic;
	mov.u64 	%SPL, __local_depot0;
	ld.param.u64 	%rd26, [amber_mega_fused_hmc_step_param_0];
	ld.param.u64 	%rd27, [amber_mega_fused_hmc_step_param_2];
	ld.param.u64 	%rd21, [amber_mega_fused_hmc_step_param_5];
	ld.param.u64 	%rd22, [amber_mega_fused_hmc_step_param_6];
	ld.param.u64 	%rd24, [amber_mega_fused_hmc_step_param_8];
	ld.param.u64 	%rd28, [amber_mega_fused_hmc_step_param_9];
	ld.param.u32 	%r59, [amber_mega_fused_hmc_step_param_12];
	ld.param.u32 	%r60, [amber_mega_fused_hmc_step_param_13];
	ld.param.u32 	%r61, [amber_mega_fused_hmc_step_param_14];
	cvta.to.global.u64 	%rd1, %rd28;
	cvta.to.global.u64 	%rd2, %rd24;
	cvta.to.global.u64 	%rd3, %rd26;
	cvta.to.global.u64 	%rd4, %rd27;
	add.u64 	%rd5, %SPL, 0;
	mov.u32 	%r63, %ctaid.x;
	mov.u32 	%r64, %ntid.x;
	mov.u32 	%r1, %tid.x;
	mad.lo.s32 	%r2, %r63, %r64, %r1;
	setp.ne.s32 	%p2, %r1, 0;
	@%p2 bra 	$L__BB0_2;
	mov.b32 	%r65, 0;
	st.shared.u32 	[_ZZ25amber_mega_fused_hmc_stepE8s_energy], %r65;
	st.shared.u32 	[_ZZ25amber_mega_fused_hmc_stepE9s_kinetic], %r65;
$L__BB0_2:
	bar.sync 	0;
	setp.ge.s32 	%p3, %r2, %r59;
	mul.wide.s32 	%rd30, %r2, 12;
	add.s64 	%rd6, %rd4, %rd30;
	@%p3 bra 	$L__BB0_4;
	mov.b32 	%r66, 0;
	st.global.u32 	[%rd6], %r66;
	st.global.u32 	[%rd6+4], %r66;
	st.global.u32 	[%rd6+8], %r66;
$L__BB0_4:
	bar.sync 	0;
	setp.ge.s32 	%p4, %r2, %r60;
	@%p4 bra 	$L__BB0_9;
	cvta.to.global.u64 	%rd31, %rd21;
	mul.wide.s32 	%rd32, %r2, 16;
	add.s64 	%rd33, %rd31, %rd32;
	ld.global.nc.v4.u32 	{%r3, %r4, %r67, %r68}, [%rd33];
	mov.b32 	%f1, %r67;
	mov.b32 	%f2, %r68;
	mul.wide.s32 	%rd34, %r4, 12;
	add.s64 	%rd35, %rd3, %rd34;
	ld.global.f32 	%f182, [%rd35];
	ld.global.f32 	%f183, [%rd35+4];
	ld.global.f32 	%f184, [%rd35+8];
	mul.wide.s32 	%rd36, %r3, 12;
	add.s64 	%rd37, %rd3, %rd36;
	ld.global.f32 	%f185, [%rd37];
	ld.global.f32 	%f186, [%rd37+4];
	ld.global.f32 	%f187, [%rd37+8];
	sub.f32 	%f835, %f182, %f185;
	sub.f32 	%f836, %f183, %f186;
	sub.f32 	%f837, %f184, %f187;
	ld.global.u32 	%r69, [d_use_pbc];
	setp.eq.s32 	%p5, %r69, 0;
	@%p5 bra 	$L__BB0_7;
	ld.global.f32 	%f188, [d_box_dims];
	ld.global.f32 	%f189, [d_box_inv];
	mul.f32 	%f190, %f835, %f189;
	cvt.rni.f32.f32 	%f191, %f190;
	mul.f32 	%f192, %f188, %f191;
	sub.f32 	%f835, %f835, %f192;
	ld.global.f32 	%f193, [d_box_dims+4];
	ld.global.f32 	%f194, [d_box_inv+4];
	mul.f32 	%f195, %f836, %f194;
	cvt.rni.f32.f32 	%f196, %f195;
	mul.f32 	%f197, %f193, %f196;
	sub.f32 	%f836, %f836, %f197;
	ld.global.f32 	%f198, [d_box_dims+8];
	ld.global.f32 	%f199, [d_box_inv+8];
	mul.f32 	%f200, %f837, %f199;
	cvt.rni.f32.f32 	%f201, %f200;
	mul.f32 	%f202, %f198, %f201;
	sub.f32 	%f837, %f837, %f202;
$L__BB0_7:
	mul.f32 	%f203, %f836, %f836;
	fma.rn.f32 	%f204, %f835, %f835, %f203;
	fma.rn.f32 	%f205, %f837, %f837, %f204;
	sqrt.rn.f32 	%f12, %f205;
	setp.lt.f32 	%p6, %f12, 0f358637BD;
	@%p6 bra 	$L__BB0_9;
	sub.f32 	%f206, %f12, %f2;
	neg.f32 	%f207, %f1;
	mul.f32 	%f208, %f206, %f207;
	div.rn.f32 	%f209, %f208, %f12;
	mul.f32 	%f210, %f835, %f209;
	mul.f32 	%f211, %f836, %f209;
	mul.f32 	%f212, %f837, %f209;
	add.s64 	%rd39, %rd4, %rd36;
	neg.f32 	%f213, %f210;
	atom.global.add.f32 	%f214, [%rd39], %f213;
	neg.f32 	%f215, %f211;
	atom.global.add.f32 	%f216, [%rd39+4], %f215;
	neg.f32 	%f217, %f212;
	atom.global.add.f32 	%f218, [%rd39+8], %f217;
	add.s64 	%rd41, %rd4, %rd34;
	atom.global.add.f32 	%f219, [%rd41], %f210;
	atom.global.add.f32 	%f220, [%rd41+4], %f211;
	atom.global.add.f32 	%f221, [%rd41+8], %f212;
	mul.f32 	%f222, %f1, 0f3F000000;
	mul.f32 	%f223, %f222, %f206;
	mul.f32 	%f224, %f206, %f223;
	atom.shared.add.f32 	%f225, [_ZZ25amber_mega_fused_hmc_stepE8s_energy], %f224;
$L__BB0_9:
	bar.sync 	0;
	setp.ge.s32 	%p7, %r2, %r61;
	@%p7 bra 	$L__BB0_17;
	cvta.to.global.u64 	%rd42, %rd22;
	mul.wide.s32 	%rd43, %r2, 32;
	add.s64 	%rd44, %rd42, %rd43;
	ld.global.nc.v4.u32 	{%r5, %r6, %r7, %r70}, [%rd44];
	ld.global.nc.v2.f32 	{%f13, %f14}, [%rd44+16];
	mul.wide.s32 	%rd45, %r5, 12;
	add.s64 	%rd46, %rd3, %rd45;
	ld.global.f32 	%f226, [%rd46];
	ld.global.f32 	%f227, [%rd46+4];
	ld.global.f32 	%f228, [%rd46+8];
	mul.wide.s32 	%rd47, %r6, 12;
	add.s64 	%rd48, %rd3, %rd47;
	ld.global.f32 	%f229, [%rd48];
	ld.global.f32 	%f230, [%rd48+4];
	ld.global.f32 	%f231, [%rd48+8];
	sub.f32 	%f838, %f226, %f229;
	sub.f32 	%f839, %f227, %f230;
	sub.f32 	%f840, %f228, %f231;
	mul.wide.s32 	%rd49, %r7, 12;
	add.s64 	%rd50, %rd3, %rd49;
	ld.global.f32 	%f232, [%rd50];
	ld.global.f32 	%f233, [%rd50+4];
	ld.global.f32 	%f234, [%rd50+8];
	sub.f32 	%f841, %f232, %f229;
	sub.f32 	%f842, %f233, %f230;
	sub.f32 	%f843, %f234, %f231;
	ld.global.u32 	%r8, [d_use_pbc];
	setp.eq.s32 	%p8, %r8, 0;
	@%p8 bra 	$L__BB0_12;
	ld.global.f32 	%f235, [d_box_dims];
	ld.global.f32 	%f236, [d_box_inv];
	mul.f32 	%f237, %f838, %f236;
	cvt.rni.f32.f32 	%f238, %f237;
	mul.f32 	%f239, %f235, %f238;
	sub.f32 	%f838, %f838, %f239;
	ld.global.f32 	%f240, [d_box_dims+4];
	ld.global.f32 	%f241, [d_box_inv+4];
	mul.f32 	%f242, %f839, %f241;
	cvt.rni.f32.f32 	%f243, %f242;
	mul.f32 	%f244, %f240, %f243;
	sub.f32 	%f839, %f839, %f244;
	ld.global.f32 	%f245, [d_box_dims+8];
	ld.global.f32 	%f246, [d_box_inv+8];
	mul.f32 	%f247, %f840, %f246;
	cvt.rni.f32.f32 	%f248, %f247;
	mul.f32 	%f249, %f245, %f248;
	sub.f32 	%f840, %f840, %f249;
$L__BB0_12:
	setp.eq.s32 	%p9, %r8, 0;
	@%p9 bra 	$L__BB0_14;
	ld.global.f32 	%f250, [d_box_dims];
	ld.global.f32 	%f251, [d_box_inv];
	mul.f32 	%f252, %f841, %f251;
	cvt.rni.f32.f32 	%f253, %f252;
	mul.f32 	%f254, %f250, %f253;
	sub.f32 	%f841, %f841, %f254;
	ld.global.f32 	%f255, [d_box_dims+4];
	ld.global.f32 	%f256, [d_box_inv+4];
	mul.f32 	%f257, %f842, %f256;
	cvt.rni.f32.f32 	%f258, %f257;
	mul.f32 	%f259, %f255, %f258;
	sub.f32 	%f842, %f842, %f259;
	ld.global.f32 	%f260, [d_box_dims+8];
	ld.global.f32 	%f261, [d_box_inv+8];
	mul.f32 	%f262, %f843, %f261;
	cvt.rni.f32.f32 	%f263, %f262;
	mul.f32 	%f264, %f260, %f263;
	sub.f32 	%f843, %f843, %f264;
$L__BB0_14:
	mul.f32 	%f265, %f839, %f839;
	fma.rn.f32 	%f266, %f838, %f838, %f265;
	fma.rn.f32 	%f267, %f840, %f840, %f266;
	sqrt.rn.f32 	%f33, %f267;
	mul.f32 	%f268, %f842, %f842;
	fma.rn.f32 	%f269, %f841, %f841, %f268;
	fma.rn.f32 	%f270, %f843, %f843, %f269;
	sqrt.rn.f32 	%f271, %f270;
	min.f32 	%f272, %f33, %f271;
	setp.lt.f32 	%p10, %f272, 0f358637BD;
	@%p10 bra 	$L__BB0_17;
	mul.f32 	%f273, %f839, %f842;
	fma.rn.f32 	%f274, %f838, %f841, %f273;
	fma.rn.f32 	%f275, %f840, %f843, %f274;
	mul.f32 	%f35, %f33, %f271;
	div.rn.f32 	%f276, %f275, %f35;
	max.f32 	%f277, %f276, 0fBF800000;
	min.f32 	%f36, %f277, 0f3F800000;
	abs.f32 	%f278, %f36;
	fma.rn.f32 	%f279, %f278, 0fBF000000, 0f3F000000;
	rsqrt.approx.ftz.f32 	%f280, %f279;
	mul.f32 	%f281, %f279, %f280;
	mul.f32 	%f282, %f280, 0fBF000000;
	fma.rn.f32 	%f283, %f281, %f282, 0f3F000000;
	fma.rn.f32 	%f284, %f281, %f283, %f281;
	setp.eq.f32 	%p11, %f278, 0f3F800000;
	selp.f32 	%f285, 0f00000000, %f284, %p11;
	setp.gt.f32 	%p12, %f278, 0f3F0F5C29;
	selp.f32 	%f286, %f285, %f278, %p12;
	copysign.f32 	%f287, %f36, %f286;
	mul.f32 	%f288, %f287, %f287;
	fma.rn.f32 	%f289, %f288, 0f3D10ECEF, 0f3C8B1ABB;
	fma.rn.f32 	%f290, %f289, %f288, 0f3CFC028C;
	fma.rn.f32 	%f291, %f290, %f288, 0f3D372139;
	fma.rn.f32 	%f292, %f291, %f288, 0f3D9993DB;
	fma.rn.f32 	%f293, %f292, %f288, 0f3E2AAAC6;
	mul.f32 	%f294, %f288, %f293;
	fma.rn.f32 	%f295, %f294, %f287, %f287;
	neg.f32 	%f296, %f295;
	selp.f32 	%f297, %f295, %f296, %p12;
	fma.rn.f32 	%f298, 0f3F6EE581, 0f3FD774EB, %f297;
	setp.gt.f32 	%p13, %f36, 0f3F0F5C29;
	selp.f32 	%f299, %f295, %f298, %p13;
	add.f32 	%f300, %f299, %f299;
	selp.f32 	%f301, %f300, %f299, %p12;
	sub.f32 	%f37, %f301, %f14;
	mul.f32 	%f302, %f36, %f36;
	mov.f32 	%f303, 0f3F800000;
	sub.f32 	%f304, %f303, %f302;
	sqrt.rn.f32 	%f38, %f304;
	setp.lt.f32 	%p14, %f38, 0f358637BD;
	@%p14 bra 	$L__BB0_17;
	mul.f32 	%f305, %f13, %f37;
	div.rn.f32 	%f306, %f841, %f35;
	mul.f32 	%f307, %f838, %f36;
	mul.f32 	%f308, %f33, %f33;
	div.rn.f32 	%f309, %f307, %f308;
	sub.f32 	%f310, %f306, %f309;
	mul.f32 	%f311, %f310, %f305;
	div.rn.f32 	%f312, %f311, %f38;
	div.rn.f32 	%f313, %f842, %f35;
	mul.f32 	%f314, %f839, %f36;
	div.rn.f32 	%f315, %f314, %f308;
	sub.f32 	%f316, %f313, %f315;
	mul.f32 	%f317, %f316, %f305;
	div.rn.f32 	%f318, %f317, %f38;
	div.rn.f32 	%f319, %f843, %f35;
	mul.f32 	%f320, %f840, %f36;
	div.rn.f32 	%f321, %f320, %f308;
	sub.f32 	%f322, %f319, %f321;
	mul.f32 	%f323, %f322, %f305;
	div.rn.f32 	%f324, %f323, %f38;
	div.rn.f32 	%f325, %f838, %f35;
	mul.f32 	%f326, %f841, %f36;
	mul.f32 	%f327, %f271, %f271;
	div.rn.f32 	%f328, %f326, %f327;
	sub.f32 	%f329, %f325, %f328;
	mul.f32 	%f330, %f329, %f305;
	div.rn.f32 	%f331, %f330, %f38;
	div.rn.f32 	%f332, %f839, %f35;
	mul.f32 	%f333, %f842, %f36;
	div.rn.f32 	%f334, %f333, %f327;
	sub.f32 	%f335, %f332, %f334;
	mul.f32 	%f336, %f335, %f305;
	div.rn.f32 	%f337, %f336, %f38;
	div.rn.f32 	%f338, %f840, %f35;
	mul.f32 	%f339, %f843, %f36;
	div.rn.f32 	%f340, %f339, %f327;
	sub.f32 	%f341, %f338, %f340;
	mul.f32 	%f342, %f341, %f305;
	div.rn.f32 	%f343, %f342, %f38;
	add.s64 	%rd52, %rd4, %rd45;
	neg.f32 	%f344, %f312;
	atom.global.add.f32 	%f345, [%rd52], %f344;
	neg.f32 	%f346, %f318;
	atom.global.add.f32 	%f347, [%rd52+4], %f346;
	neg.f32 	%f348, %f324;
	atom.global.add.f32 	%f349, [%rd52+8], %f348;
	add.s64 	%rd54, %rd4, %rd49;
	neg.f32 	%f350, %f331;
	atom.global.add.f32 	%f351, [%rd54], %f350;
	neg.f32 	%f352, %f337;
	atom.global.add.f32 	%f353, [%rd54+4], %f352;
	neg.f32 	%f354, %f343;
	atom.global.add.f32 	%f355, [%rd54+8], %f354;
	add.s64 	%rd56, %rd4, %rd47;
	add.f32 	%f356, %f312, %f331;
	atom.global.add.f32 	%f357, [%rd56], %f356;
	add.f32 	%f358, %f318, %f337;
	atom.global.add.f32 	%f359, [%rd56+4], %f358;
	add.f32 	%f360, %f324, %f343;
	atom.global.add.f32 	%f361, [%rd56+8], %f360;
	mul.f32 	%f362, %f13, 0f3F000000;
	mul.f32 	%f363, %f362, %f37;
	mul.f32 	%f364, %f37, %f363;
	atom.shared.add.f32 	%f365, [_ZZ25amber_mega_fused_hmc_stepE8s_energy], %f364;
$L__BB0_17:
	ld.param.u32 	%r158, [amber_mega_fused_hmc_step_param_15];
	bar.sync 	0;
	setp.ge.s32 	%p15, %r2, %r158;
	@%p15 bra 	$L__BB0_42;
	ld.param.u64 	%rd118, [amber_mega_fused_hmc_step_param_7];
	cvta.to.global.u64 	%rd57, %rd118;
	mul.wide.s32 	%rd58, %r2, 32;
	add.s64 	%rd59, %rd57, %rd58;
	ld.global.nc.v4.u32 	{%r9, %r71, %r72, %r10}, [%rd59];
	ld.global.nc.v4.f32 	{%f39, %f40, %f41, %f366}, [%rd59+16];
	mul.wide.s32 	%rd60, %r9, 12;
	add.s64 	%rd61, %rd3, %rd60;
	ld.global.f32 	%f367, [%rd61];
	ld.global.f32 	%f368, [%rd61+4];
	ld.global.f32 	%f369, [%rd61+8];
	mul.wide.s32 	%rd62, %r71, 12;
	add.s64 	%rd63, %rd3, %rd62;
	ld.global.f32 	%f370, [%rd63];
	ld.global.f32 	%f371, [%rd63+4];
	ld.global.f32 	%f372, [%rd63+8];
	mul.wide.s32 	%rd64, %r72, 12;
	add.s64 	%rd65, %rd3, %rd64;
	ld.global.f32 	%f373, [%rd65];
	ld.global.f32 	%f374, [%rd65+4];
	ld.global.f32 	%f375, [%rd65+8];
	mul.wide.s32 	%rd66, %r10, 12;
	add.s64 	%rd67, %rd3, %rd66;
	ld.global.f32 	%f376, [%rd67];
	ld.global.f32 	%f377, [%rd67+4];
	ld.global.f32 	%f378, [%rd67+8];
	sub.f32 	%f844, %f370, %f367;
	sub.f32 	%f845, %f371, %f368;
	sub.f32 	%f846, %f372, %f369;
	sub.f32 	%f847, %f373, %f370;
	sub.f32 	%f848, %f374, %f371;
	sub.f32 	%f849, %f375, %f372;
	sub.f32 	%f850, %f376, %f373;
	sub.f32 	%f851, %f377, %f374;
	sub.f32 	%f852, %f378, %f375;
	ld.global.u32 	%r11, [d_use_pbc];
	setp.eq.s32 	%p16, %r11, 0;
	@%p16 bra 	$L__BB0_20;
	ld.global.f32 	%f379, [d_box_dims];
	ld.global.f32 	%f380, [d_box_inv];
	mul.f32 	%f381, %f844, %f380;
	cvt.rni.f32.f32 	%f382, %f381;
	mul.f32 	%f383, %f379, %f382;
	sub.f32 	%f844, %f844, %f383;
	ld.global.f32 	%f384, [d_box_dims+4];
	ld.global.f32 	%f385, [d_box_inv+4];
	mul.f32 	%f386, %f845, %f385;
	cvt.rni.f32.f32 	%f387, %f386;
	mul.f32 	%f388, %f384, %f387;
	sub.f32 	%f845, %f845, %f388;
	ld.global.f32 	%f389, [d_box_dims+8];
	ld.global.f32 	%f390, [d_box_inv+8];
	mul.f32 	%f391, %f846, %f390;
	cvt.rni.f32.f32 	%f392, %f391;
	mul.f32 	%f393, %f389, %f392;
	sub.f32 	%f846, %f846, %f393;
$L__BB0_20:
	setp.eq.s32 	%p17, %r11, 0;
	@%p17 bra 	$L__BB0_22;
	ld.global.f32 	%f394, [d_box_dims];
	ld.global.f32 	%f395, [d_box_inv];
	mul.f32 	%f396, %f847, %f395;
	cvt.rni.f32.f32 	%f397, %f396;
	mul.f32 	%f398, %f394, %f397;
	sub.f32 	%f847, %f847, %f398;
	ld.global.f32 	%f399, [d_box_dims+4];
	ld.global.f32 	%f400, [d_box_inv+4];
	mul.f32 	%f401, %f848, %f400;
	cvt.rni.f32.f32 	%f402, %f401;
	mul.f32 	%f403, %f399, %f402;
	sub.f32 	%f848, %f848, %f403;
	ld.global.f32 	%f404, [d_box_dims+8];
	ld.global.f32 	%f405, [d_box_inv+8];
	mul.f32 	%f406, %f849, %f405;
	cvt.rni.f32.f32 	%f407, %f406;
	mul.f32 	%f408, %f404, %f407;
	sub.f32 	%f849, %f849, %f408;
$L__BB0_22:
	setp.eq.s32 	%p18, %r11, 0;
	@%p18 bra 	$L__BB0_24;
	ld.global.f32 	%f409, [d_box_dims];
	ld.global.f32 	%f410, [d_box_inv];
	mul.f32 	%f411, %f850, %f410;
	cvt.rni.f32.f32 	%f412, %f411;
	mul.f32 	%f413, %f409, %f412;
	sub.f32 	%f850, %f850, %f413;
	ld.global.f32 	%f414, [d_box_dims+4];
	ld.global.f32 	%f415, [d_box_inv+4];
	mul.f32 	%f416, %f851, %f415;
	cvt.rni.f32.f32 	%f417, %f416;
	mul.f32 	%f418, %f414, %f417;
	sub.f32 	%f851, %f851, %f418;
	ld.global.f32 	%f419, [d_box_dims+8];
	ld.global.f32 	%f420, [d_box_inv+8];
	mul.f32 	%f421, %f852, %f420;
	cvt.rni.f32.f32 	%f422, %f421;
	mul.f32 	%f423, %f419, %f422;
	sub.f32 	%f852, %f852, %f423;
$L__BB0_24:
	mul.f32 	%f424, %f845, %f849;
	mul.f32 	%f425, %f846, %f848;
	sub.f32 	%f69, %f424, %f425;
	mul.f32 	%f426, %f846, %f847;
	mul.f32 	%f427, %f844, %f849;
	sub.f32 	%f70, %f426, %f427;
	mul.f32 	%f428, %f844, %f848;
	mul.f32 	%f429, %f845, %f847;
	sub.f32 	%f71, %f428, %f429;
	mul.f32 	%f430, %f848, %f852;
	mul.f32 	%f431, %f849, %f851;
	sub.f32 	%f72, %f430, %f431;
	mul.f32 	%f432, %f849, %f850;
	mul.f32 	%f433, %f847, %f852;
	sub.f32 	%f73, %f432, %f433;
	mul.f32 	%f434, %f847, %f851;
	mul.f32 	%f435, %f848, %f850;
	sub.f32 	%f74, %f434, %f435;
	mul.f32 	%f436, %f70, %f70;
	fma.rn.f32 	%f437, %f69, %f69, %f436;
	fma.rn.f32 	%f438, %f71, %f71, %f437;
	sqrt.rn.f32 	%f75, %f438;
	mul.f32 	%f439, %f73, %f73;
	fma.rn.f32 	%f440, %f72, %f72, %f439;
	fma.rn.f32 	%f441, %f74, %f74, %f440;
	sqrt.rn.f32 	%f442, %f441;
	mul.f32 	%f443, %f848, %f848;
	fma.rn.f32 	%f444, %f847, %f847, %f443;
	fma.rn.f32 	%f445, %f849, %f849, %f444;
	sqrt.rn.f32 	%f446, %f445;
	setp.leu.f32 	%p19, %f75, 0f358637BD;
	setp.leu.f32 	%p20, %f442, 0f358637BD;
	or.pred  	%p21, %p19, %p20;
	setp.leu.f32 	%p22, %f446, 0f358637BD;
	or.pred  	%p23, %p21, %p22;
	@%p23 bra 	$L__BB0_42;
	div.rn.f32 	%f447, %f69, %f75;
	div.rn.f32 	%f448, %f70, %f75;
	div.rn.f32 	%f449, %f71, %f75;
	div.rn.f32 	%f450, %f72, %f442;
	div.rn.f32 	%f451, %f73, %f442;
	div.rn.f32 	%f452, %f74, %f442;
	div.rn.f32 	%f453, %f847, %f446;
	div.rn.f32 	%f454, %f848, %f446;
	div.rn.f32 	%f455, %f849, %f446;
	mul.f32 	%f456, %f448, %f455;
	mul.f32 	%f457, %f449, %f454;
	sub.f32 	%f458, %f456, %f457;
	mul.f32 	%f459, %f449, %f453;
	mul.f32 	%f460, %f447, %f455;
	sub.f32 	%f461, %f459, %f460;
	mul.f32 	%f462, %f447, %f454;
	mul.f32 	%f463, %f448, %f453;
	sub.f32 	%f464, %f462, %f463;
	mul.f32 	%f465, %f448, %f451;
	fma.rn.f32 	%f466, %f447, %f450, %f465;
	fma.rn.f32 	%f467, %f449, %f452, %f466;
	mul.f32 	%f468, %f451, %f461;
	fma.rn.f32 	%f469, %f450, %f458, %f468;
	fma.rn.f32 	%f470, %f452, %f464, %f469;
	abs.f32 	%f471, %f467;
	abs.f32 	%f472, %f470;
	setp.gt.f32 	%p24, %f472, %f471;
	selp.f32 	%f473, %f472, %f471, %p24;
	selp.f32 	%f474, %f471, %f472, %p24;
	div.rn.f32 	%f475, %f474, %f473;
	mul.f32 	%f476, %f475, %f475;
	fma.rn.f32 	%f477, %f476, 0f3B33710B, 0fBC807748;
	fma.rn.f32 	%f478, %f477, %f476, 0f3D2CDAB2;
	fma.rn.f32 	%f479, %f478, %f476, 0fBD992D10;
	fma.rn.f32 	%f480, %f479, %f476, 0f3DD9EA6C;
	fma.rn.f32 	%f481, %f480, %f476, 0fBE117CB1;
	fma.rn.f32 	%f482, %f481, %f476, 0f3E4CBCE0;
	fma.rn.f32 	%f483, %f482, %f476, 0fBEAAAA7D;
	mul.f32 	%f484, %f476, %f483;
	fma.rn.f32 	%f485, %f484, %f475, %f475;
	neg.f32 	%f486, %f485;
	fma.rn.f32 	%f487, 0f3F6EE581, 0f3FD774EB, %f486;
	selp.f32 	%f488, %f487, %f485, %p24;
	selp.f32 	%f489, 0f3F6EE581, 0f3FEEE581, %p24;
	selp.f32 	%f490, %f485, %f486, %p24;
	mov.b32 	%r73, %f467;
	fma.rn.f32 	%f491, %f489, 0f3FD774EB, %f490;
	setp.lt.s32 	%p25, %r73, 0;
	selp.f32 	%f492, %f491, %f488, %p25;
	add.f32 	%f493, %f471, %f472;
	setp.eq.f32 	%p26, %f473, 0f00000000;
	selp.f32 	%f494, 0f40490FDB, 0f00000000, %p25;
	setp.eq.f32 	%p27, %f471, %f472;
	selp.f32 	%f495, 0f4016CBE4, 0f3F490FDB, %p25;
	selp.f32 	%f496, %f495, %f492, %p27;
	selp.f32 	%f497, %f494, %f496, %p26;
	abs.f32 	%f498, %f493;
	setp.nan.f32 	%p28, %f498, %f498;
	copysign.f32 	%f499, %f470, %f497;
	selp.f32 	%f500, %f493, %f499, %p28;
	mul.f32 	%f501, %f40, %f500;
	sub.f32 	%f78, %f501, %f41;
	mul.f32 	%f502, %f78, 0f3F22F983;
	cvt.rni.s32.f32 	%r166, %f502;
	cvt.rn.f32.s32 	%f503, %r166;
	fma.rn.f32 	%f504, %f503, 0fBFC90FDA, %f78;
	fma.rn.f32 	%f505, %f503, 0fB3A22168, %f504;
	fma.rn.f32 	%f854, %f503, 0fA7C234C5, %f505;
	abs.f32 	%f80, %f78;
	setp.ltu.f32 	%p29, %f80, 0f47CE4780;
	mov.u32 	%r162, %r166;
	mov.f32 	%f853, %f854;
	@%p29 bra 	$L__BB0_33;
	setp.neu.f32 	%p30, %f80, 0f7F800000;
	@%p30 bra 	$L__BB0_28;
	mov.f32 	%f508, 0f00000000;
	mul.rn.f32 	%f853, %f78, %f508;
	mov.b32 	%r162, 0;
	bra.uni 	$L__BB0_33;
$L__BB0_28:
	mov.b32 	%r13, %f78;
	mov.b64 	%rd124, 0;
	mov.b32 	%r159, 0;
	mov.u64 	%rd122, __cudart_i2opi_f;
	shl.b32 	%r76, %r13, 8;
	or.b32  	%r77, %r76, -2147483648;
	mov.u64 	%rd123, %rd5;
$L__BB0_29:
	.pragma "nounroll";
	ld.global.nc.u32 	%r75, [%rd122];
	mad.wide.u32 	%rd70, %r75, %r77, %rd124;
	shr.u64 	%rd124, %rd70, 32;
	st.local.u32 	[%rd123], %rd70;
	add.s32 	%r159, %r159, 1;
	add.s64 	%rd123, %rd123, 4;
	add.s64 	%rd122, %rd122, 4;
	setp.ne.s32 	%p31, %r159, 6;
	@%p31 bra 	$L__BB0_29;
	shr.u32 	%r78, %r13, 23;
	st.local.u32 	[%rd5+24], %rd124;
	and.b32  	%r16, %r78, 31;
	and.b32  	%r79, %r78, 224;
	add.s32 	%r80, %r79, -128;
	shr.u32 	%r81, %r80, 5;
	mul.wide.u32 	%rd71, %r81, 4;
	sub.s64 	%rd13, %rd5, %rd71;
	ld.local.u32 	%r160, [%rd13+24];
	ld.local.u32 	%r161, [%rd13+20];
	setp.eq.s32 	%p32, %r16, 0;
	@%p32 bra 	$L__BB0_32;
	shf.l.wrap.b32 	%r160, %r161, %r160, %r16;
	ld.local.u32 	%r82, [%rd13+16];
	shf.l.wrap.b32 	%r161, %r82, %r161, %r16;
$L__BB0_32:
	shr.u32 	%r83, %r160, 30;
	shf.l.wrap.b32 	%r84, %r161, %r160, 2;
	shl.b32 	%r85, %r161, 2;
	shr.u32 	%r86, %r84, 31;
	add.s32 	%r87, %r86, %r83;
	neg.s32 	%r88, %r87;
	setp.lt.s32 	%p33, %r13, 0;
	selp.b32 	%r162, %r88, %r87, %p33;
	xor.b32  	%r89, %r84, %r13;
	shr.s32 	%r90, %r84, 31;
	xor.b32  	%r91, %r90, %r84;
	xor.b32  	%r92, %r90, %r85;
	cvt.u64.u32 	%rd72, %r91;
	shl.b64 	%rd73, %rd72, 32;
	cvt.u64.u32 	%rd74, %r92;
	or.b64  	%rd75, %rd73, %rd74;
	cvt.rn.f64.s64 	%fd1, %rd75;
	mul.f64 	%fd2, %fd1, 0d3BF921FB54442D19;
	cvt.rn.f32.f64 	%f506, %fd2;
	neg.f32 	%f507, %f506;
	setp.lt.s32 	%p34, %r89, 0;
	selp.f32 	%f853, %f507, %f506, %p34;
$L__BB0_33:
	setp.ltu.f32 	%p35, %f80, 0f47CE4780;
	add.s32 	%r94, %r162, 1;
	mul.rn.f32 	%f509, %f853, %f853;
	and.b32  	%r95, %r162, 1;
	setp.eq.b32 	%p36, %r95, 1;
	selp.f32 	%f510, %f853, 0f3F800000, %p36;
	fma.rn.f32 	%f511, %f509, %f510, 0f00000000;
	fma.rn.f32 	%f512, %f509, 0f37CBAC00, 0fBAB607ED;
	selp.f32 	%f513, 0fB94D4153, %f512, %p36;
	selp.f32 	%f514, 0f3C0885E4, 0f3D2AAABB, %p36;
	fma.rn.f32 	%f515, %f513, %f509, %f514;
	selp.f32 	%f516, 0fBE2AAAA8, 0fBEFFFFFF, %p36;
	fma.rn.f32 	%f517, %f515, %f509, %f516;
	fma.rn.f32 	%f518, %f517, %f511, %f510;
	and.b32  	%r96, %r94, 2;
	setp.eq.s32 	%p37, %r96, 0;
	mov.f32 	%f519, 0f00000000;
	sub.f32 	%f520, %f519, %f518;
	selp.f32 	%f521, %f518, %f520, %p37;
	add.f32 	%f522, %f521, 0f3F800000;
	mul.f32 	%f523, %f39, %f522;
	atom.shared.add.f32 	%f524, [_ZZ25amber_mega_fused_hmc_stepE8s_energy], %f523;
	mul.f32 	%f84, %f39, %f40;
	@%p35 bra 	$L__BB0_41;
	setp.neu.f32 	%p38, %f80, 0f7F800000;
	@%p38 bra 	$L__BB0_36;
	mov.f32 	%f527, 0f00000000;
	mul.rn.f32 	%f854, %f78, %f527;
	mov.b32 	%r166, 0;
	bra.uni 	$L__BB0_41;
$L__BB0_36:
	mov.b32 	%r25, %f78;
	shl.b32 	%r98, %r25, 8;
	or.b32  	%r26, %r98, -2147483648;
	mov.b64 	%rd125, 0;
	mov.b32 	%r163, 0;
	mov.u64 	%rd78, __cudart_i2opi_f;
$L__BB0_37:
	.pragma "nounroll";
	mul.wide.u32 	%rd77, %r163, 4;
	add.s64 	%rd79, %rd78, %rd77;
	ld.global.nc.u32 	%r99, [%rd79];
	mad.wide.u32 	%rd80, %r99, %r26, %rd125;
	shr.u64 	%rd125, %rd80, 32;
	add.s64 	%rd81, %rd5, %rd77;
	st.local.u32 	[%rd81], %rd80;
	add.s32 	%r163, %r163, 1;
	setp.ne.s32 	%p39, %r163, 6;
	@%p39 bra 	$L__BB0_37;
	shr.u32 	%r100, %r25, 23;
	st.local.u32 	[%rd5+24], %rd125;
	and.b32  	%r29, %r100, 31;
	and.b32  	%r101, %r100, 224;
	add.s32 	%r102, %r101, -128;
	shr.u32 	%r103, %r102, 5;
	mul.wide.u32 	%rd82, %r103, 4;
	sub.s64 	%rd16, %rd5, %rd82;
	ld.local.u32 	%r164, [%rd16+24];
	ld.local.u32 	%r165, [%rd16+20];
	setp.eq.s32 	%p40, %r29, 0;
	@%p40 bra 	$L__BB0_40;
	shf.l.wrap.b32 	%r164, %r165, %r164, %r29;
	ld.local.u32 	%r104, [%rd16+16];
	shf.l.wrap.b32 	%r165, %r104, %r165, %r29;
$L__BB0_40:
	shr.u32 	%r105, %r164, 30;
	shf.l.wrap.b32 	%r106, %r165, %r164, 2;
	shl.b32 	%r107, %r165, 2;
	shr.u32 	%r108, %r106, 31;
	add.s32 	%r109, %r108, %r105;
	neg.s32 	%r110, %r109;
	setp.lt.s32 	%p41, %r25, 0;
	selp.b32 	%r166, %r110, %r109, %p41;
	xor.b32  	%r111, %r106, %r25;
	shr.s32 	%r112, %r106, 31;
	xor.b32  	%r113, %r112, %r106;
	xor.b32  	%r114, %r112, %r107;
	cvt.u64.u32 	%rd83, %r113;
	shl.b64 	%rd84, %rd83, 32;
	cvt.u64.u32 	%rd85, %r114;
	or.b64  	%rd86, %rd84, %rd85;
	cvt.rn.f64.s64 	%fd3, %rd86;
	mul.f64 	%fd4, %fd3, 0d3BF921FB54442D19;
	cvt.rn.f32.f64 	%f525, %fd4;
	neg.f32 	%f526, %f525;
	setp.lt.s32 	%p42, %r111, 0;
	selp.f32 	%f854, %f526, %f525, %p42;
$L__BB0_41:
	mul.rn.f32 	%f528, %f854, %f854;
	and.b32  	%r116, %r166, 1;
	setp.eq.b32 	%p43, %r116, 1;
	selp.f32 	%f529, 0f3F800000, %f854, %p43;
	fma.rn.f32 	%f530, %f528, %f529, 0f00000000;
	fma.rn.f32 	%f531, %f528, 0f37CBAC00, 0fBAB607ED;
	selp.f32 	%f532, %f531, 0fB94D4153, %p43;
	selp.f32 	%f533, 0f3D2AAABB, 0f3C0885E4, %p43;
	fma.rn.f32 	%f534, %f532, %f528, %f533;
	selp.f32 	%f535, 0fBEFFFFFF, 0fBE2AAAA8, %p43;
	fma.rn.f32 	%f536, %f534, %f528, %f535;
	fma.rn.f32 	%f537, %f536, %f530, %f529;
	and.b32  	%r117, %r166, 2;
	setp.eq.s32 	%p44, %r117, 0;
	mov.f32 	%f538, 0f00000000;
	sub.f32 	%f539, %f538, %f537;
	selp.f32 	%f540, %f537, %f539, %p44;
	mul.f32 	%f541, %f84, %f540;
	mul.f32 	%f542, %f69, %f541;
	add.f32 	%f543, %f75, 0f358637BD;
	div.rn.f32 	%f544, %f542, %f543;
	mul.f32 	%f545, %f70, %f541;
	div.rn.f32 	%f546, %f545, %f543;
	mul.f32 	%f547, %f71, %f541;
	div.rn.f32 	%f548, %f547, %f543;
	add.s64 	%rd88, %rd4, %rd60;
	mul.f32 	%f549, %f544, 0f3DCCCCCD;
	atom.global.add.f32 	%f550, [%rd88], %f549;
	mul.f32 	%f551, %f546, 0f3DCCCCCD;
	atom.global.add.f32 	%f552, [%rd88+4], %f551;
	mul.f32 	%f553, %f548, 0f3DCCCCCD;
	atom.global.add.f32 	%f554, [%rd88+8], %f553;
	mul.wide.s32 	%rd89, %r10, 12;
	add.s64 	%rd90, %rd4, %rd89;
	mul.f32 	%f555, %f544, 0fBDCCCCCD;
	atom.global.add.f32 	%f556, [%rd90], %f555;
	mul.f32 	%f557, %f546, 0fBDCCCCCD;
	atom.global.add.f32 	%f558, [%rd90+4], %f557;
	mul.f32 	%f559, %f548, 0fBDCCCCCD;
	atom.global.add.f32 	%f560, [%rd90+8], %f559;
$L__BB0_42:
	setp.ge.s32 	%p45, %r2, %r59;
	bar.sync 	0;
	@%p45 bra 	$L__BB0_76;
	ld.param.u32 	%r156, [amber_mega_fused_hmc_step_param_11];
	ld.param.u64 	%rd121, [amber_mega_fused_hmc_step_param_10];
	mul.wide.s32 	%rd91, %r2, 12;
	add.s64 	%rd92, %rd3, %rd91;
	ld.global.f32 	%f88, [%rd92];
	ld.global.f32 	%f89, [%rd92+4];
	ld.global.f32 	%f90, [%rd92+8];
	mul.wide.s32 	%rd93, %r2, 16;
	add.s64 	%rd94, %rd2, %rd93;
	ld.global.nc.v2.f32 	{%f91, %f92}, [%rd94];
	ld.global.nc.f32 	%f93, [%rd94+8];
	mul.lo.s32 	%r38, %r156, %r2;
	cvta.to.global.u64 	%rd95, %rd121;
	mul.wide.s32 	%rd96, %r2, 4;
	add.s64 	%rd17, %rd95, %rd96;
	setp.lt.s32 	%p46, %r59, 1;
	mov.f32 	%f883, 0f00000000;
	mov.f32 	%f884, %f883;
	mov.f32 	%f885, %f883;
	mov.f32 	%f886, %f883;
	@%p46 bra 	$L__BB0_75;
	ld.param.u32 	%r157, [amber_mega_fused_hmc_step_param_11];
	ld.global.nc.u32 	%r119, [%rd17];
	min.s32 	%r39, %r119, %r157;
	setp.lt.s32 	%p1, %r39, 1;
	mov.f32 	%f886, 0f00000000;
	mov.b32 	%r167, 0;
	mov.f32 	%f885, %f886;
	mov.f32 	%f884, %f886;
	mov.f32 	%f883, %f886;
$L__BB0_45:
	setp.gt.u32 	%p47, %r1, 63;
	shl.b32 	%r41, %r167, 6;
	add.s32 	%r42, %r41, %r1;
	setp.ge.s32 	%p48, %r42, %r59;
	or.pred  	%p49, %p48, %p47;
	@%p49 bra 	$L__BB0_47;
	ld.param.u64 	%rd119, [amber_mega_fused_hmc_step_param_8];
	mul.wide.u32 	%rd97, %r42, 12;
	add.s64 	%rd98, %rd3, %rd97;
	ld.global.f32 	%f563, [%rd98];
	ld.global.f32 	%f564, [%rd98+4];
	ld.global.f32 	%f565, [%rd98+8];
	mov.u32 	%r121, _ZZ25amber_mega_fused_hmc_stepE5s_pos;
	mad.lo.s32 	%r122, %r1, 12, %r121;
	st.shared.f32 	[%r122], %f563;
	st.shared.f32 	[%r122+4], %f564;
	st.shared.f32 	[%r122+8], %f565;
	cvta.to.global.u64 	%rd99, %rd119;
	mul.wide.u32 	%rd100, %r42, 16;
	add.s64 	%rd101, %rd99, %rd100;
	ld.global.nc.v2.f32 	{%f566, %f567}, [%rd101];
	ld.global.nc.v2.f32 	{%f568, %f569}, [%rd101+8];
	shl.b32 	%r123, %r1, 4;
	mov.u32 	%r124, _ZZ25amber_mega_fused_hmc_stepE8s_params;
	add.s32 	%r125, %r124, %r123;
	st.shared.v2.f32 	[%r125], {%f566, %f567};
	st.shared.v2.f32 	[%r125+8], {%f568, %f569};
$L__BB0_47:
	bar.sync 	0;
	ld.global.u32 	%r126, [d_use_pme];
	setp.eq.s32 	%p50, %r126, 0;
	ld.global.f32 	%f98, [d_ewald_beta];
	@%p50 bra 	$L__BB0_52;
	ld.global.u32 	%r43, [d_use_pbc];
	ld.global.f32 	%f99, [d_box_dims];
	ld.global.f32 	%f100, [d_box_inv];
	ld.global.f32 	%f101, [d_box_dims+4];
	ld.global.f32 	%f102, [d_box_inv+4];
	ld.global.f32 	%f103, [d_box_dims+8];
	mov.b32 	%r170, 0;
	ld.global.f32 	%f104, [d_box_inv+8];
$L__BB0_49:
	add.s32 	%r50, %r170, %r41;
	setp.ge.s32 	%p51, %r50, %r59;
	setp.eq.s32 	%p52, %r50, %r2;
	or.pred  	%p53, %p51, %p52;
	@%p53 bra 	$L__BB0_73;
	@%p1 bra 	$L__BB0_70;
	neg.s32 	%r172, %r39;
	mov.u32 	%r171, %r38;
	bra.uni 	$L__BB0_63;
$L__BB0_52:
	mov.b32 	%r168, 0;
$L__BB0_53:
	add.s32 	%r45, %r168, %r41;
	setp.ge.s32 	%p67, %r45, %r59;
	setp.eq.s32 	%p68, %r45, %r2;
	or.pred  	%p69, %p67, %p68;
	@%p69 bra 	$L__BB0_61;
	@%p1 bra 	$L__BB0_58;
	mov.b32 	%r169, 0;
$L__BB0_56:
	add.s32 	%r147, %r169, %r38;
	mul.wide.s32 	%rd104, %r147, 4;
	add.s64 	%rd105, %rd1, %rd104;
	ld.global.nc.u32 	%r148, [%rd105];
	setp.eq.s32 	%p70, %r148, %r45;
	@%p70 bra 	$L__BB0_61;
	add.s32 	%r169, %r169, 1;
	setp.ne.s32 	%p71, %r169, %r39;
	@%p71 bra 	$L__BB0_56;
$L__BB0_58:
	mov.u32 	%r149, _ZZ25amber_mega_fused_hmc_stepE5s_pos;
	mad.lo.s32 	%r150, %r168, 12, %r149;
	ld.shared.f32 	%f754, [%r150];
	ld.shared.f32 	%f755, [%r150+4];
	ld.shared.f32 	%f756, [%r150+8];
	sub.f32 	%f109, %f754, %f88;
	sub.f32 	%f110, %f755, %f89;
	sub.f32 	%f111, %f756, %f90;
	mul.f32 	%f757, %f110, %f110;
	fma.rn.f32 	%f758, %f109, %f109, %f757;
	fma.rn.f32 	%f112, %f111, %f111, %f758;
	setp.gt.f32 	%p72, %f112, 0f42C80000;
	mov.f32 	%f863, 0f00000000;
	mov.f32 	%f864, %f863;
	mov.f32 	%f865, %f863;
	mov.f32 	%f866, %f863;
	@%p72 bra 	$L__BB0_60;
	shl.b32 	%r151, %r168, 4;
	mov.u32 	%r152, _ZZ25amber_mega_fused_hmc_stepE8s_params;
	add.s32 	%r153, %r152, %r151;
	ld.shared.f32 	%f759, [%r153+8];
	ld.shared.v2.f32 	{%f760, %f761}, [%r153];
	add.f32 	%f762, %f91, %f760;
	mul.f32 	%f763, %f762, 0f3F000000;
	mul.f32 	%f764, %f92, %f761;
	sqrt.rn.f32 	%f765, %f764;
	mul.f32 	%f766, %f763, %f763;
	mul.f32 	%f767, %f766, %f766;
	mul.f32 	%f768, %f766, %f767;
	add.f32 	%f769, %f112, 0f3F800000;
	mul.f32 	%f770, %f769, %f769;
	mul.f32 	%f771, %f769, %f770;
	rcp.rn.f32 	%f772, %f771;
	mul.f32 	%f773, %f772, %f768;
	mul.f32 	%f774, %f765, 0f41C00000;
	add.f32 	%f775, %f773, %f773;
	mul.f32 	%f776, %f773, %f775;
	sub.f32 	%f777, %f776, %f773;
	mul.f32 	%f778, %f774, %f777;
	div.rn.f32 	%f779, %f778, %f769;
	mul.f32 	%f780, %f93, %f759;
	add.f32 	%f781, %f112, 0f358637BD;
	sqrt.rn.f32 	%f782, %f781;
	rcp.rn.f32 	%f783, %f782;
	mul.f32 	%f784, %f780, 0f43A60824;
	mul.f32 	%f785, %f784, 0f3E800000;
	mul.f32 	%f786, %f785, %f783;
	mul.f32 	%f787, %f783, %f786;
	add.f32 	%f788, %f787, %f787;
	fma.rn.f32 	%f789, %f783, %f788, %f779;
	mul.f32 	%f863, %f109, %f789;
	mul.f32 	%f864, %f110, %f789;
	mul.f32 	%f865, %f111, %f789;
	mul.f32 	%f790, %f765, 0f40800000;
	mul.f32 	%f791, %f773, %f773;
	sub.f32 	%f792, %f791, %f773;
	fma.rn.f32 	%f866, %f790, %f792, %f787;
$L__BB0_60:
	add.f32 	%f885, %f885, %f863;
	add.f32 	%f884, %f884, %f864;
	add.f32 	%f883, %f883, %f865;
	setp.gt.s32 	%p73, %r45, %r2;
	add.f32 	%f793, %f886, %f866;
	selp.f32 	%f886, %f793, %f886, %p73;
$L__BB0_61:
	add.s32 	%r168, %r168, 1;
	setp.eq.s32 	%p74, %r168, 64;
	@%p74 bra 	$L__BB0_74;
	bra.uni 	$L__BB0_53;
$L__BB0_62:
	add.s32 	%r172, %r172, 1;
	setp.eq.s32 	%p55, %r172, 0;
	add.s32 	%r171, %r171, 1;
	@%p55 bra 	$L__BB0_70;
$L__BB0_63:
	mul.wide.s32 	%rd102, %r171, 4;
	add.s64 	%rd103, %rd1, %rd102;
	ld.global.nc.u32 	%r128, [%rd103];
	setp.ne.s32 	%p54, %r128, %r50;
	@%p54 bra 	$L__BB0_62;
	setp.eq.s32 	%p56, %r43, 0;
	mov.u32 	%r129, _ZZ25amber_mega_fused_hmc_stepE5s_pos;
	mad.lo.s32 	%r130, %r170, 12, %r129;
	ld.shared.f32 	%f570, [%r130];
	sub.f32 	%f875, %f570, %f88;
	ld.shared.f32 	%f571, [%r130+4];
	sub.f32 	%f876, %f571, %f89;
	ld.shared.f32 	%f572, [%r130+8];
	sub.f32 	%f877, %f572, %f90;
	@%p56 bra 	$L__BB0_66;
	mul.f32 	%f573, %f875, %f100;
	cvt.rni.f32.f32 	%f574, %f573;
	mul.f32 	%f575, %f99, %f574;
	sub.f32 	%f875, %f875, %f575;
	mul.f32 	%f576, %f876, %f102;
	cvt.rni.f32.f32 	%f577, %f576;
	mul.f32 	%f578, %f101, %f577;
	sub.f32 	%f876, %f876, %f578;
	mul.f32 	%f579, %f877, %f104;
	cvt.rni.f32.f32 	%f580, %f579;
	mul.f32 	%f581, %f103, %f580;
	sub.f32 	%f877, %f877, %f581;
$L__BB0_66:
	mul.f32 	%f582, %f876, %f876;
	fma.rn.f32 	%f583, %f875, %f875, %f582;
	fma.rn.f32 	%f142, %f877, %f877, %f583;
	setp.leu.f32 	%p57, %f142, 0f358637BD;
	@%p57 bra 	$L__BB0_73;
	sqrt.rn.f32 	%f143, %f142;
	shl.b32 	%r131, %r170, 4;
	mov.u32 	%r132, _ZZ25amber_mega_fused_hmc_stepE8s_params;
	add.s32 	%r133, %r132, %r131;
	ld.shared.f32 	%f144, [%r133+8];
	mul.f32 	%f145, %f143, %f98;
	abs.f32 	%f584, %f145;
	setp.ltu.f32 	%p58, %f584, 0f3F8060FE;
	setp.ge.f32 	%p59, %f584, 0f3F8060FE;
	mul.f32 	%f585, %f145, %f145;
	selp.f32 	%f586, %f584, %f585, %p59;
	selp.f32 	%f587, 0f38EB4C3A, 0f38B1E96A, %p59;
	selp.f32 	%f588, 0fBAAE005B, 0fBA574D20, %p59;
	fma.rn.f32 	%f589, %f587, %f586, %f588;
	selp.f32 	%f590, 0f3C09919F, 0f3BAAD5EA, %p59;
	fma.rn.f32 	%f591, %f589, %f586, %f590;
	selp.f32 	%f592, 0fBD24D99A, 0fBCDC1BE7, %p59;
	fma.rn.f32 	%f593, %f591, %f586, %f592;
	selp.f32 	%f594, 0f3E235519, 0f3DE718AF, %p59;
	fma.rn.f32 	%f595, %f593, %f586, %f594;
	selp.f32 	%f596, 0f3F69B4F9, 0fBEC093AC, %p59;
	fma.rn.f32 	%f597, %f595, %f586, %f596;
	selp.f32 	%f598, 0f3F210A14, 0f3E0375D3, %p59;
	fma.rn.f32 	%f599, %f597, %f586, %f598;
	neg.f32 	%f600, %f586;
	selp.f32 	%f601, %f600, %f145, %p59;
	fma.rn.f32 	%f878, %f599, %f601, %f601;
	@%p58 bra 	$L__BB0_69;
	ex2.approx.ftz.f32 	%f602, %f878;
	mov.f32 	%f603, 0f3F800000;
	sub.f32 	%f604, %f603, %f602;
	copysign.f32 	%f878, %f145, %f604;
$L__BB0_69:
	rcp.rn.f32 	%f605, %f143;
	neg.f32 	%f606, %f145;
	mul.f32 	%f607, %f145, %f606;
	fma.rn.f32 	%f608, %f607, 0f3BBB989D, 0f3F000000;
	cvt.sat.f32.f32 	%f609, %f608;
	mov.f32 	%f610, 0f4B400001;
	mov.f32 	%f611, 0f437C0000;
	fma.rm.f32 	%f612, %f609, %f611, %f610;
	add.f32 	%f613, %f612, 0fCB40007F;
	neg.f32 	%f614, %f613;
	fma.rn.f32 	%f615, %f607, 0f3FB8AA3B, %f614;
	fma.rn.f32 	%f616, %f607, 0f32A57060, %f615;
	mov.b32 	%r134, %f612;
	shl.b32 	%r135, %r134, 23;
	mov.b32 	%f617, %r135;
	ex2.approx.ftz.f32 	%f618, %f616;
	mul.f32 	%f619, %f618, %f617;
	mul.f32 	%f620, %f93, %f144;
	mul.f32 	%f621, %f620, 0fC3A60824;
	mul.f32 	%f622, %f621, %f878;
	mul.f32 	%f623, %f605, %f878;
	add.f32 	%f624, %f98, %f98;
	mul.f32 	%f625, %f624, 0f3F106EBB;
	mul.f32 	%f626, %f619, %f625;
	mul.f32 	%f627, %f605, %f626;
	fma.rn.f32 	%f628, %f605, %f623, %f627;
	mul.f32 	%f629, %f621, %f628;
	mul.f32 	%f630, %f875, %f629;
	fma.rn.f32 	%f885, %f605, %f630, %f885;
	mul.f32 	%f631, %f876, %f629;
	fma.rn.f32 	%f884, %f605, %f631, %f884;
	mul.f32 	%f632, %f877, %f629;
	fma.rn.f32 	%f883, %f605, %f632, %f883;
	setp.gt.s32 	%p60, %r50, %r2;
	fma.rn.f32 	%f633, %f605, %f622, %f886;
	selp.f32 	%f886, %f633, %f886, %p60;
	bra.uni 	$L__BB0_73;
$L__BB0_70:
	mov.u32 	%r136, _ZZ25amber_mega_fused_hmc_stepE5s_pos;
	mad.lo.s32 	%r137, %r170, 12, %r136;
	ld.shared.f32 	%f638, [%r137];
	ld.shared.f32 	%f639, [%r137+4];
	ld.shared.f32 	%f640, [%r137+8];
	sub.f32 	%f153, %f638, %f88;
	sub.f32 	%f154, %f639, %f89;
	sub.f32 	%f155, %f640, %f90;
	mul.f32 	%f641, %f154, %f154;
	fma.rn.f32 	%f642, %f153, %f153, %f641;
	fma.rn.f32 	%f156, %f155, %f155, %f642;
	setp.gt.f32 	%p61, %f156, 0f42C80000;
	mov.f32 	%f879, 0f00000000;
	mov.f32 	%f880, %f879;
	mov.f32 	%f881, %f879;
	mov.f32 	%f882, %f879;
	@%p61 bra 	$L__BB0_72;
	shl.b32 	%r138, %r170, 4;
	mov.u32 	%r139, _ZZ25amber_mega_fused_hmc_stepE8s_params;
	add.s32 	%r140, %r139, %r138;
	ld.shared.f32 	%f643, [%r140+8];
	ld.shared.v2.f32 	{%f644, %f645}, [%r140];
	add.f32 	%f646, %f91, %f644;
	mul.f32 	%f647, %f646, 0f3F000000;
	mul.f32 	%f648, %f92, %f645;
	sqrt.rn.f32 	%f649, %f648;
	mul.f32 	%f650, %f647, %f647;
	mul.f32 	%f651, %f650, %f650;
	mul.f32 	%f652, %f650, %f651;
	add.f32 	%f653, %f156, 0f3F800000;
	mul.f32 	%f654, %f653, %f653;
	mul.f32 	%f655, %f653, %f654;
	rcp.rn.f32 	%f656, %f655;
	mul.f32 	%f657, %f656, %f652;
	mul.f32 	%f658, %f649, 0f41C00000;
	add.f32 	%f659, %f657, %f657;
	mul.f32 	%f660, %f657, %f659;
	sub.f32 	%f661, %f660, %f657;
	mul.f32 	%f662, %f658, %f661;
	div.rn.f32 	%f663, %f662, %f653;
	mul.f32 	%f664, %f93, %f643;
	add.f32 	%f665, %f156, 0f358637BD;
	sqrt.rn.f32 	%f666, %f665;
	rcp.rn.f32 	%f667, %f666;
	mul.f32 	%f668, %f666, %f98;
	abs.f32 	%f669, %f668;
	add.f32 	%f670, %f669, 0fC0800000;
	add.f32 	%f671, %f669, 0f40800000;
	rcp.approx.ftz.f32 	%f672, %f671;
	mul.rn.f32 	%f673, %f670, %f672;
	add.f32 	%f674, %f673, 0f3F800000;
	fma.rn.f32 	%f675, %f674, 0fC0800000, %f669;
	neg.f32 	%f676, %f673;
	fma.rn.f32 	%f677, %f676, %f669, %f675;
	fma.rn.f32 	%f678, %f672, %f677, %f673;
	fma.rn.f32 	%f679, %f678, 0f3A69A091, 0f3BE6E05B;
	fma.rn.f32 	%f680, %f679, %f678, 0fBC81FB4B;
	fma.rn.f32 	%f681, %f680, %f678, 0f3D15373B;
	fma.rn.f32 	%f682, %f681, %f678, 0fBD887C5A;
	fma.rn.f32 	%f683, %f682, %f678, 0f3DC021D5;
	fma.rn.f32 	%f684, %f683, %f678, 0fBDCED424;
	fma.rn.f32 	%f685, %f684, %f678, 0f3D8B74DE;
	fma.rn.f32 	%f686, %f685, %f678, 0f3C7BF170;
	fma.rn.f32 	%f687, %f686, %f678, 0fBE0EF8D4;
	fma.rn.f32 	%f688, %f687, %f678, 0f3F9DD2C9;
	fma.rn.f32 	%f689, %f669, 0f40000000, 0f3F800000;
	rcp.approx.ftz.f32 	%f690, %f689;
	mul.rn.f32 	%f691, %f688, %f690;
	mul.f32 	%f692, %f691, 0fC0000000;
	fma.rn.f32 	%f693, %f669, %f692, %f688;
	sub.f32 	%f694, %f693, %f691;
	fma.rn.f32 	%f695, %f694, %f690, %f691;
	neg.f32 	%f696, %f669;
	mul.f32 	%f697, %f669, %f696;
	mov.f32 	%f698, 0f3FB8AA3B;
	mul.rn.f32 	%f699, %f697, %f698;
	cvt.rzi.f32.f32 	%f700, %f699;
	abs.f32 	%f701, %f700;
	setp.gt.f32 	%p62, %f701, 0f42FC0000;
	mov.f32 	%f702, 0f42FC0000;
	copysign.f32 	%f703, %f700, %f702;
	selp.f32 	%f704, %f703, %f700, %p62;
	fma.rn.f32 	%f705, %f704, 0fBF317218, %f697;
	fma.rn.f32 	%f706, %f704, 0f3102E308, %f705;
	mul.f32 	%f707, %f706, 0f3FB8AA3B;
	add.f32 	%f708, %f704, 0f4B40007F;
	mov.b32 	%r141, %f708;
	shl.b32 	%r142, %r141, 23;
	mov.b32 	%f709, %r142;
	ex2.approx.ftz.f32 	%f710, %f707;
	mul.f32 	%f711, %f710, %f709;
	neg.f32 	%f712, %f697;
	fma.rn.f32 	%f713, %f696, %f669, %f712;
	fma.rn.f32 	%f714, %f711, %f713, %f711;
	mul.f32 	%f715, %f714, %f695;
	setp.gt.f32 	%p63, %f669, 0f4120E148;
	selp.f32 	%f716, 0f00000000, %f715, %p63;
	setp.lt.f32 	%p64, %f668, 0f00000000;
	mov.f32 	%f717, 0f40000000;
	sub.f32 	%f718, %f717, %f716;
	selp.f32 	%f719, %f718, %f716, %p64;
	neg.f32 	%f720, %f668;
	mul.f32 	%f721, %f668, %f720;
	fma.rn.f32 	%f722, %f721, 0f3BBB989D, 0f3F000000;
	cvt.sat.f32.f32 	%f723, %f722;
	mov.f32 	%f724, 0f4B400001;
	mov.f32 	%f725, 0f437C0000;
	fma.rm.f32 	%f726, %f723, %f725, %f724;
	add.f32 	%f727, %f726, 0fCB40007F;
	neg.f32 	%f728, %f727;
	fma.rn.f32 	%f729, %f721, 0f3FB8AA3B, %f728;
	fma.rn.f32 	%f730, %f721, 0f32A57060, %f729;
	mov.b32 	%r143, %f726;
	shl.b32 	%r144, %r143, 23;
	mov.b32 	%f731, %r144;
	ex2.approx.ftz.f32 	%f732, %f730;
	mul.f32 	%f733, %f732, %f731;
	mul.f32 	%f734, %f664, 0f43A60824;
	mul.f32 	%f735, %f734, %f719;
	mul.f32 	%f736, %f667, %f735;
	mul.f32 	%f737, %f667, %f719;
	mul.f32 	%f738, %f667, %f737;
	mul.f32 	%f739, %f667, %f738;
	add.f32 	%f740, %f98, %f98;
	mul.f32 	%f741, %f740, 0f3F106EBB;
	mul.f32 	%f742, %f741, %f733;
	mul.f32 	%f743, %f667, %f742;
	fma.rn.f32 	%f744, %f667, %f743, %f739;
	fma.rn.f32 	%f745, %f734, %f744, %f663;
	mul.f32 	%f879, %f153, %f745;
	mul.f32 	%f880, %f154, %f745;
	mul.f32 	%f881, %f155, %f745;
	mul.f32 	%f746, %f649, 0f40800000;
	mul.f32 	%f747, %f657, %f657;
	sub.f32 	%f748, %f747, %f657;
	fma.rn.f32 	%f882, %f746, %f748, %f736;
$L__BB0_72:
	add.f32 	%f885, %f885, %f879;
	add.f32 	%f884, %f884, %f880;
	add.f32 	%f883, %f883, %f881;
	setp.gt.s32 	%p65, %r50, %r2;
	add.f32 	%f749, %f886, %f882;
	selp.f32 	%f886, %f749, %f886, %p65;
$L__BB0_73:
	add.s32 	%r170, %r170, 1;
	setp.ne.s32 	%p66, %r170, 64;
	@%p66 bra 	$L__BB0_49;
$L__BB0_74:
	bar.sync 	0;
	add.s32 	%r167, %r167, 1;
	add.s32 	%r154, %r59, 63;
	shr.u32 	%r155, %r154, 6;
	setp.ne.s32 	%p75, %r167, %r155;
	@%p75 bra 	$L__BB0_45;
$L__BB0_75:
	atom.global.add.f32 	%f794, [%rd6], %f885;
	atom.global.add.f32 	%f795, [%rd6+4], %f884;
	atom.global.add.f32 	%f796, [%rd6+8], %f883;
	atom.shared.add.f32 	%f797, [_ZZ25amber_mega_fused_hmc_stepE8s_energy], %f886;
$L__BB0_76:
	setp.ge.s32 	%p76, %r2, %r59;
	bar.sync 	0;
	@%p76 bra 	$L__BB0_78;
	ld.param.f32 	%f834, [amber_mega_fused_hmc_step_param_16];
	ld.param.u64 	%rd120, [amber_mega_fused_hmc_step_param_8];
	ld.param.u64 	%rd115, [amber_mega_fused_hmc_step_param_1];
	cvta.to.global.u64 	%rd106, %rd120;
	mul.wide.s32 	%rd107, %r2, 16;
	add.s64 	%rd108, %rd106, %rd107;
	ld.global.nc.f32 	%f798, [%rd108+12];
	setp.lt.f32 	%p77, %f798, 0f358637BD;
	selp.f32 	%f799, 0f41400000, %f798, %p77;
	rcp.rn.f32 	%f800, %f799;
	mul.f32 	%f801, %f834, 0f3A83126F;
	mul.f32 	%f802, %f801, 0f39DB5CB3;
	mul.f32 	%f803, %f802, %f800;
	mul.f32 	%f804, %f803, 0f3F000000;
	ld.global.f32 	%f805, [%rd6];
	cvta.to.global.u64 	%rd109, %rd115;
	mul.wide.s32 	%rd110, %r2, 12;
	add.s64 	%rd111, %rd109, %rd110;
	ld.global.f32 	%f806, [%rd111];
	fma.rn.f32 	%f807, %f805, %f804, %f806;
	ld.global.f32 	%f808, [%rd6+4];
	ld.global.f32 	%f809, [%rd111+4];
	fma.rn.f32 	%f810, %f808, %f804, %f809;
	ld.global.f32 	%f811, [%rd6+8];
	ld.global.f32 	%f812, [%rd111+8];
	fma.rn.f32 	%f813, %f804, %f811, %f812;
	add.s64 	%rd112, %rd3, %rd110;
	ld.global.f32 	%f814, [%rd112];
	fma.rn.f32 	%f815, %f801, %f807, %f814;
	st.global.f32 	[%rd112], %f815;
	ld.global.f32 	%f816, [%rd112+4];
	fma.rn.f32 	%f817, %f801, %f810, %f816;
	st.global.f32 	[%rd112+4], %f817;
	ld.global.f32 	%f818, [%rd112+8];
	fma.rn.f32 	%f819, %f801, %f813, %f818;
	st.global.f32 	[%rd112+8], %f819;
	fma.rn.f32 	%f820, %f805, %f804, %f807;
	st.global.f32 	[%rd111], %f820;
	fma.rn.f32 	%f821, %f808, %f804, %f810;
	st.global.f32 	[%rd111+4], %f821;
	fma.rn.f32 	%f822, %f804, %f811, %f813;
	st.global.f32 	[%rd111+8], %f822;
	mul.f32 	%f823, %f821, %f821;
	fma.rn.f32 	%f824, %f820, %f820, %f823;
	fma.rn.f32 	%f825, %f822, %f822, %f824;
	mul.f32 	%f826, %f799, 0f3F000000;
	mul.f32 	%f827, %f826, %f825;
	div.rn.f32 	%f828, %f827, 0f39DB5CB3;
	atom.shared.add.f32 	%f829, [_ZZ25amber_mega_fused_hmc_stepE9s_kinetic], %f828;
$L__BB0_78:
	setp.ne.s32 	%p78, %r1, 0;
	bar.sync 	0;
	@%p78 bra 	$L__BB0_80;
	ld.param.u64 	%rd117, [amber_mega_fused_hmc_step_param_4];
	ld.param.u64 	%rd116, [amber_mega_fused_hmc_step_param_3];
	ld.shared.f32 	%f830, [_ZZ25amber_mega_fused_hmc_stepE8s_energy];
	cvta.to.global.u64 	%rd113, %rd116;
	atom.global.add.f32 	%f831, [%rd113], %f830;
	ld.shared.f32 	%f832, [_ZZ25amber_mega_fused_hmc_stepE9s_kinetic];
	cvta.to.global.u64 	%rd114, %rd117;
	atom.global.add.f32 	%f833, [%rd114], %f832;
$L__BB0_80:
	ret;

}
	// .globl	zero_energies
.visible .entry zero_energies(
	.param .u64 .ptr .align 1 zero_energies_param_0,
	.param .u64 .ptr .align 1 zero_energies_param_1
)
{
	.reg .pred 	%p<2>;
	.reg .b32 	%r<3>;
	.reg .b64 	%rd<5>;

	ld.param.u64 	%rd1, [zero_energies_param_0];
	ld.param.u64 	%rd2, [zero_energies_param_1];
	mov.u32 	%r1, %tid.x;
	setp.ne.s32 	%p1, %r1, 0;
	@%p1 bra 	$L__BB1_2;
	cvta.to.global.u64 	%rd3, %rd1;
	cvta.to.global.u64 	%rd4, %rd2;
	mov.b32 	%r2, 0;
	st.global.u32 	[%rd3], %r2;
	st.global.u32 	[%rd4], %r2;
$L__BB1_2:
	ret;

}
	// .globl	apply_thermostat
.visible .entry apply_thermostat(
	.param .u64 .ptr .align 1 apply_thermostat_param_0,
	.param .u64 .ptr .align 1 apply_thermostat_param_1,
	.param .u64 .ptr .align 1 apply_thermostat_param_2,
	.param .u32 apply_thermostat_param_3,
	.param .f32 apply_thermostat_param_4
)
{
	.reg .pred 	%p<4>;
	.reg .b32 	%r<6>;
	.reg .b32 	%f<22>;
	.reg .b64 	%rd<7>;
	// demoted variable
	.shared .align 4 .f32 _ZZ16apply_thermostatE4s_ke;
	ld.param.u64 	%rd1, [apply_thermostat_param_0];
	ld.param.u64 	%rd2, [apply_thermostat_param_2];
	ld.param.u32 	%r3, [apply_thermostat_param_3];
	ld.param.f32 	%f4, [apply_thermostat_param_4];
	mov.u32 	%r1, %tid.x;
	setp.ne.s32 	%p1, %r1, 0;
	@%p1 bra 	$L__BB2_2;
	cvta.to.global.u64 	%rd3, %rd2;
	ld.global.f32 	%f5, [%rd3];
	st.shared.f32 	[_ZZ16apply_thermostatE4s_ke], %f5;
$L__BB2_2:
	bar.sync 	0;
	ld.shared.f32 	%f7, [_ZZ16apply_thermostatE4s_ke];
	add.f32 	%f8, %f7, %f7;
	cvt.rn.f32.s32 	%f9, %r3;
	mul.f32 	%f10, %f9, 0f40400000;
	mul.f32 	%f11, %f10, 0f3B023BC0;
	div.rn.f32 	%f1, %f8, %f11;
	setp.leu.f32 	%p2, %f1, 0f358637BD;
	mov.f32 	%f21, 0f3F800000;
	@%p2 bra 	$L__BB2_4;
	div.rn.f32 	%f12, %f4, %f1;
	sqrt.rn.f32 	%f13, %f12;
	max.f32 	%f14, %f13, 0f3F000000;
	min.f32 	%f21, %f14, 0f3FC00000;
$L__BB2_4:
	mov.u32 	%r4, %ctaid.x;
	mov.u32 	%r5, %ntid.x;
	mad.lo.s32 	%r2, %r4, %r5, %r1;
	setp.ge.s32 	%p3, %r2, %r3;
	@%p3 bra 	$L__BB2_6;
	cvta.to.global.u64 	%rd4, %rd1;
	mul.wide.s32 	%rd5, %r2, 12;
	add.s64 	%rd6, %rd4, %rd5;
	ld.global.f32 	%f15, [%rd6];
	mul.f32 	%f16, %f21, %f15;
	st.global.f32 	[%rd6], %f16;
	ld.global.f32 	%f17, [%rd6+4];
	mul.f32 	%f18, %f21, %f17;
	st.global.f32 	[%rd6+4], %f18;
	ld.global.f32 	%f19, [%rd6+8];
	mul.f32 	%f20, %f21, %f19;
	st.global.f32 	[%rd6+8], %f20;
$L__BB2_6:
	ret;

}
	// .globl	initialize_velocities
.visible .entry initialize_velocities(
	.param .u64 .ptr .align 1 initialize_velocities_param_0,
	.param .u64 .ptr .align 1 initialize_velocities_param_1,
	.param .u32 initialize_velocities_param_2,
	.param .f32 initialize_velocities_param_3,
	.param .u64 initialize_velocities_param_4
)
{
	.local .align 4 .b8 	__local_depot3[28];
	.reg .b64 	%SP;
	.reg .b64 	%SPL;
	.reg .pred 	%p<27>;
	.reg .b32 	%r<132>;
	.reg .b32 	%f<167>;
	.reg .b64 	%rd<80>;
	.reg .b64 	%fd<13>;

	mov.u64 	%SPL, __local_depot3;
	ld.param.u64 	%rd26, [initialize_velocities_param_0];
	ld.param.u64 	%rd27, [initialize_velocities_param_1];
	ld.param.u32 	%r44, [initialize_velocities_param_2];
	ld.param.f32 	%f23, [initialize_velocities_param_3];
	ld.param.u64 	%rd28, [initialize_velocities_param_4];
	add.u64 	%rd1, %SPL, 0;
	mov.u32 	%r45, %ctaid.x;
	mov.u32 	%r46, %ntid.x;
	mov.u32 	%r47, %tid.x;
	mad.lo.s32 	%r1, %r45, %r46, %r47;
	setp.ge.s32 	%p1, %r1, %r44;
	@%p1 bra 	$L__BB3_26;
	cvta.to.global.u64 	%rd30, %rd27;
	mul.wide.s32 	%rd31, %r1, 12345;
	add.s64 	%rd32, %rd28, %rd31;
	mul.wide.s32 	%rd33, %r1, 16;
	add.s64 	%rd34, %rd30, %rd33;
	ld.global.nc.f32 	%f24, [%rd34+12];
	setp.lt.f32 	%p2, %f24, 0f358637BD;
	selp.f32 	%f25, 0f41400000, %f24, %p2;
	mul.f32 	%f26, %f23, 0f3B023BC0;
	mul.f32 	%f27, %f26, 0f39DB5CB3;
	div.rn.f32 	%f28, %f27, %f25;
	sqrt.rn.f32 	%f1, %f28;
	mad.lo.s64 	%rd35, %rd32, 6364136223846793005, 1442695040888963407;
	shr.u64 	%rd36, %rd35, 11;
	cvt.rn.f32.u64 	%f29, %rd36;
	mul.f32 	%f30, %f29, 0f25000000;
	mad.lo.s64 	%rd2, %rd32, 7520897724310334953, 1876011003808476466;
	shr.u64 	%rd37, %rd2, 11;
	cvt.rn.f32.u64 	%f31, %rd37;
	mul.f32 	%f32, %f31, 0f25000000;
	max.f32 	%f33, %f30, 0f2EDBE6FF;
	mov.b32 	%r48, %f33;
	add.s32 	%r49, %r48, -1059760811;
	and.b32  	%r50, %r49, -8388608;
	sub.s32 	%r51, %r48, %r50;
	mov.b32 	%f34, %r51;
	cvt.rn.f32.s32 	%f35, %r50;
	fma.rn.f32 	%f36, %f35, 0f34000000, 0f00000000;
	add.f32 	%f37, %f34, 0fBF800000;
	fma.rn.f32 	%f38, %f37, 0fBE055027, 0f3E1039F6;
	fma.rn.f32 	%f39, %f38, %f37, 0fBDF8CDCC;
	fma.rn.f32 	%f40, %f39, %f37, 0f3E0F2955;
	fma.rn.f32 	%f41, %f40, %f37, 0fBE2AD8B9;
	fma.rn.f32 	%f42, %f41, %f37, 0f3E4CED0B;
	fma.rn.f32 	%f43, %f42, %f37, 0fBE7FFF22;
	fma.rn.f32 	%f44, %f43, %f37, 0f3EAAAA78;
	fma.rn.f32 	%f45, %f44, %f37, 0fBF000000;
	mul.f32 	%f46, %f37, %f45;
	fma.rn.f32 	%f47, %f46, %f37, %f37;
	fma.rn.f32 	%f48, %f36, 0f3F317218, %f47;
	setp.gt.u32 	%p3, %r48, 2139095039;
	fma.rn.f32 	%f49, %f33, 0f7F800000, 0f7F800000;
	selp.f32 	%f50, %f49, %f48, %p3;
	mul.f32 	%f2, %f50, 0fC0000000;
	cvt.f64.f32 	%fd1, %f32;
	mul.f64 	%fd2, %fd1, 0d401921FB54442D18;
	cvt.rn.f32.f64 	%f3, %fd2;
	mul.f32 	%f51, %f3, 0f3F22F983;
	cvt.rni.s32.f32 	%r123, %f51;
	cvt.rn.f32.s32 	%f52, %r123;
	fma.rn.f32 	%f53, %f52, 0fBFC90FDA, %f3;
	fma.rn.f32 	%f54, %f52, 0fB3A22168, %f53;
	fma.rn.f32 	%f164, %f52, 0fA7C234C5, %f54;
	abs.f32 	%f5, %f3;
	setp.ltu.f32 	%p4, %f5, 0f47CE4780;
	@%p4 bra 	$L__BB3_9;
	setp.neu.f32 	%p5, %f5, 0f7F800000;
	@%p5 bra 	$L__BB3_4;
	mov.f32 	%f57, 0f00000000;
	mul.rn.f32 	%f164, %f3, %f57;
	mov.b32 	%r123, 0;
	bra.uni 	$L__BB3_9;
$L__BB3_4:
	mov.b32 	%r3, %f3;
	shl.b32 	%r53, %r3, 8;
	or.b32  	%r4, %r53, -2147483648;
	mov.b64 	%rd73, 0;
	mov.b32 	%r120, 0;
	mov.u64 	%rd71, __cudart_i2opi_f;
	mov.u64 	%rd72, %rd1;
$L__BB3_5:
	.pragma "nounroll";
	ld.global.nc.u32 	%r54, [%rd71];
	mad.wide.u32 	%rd40, %r54, %r4, %rd73;
	shr.u64 	%rd73, %rd40, 32;
	st.local.u32 	[%rd72], %rd40;
	add.s32 	%r120, %r120, 1;
	add.s64 	%rd72, %rd72, 4;
	add.s64 	%rd71, %rd71, 4;
	setp.ne.s32 	%p6, %r120, 6;
	@%p6 bra 	$L__BB3_5;
	shr.u32 	%r55, %r3, 23;
	st.local.u32 	[%rd1+24], %rd73;
	and.b32  	%r7, %r55, 31;
	and.b32  	%r56, %r55, 224;
	add.s32 	%r57, %r56, -128;
	shr.u32 	%r58, %r57, 5;
	mul.wide.u32 	%rd41, %r58, 4;
	sub.s64 	%rd9, %rd1, %rd41;
	ld.local.u32 	%r121, [%rd9+24];
	ld.local.u32 	%r122, [%rd9+20];
	setp.eq.s32 	%p7, %r7, 0;
	@%p7 bra 	$L__BB3_8;
	shf.l.wrap.b32 	%r121, %r122, %r121, %r7;
	ld.local.u32 	%r59, [%rd9+16];
	shf.l.wrap.b32 	%r122, %r59, %r122, %r7;
$L__BB3_8:
	shr.u32 	%r60, %r121, 30;
	shf.l.wrap.b32 	%r61, %r122, %r121, 2;
	shl.b32 	%r62, %r122, 2;
	shr.u32 	%r63, %r61, 31;
	add.s32 	%r123, %r63, %r60;
	xor.b32  	%r64, %r61, %r3;
	shr.s32 	%r65, %r61, 31;
	xor.b32  	%r66, %r65, %r61;
	xor.b32  	%r67, %r65, %r62;
	cvt.u64.u32 	%rd42, %r66;
	shl.b64 	%rd43, %rd42, 32;
	cvt.u64.u32 	%rd44, %r67;
	or.b64  	%rd45, %rd43, %rd44;
	cvt.rn.f64.s64 	%fd3, %rd45;
	mul.f64 	%fd4, %fd3, 0d3BF921FB54442D19;
	cvt.rn.f32.f64 	%f55, %fd4;
	neg.f32 	%f56, %f55;
	setp.lt.s32 	%p8, %r64, 0;
	selp.f32 	%f164, %f56, %f55, %p8;
$L__BB3_9:
	add.s32 	%r69, %r123, 1;
	mul.rn.f32 	%f58, %f164, %f164;
	and.b32  	%r70, %r123, 1;
	setp.eq.b32 	%p9, %r70, 1;
	selp.f32 	%f59, %f164, 0f3F800000, %p9;
	fma.rn.f32 	%f60, %f58, %f59, 0f00000000;
	fma.rn.f32 	%f61, %f58, 0f37CBAC00, 0fBAB607ED;
	selp.f32 	%f62, 0fB94D4153, %f61, %p9;
	selp.f32 	%f63, 0f3C0885E4, 0f3D2AAABB, %p9;
	fma.rn.f32 	%f64, %f62, %f58, %f63;
	selp.f32 	%f65, 0fBE2AAAA8, 0fBEFFFFFF, %p9;
	fma.rn.f32 	%f66, %f64, %f58, %f65;
	fma.rn.f32 	%f67, %f66, %f60, %f59;
	and.b32  	%r71, %r69, 2;
	setp.eq.s32 	%p10, %r71, 0;
	mov.f32 	%f68, 0f00000000;
	sub.f32 	%f69, %f68, %f67;
	selp.f32 	%f70, %f67, %f69, %p10;
	sqrt.rn.f32 	%f71, %f2;
	mul.f32 	%f72, %f71, %f70;
	mul.f32 	%f73, %f1, %f72;
	cvta.to.global.u64 	%rd46, %rd26;
	mul.wide.s32 	%rd47, %r1, 12;
	add.s64 	%rd10, %rd46, %rd47;
	st.global.f32 	[%rd10], %f73;
	mad.lo.s64 	%rd48, %rd2, 6364136223846793005, 1442695040888963407;
	shr.u64 	%rd49, %rd48, 11;
	cvt.rn.f32.u64 	%f74, %rd49;
	mul.f32 	%f75, %f74, 0f25000000;
	mad.lo.s64 	%rd11, %rd2, 7520897724310334953, 1876011003808476466;
	shr.u64 	%rd50, %rd11, 11;
	cvt.rn.f32.u64 	%f76, %rd50;
	mul.f32 	%f77, %f76, 0f25000000;
	max.f32 	%f78, %f75, 0f2EDBE6FF;
	mov.b32 	%r72, %f78;
	add.s32 	%r73, %r72, -1059760811;
	and.b32  	%r74, %r73, -8388608;
	sub.s32 	%r75, %r72, %r74;
	mov.b32 	%f79, %r75;
	cvt.rn.f32.s32 	%f80, %r74;
	fma.rn.f32 	%f81, %f80, 0f34000000, 0f00000000;
	add.f32 	%f82, %f79, 0fBF800000;
	fma.rn.f32 	%f83, %f82, 0fBE055027, 0f3E1039F6;
	fma.rn.f32 	%f84, %f83, %f82, 0fBDF8CDCC;
	fma.rn.f32 	%f85, %f84, %f82, 0f3E0F2955;
	fma.rn.f32 	%f86, %f85, %f82, 0fBE2AD8B9;
	fma.rn.f32 	%f87, %f86, %f82, 0f3E4CED0B;
	fma.rn.f32 	%f88, %f87, %f82, 0fBE7FFF22;
	fma.rn.f32 	%f89, %f88, %f82, 0f3EAAAA78;
	fma.rn.f32 	%f90, %f89, %f82, 0fBF000000;
	mul.f32 	%f91, %f82, %f90;
	fma.rn.f32 	%f92, %f91, %f82, %f82;
	fma.rn.f32 	%f93, %f81, 0f3F317218, %f92;
	setp.gt.u32 	%p11, %r72, 2139095039;
	fma.rn.f32 	%f94, %f78, 0f7F800000, 0f7F800000;
	selp.f32 	%f95, %f94, %f93, %p11;
	mul.f32 	%f9, %f95, 0fC0000000;
	cvt.f64.f32 	%fd5, %f77;
	mul.f64 	%fd6, %fd5, 0d401921FB54442D18;
	cvt.rn.f32.f64 	%f10, %fd6;
	mul.f32 	%f96, %f10, 0f3F22F983;
	cvt.rni.s32.f32 	%r127, %f96;
	cvt.rn.f32.s32 	%f97, %r127;
	fma.rn.f32 	%f98, %f97, 0fBFC90FDA, %f10;
	fma.rn.f32 	%f99, %f97, 0fB3A22168, %f98;
	fma.rn.f32 	%f165, %f97, 0fA7C234C5, %f99;
	abs.f32 	%f12, %f10;
	setp.ltu.f32 	%p12, %f12, 0f47CE4780;
	@%p12 bra 	$L__BB3_17;
	setp.neu.f32 	%p13, %f12, 0f7F800000;
	@%p13 bra 	$L__BB3_12;
	mov.f32 	%f102, 0f00000000;
	mul.rn.f32 	%f165, %f10, %f102;
	mov.b32 	%r127, 0;
	bra.uni 	$L__BB3_17;
$L__BB3_12:
	mov.b32 	%r17, %f10;
	shl.b32 	%r77, %r17, 8;
	or.b32  	%r18, %r77, -2147483648;
	mov.b64 	%rd76, 0;
	mov.b32 	%r124, 0;
	mov.u64 	%rd74, __cudart_i2opi_f;
	mov.u64 	%rd75, %rd1;
$L__BB3_13:
	.pragma "nounroll";
	ld.global.nc.u32 	%r78, [%rd74];
	mad.wide.u32 	%rd53, %r78, %r18, %rd76;
	shr.u64 	%rd76, %rd53, 32;
	st.local.u32 	[%rd75], %rd53;
	add.s32 	%r124, %r124, 1;
	add.s64 	%rd75, %rd75, 4;
	add.s64 	%rd74, %rd74, 4;
	setp.ne.s32 	%p14, %r124, 6;
	@%p14 bra 	$L__BB3_13;
	shr.u32 	%r79, %r17, 23;
	st.local.u32 	[%rd1+24], %rd76;
	and.b32  	%r21, %r79, 31;
	and.b32  	%r80, %r79, 224;
	add.s32 	%r81, %r80, -128;
	shr.u32 	%r82, %r81, 5;
	mul.wide.u32 	%rd54, %r82, 4;
	sub.s64 	%rd18, %rd1, %rd54;
	ld.local.u32 	%r125, [%rd18+24];
	ld.local.u32 	%r126, [%rd18+20];
	setp.eq.s32 	%p15, %r21, 0;
	@%p15 bra 	$L__BB3_16;
	shf.l.wrap.b32 	%r125, %r126, %r125, %r21;
	ld.local.u32 	%r83, [%rd18+16];
	shf.l.wrap.b32 	%r126, %r83, %r126, %r21;
$L__BB3_16:
	shr.u32 	%r84, %r125, 30;
	shf.l.wrap.b32 	%r85, %r126, %r125, 2;
	shl.b32 	%r86, %r126, 2;
	shr.u32 	%r87, %r85, 31;
	add.s32 	%r127, %r87, %r84;
	xor.b32  	%r88, %r85, %r17;
	shr.s32 	%r89, %r85, 31;
	xor.b32  	%r90, %r89, %r85;
	xor.b32  	%r91, %r89, %r86;
	cvt.u64.u32 	%rd55, %r90;
	shl.b64 	%rd56, %rd55, 32;
	cvt.u64.u32 	%rd57, %r91;
	or.b64  	%rd58, %rd56, %rd57;
	cvt.rn.f64.s64 	%fd7, %rd58;
	mul.f64 	%fd8, %fd7, 0d3BF921FB54442D19;
	cvt.rn.f32.f64 	%f100, %fd8;
	neg.f32 	%f101, %f100;
	setp.lt.s32 	%p16, %r88, 0;
	selp.f32 	%f165, %f101, %f100, %p16;
$L__BB3_17:
	add.s32 	%r93, %r127, 1;
	mul.rn.f32 	%f103, %f165, %f165;
	and.b32  	%r94, %r127, 1;
	setp.eq.b32 	%p17, %r94, 1;
	selp.f32 	%f104, %f165, 0f3F800000, %p17;
	fma.rn.f32 	%f105, %f103, %f104, 0f00000000;
	fma.rn.f32 	%f106, %f103, 0f37CBAC00, 0fBAB607ED;
	selp.f32 	%f107, 0fB94D4153, %f106, %p17;
	selp.f32 	%f108, 0f3C0885E4, 0f3D2AAABB, %p17;
	fma.rn.f32 	%f109, %f107, %f103, %f108;
	selp.f32 	%f110, 0fBE2AAAA8, 0fBEFFFFFF, %p17;
	fma.rn.f32 	%f111, %f109, %f103, %f110;
	fma.rn.f32 	%f112, %f111, %f105, %f104;
	and.b32  	%r95, %r93, 2;
	setp.eq.s32 	%p18, %r95, 0;
	mov.f32 	%f113, 0f00000000;
	sub.f32 	%f114, %f113, %f112;
	selp.f32 	%f115, %f112, %f114, %p18;
	sqrt.rn.f32 	%f116, %f9;
	mul.f32 	%f117, %f116, %f115;
	mul.f32 	%f118, %f1, %f117;
	st.global.f32 	[%rd10+4], %f118;
	mad.lo.s64 	%rd59, %rd11, 6364136223846793005, 1442695040888963407;
	shr.u64 	%rd60, %rd59, 11;
	cvt.rn.f32.u64 	%f119, %rd60;
	mul.f32 	%f120, %f119, 0f25000000;
	mad.lo.s64 	%rd61, %rd11, 7520897724310334953, 1876011003808476466;
	shr.u64 	%rd62, %rd61, 11;
	cvt.rn.f32.u64 	%f121, %rd62;
	mul.f32 	%f122, %f121, 0f25000000;
	max.f32 	%f123, %f120, 0f2EDBE6FF;
	mov.b32 	%r96, %f123;
	add.s32 	%r97, %r96, -1059760811;
	and.b32  	%r98, %r97, -8388608;
	sub.s32 	%r99, %r96, %r98;
	mov.b32 	%f124, %r99;
	cvt.rn.f32.s32 	%f125, %r98;
	fma.rn.f32 	%f126, %f125, 0f34000000, 0f00000000;
	add.f32 	%f127, %f124, 0fBF800000;
	fma.rn.f32 	%f128, %f127, 0fBE055027, 0f3E1039F6;
	fma.rn.f32 	%f129, %f128, %f127, 0fBDF8CDCC;
	fma.rn.f32 	%f130, %f129, %f127, 0f3E0F2955;
	fma.rn.f32 	%f131, %f130, %f127, 0fBE2AD8B9;
	fma.rn.f32 	%f132, %f131, %f127, 0f3E4CED0B;
	fma.rn.f32 	%f133, %f132, %f127, 0fBE7FFF22;
	fma.rn.f32 	%f134, %f133, %f127, 0f3EAAAA78;
	fma.rn.f32 	%f135, %f134, %f127, 0fBF000000;
	mul.f32 	%f136, %f127, %f135;
	fma.rn.f32 	%f137, %f136, %f127, %f127;
	fma.rn.f32 	%f138, %f126, 0f3F317218, %f137;
	setp.gt.u32 	%p19, %r96, 2139095039;
	fma.rn.f32 	%f139, %f123, 0f7F800000, 0f7F800000;
	selp.f32 	%f140, %f139, %f138, %p19;
	mul.f32 	%f16, %f140, 0fC0000000;
	cvt.f64.f32 	%fd9, %f122;
	mul.f64 	%fd10, %fd9, 0d401921FB54442D18;
	cvt.rn.f32.f64 	%f17, %fd10;
	mul.f32 	%f141, %f17, 0f3F22F983;
	cvt.rni.s32.f32 	%r131, %f141;
	cvt.rn.f32.s32 	%f142, %r131;
	fma.rn.f32 	%f143, %f142, 0fBFC90FDA, %f17;
	fma.rn.f32 	%f144, %f142, 0fB3A22168, %f143;
	fma.rn.f32 	%f166, %f142, 0fA7C234C5, %f144;
	abs.f32 	%f19, %f17;
	setp.ltu.f32 	%p20, %f19, 0f47CE4780;
	@%p20 bra 	$L__BB3_25;
	setp.neu.f32 	%p21, %f19, 0f7F800000;
	@%p21 bra 	$L__BB3_20;
	mov.f32 	%f147, 0f00000000;
	mul.rn.f32 	%f166, %f17, %f147;
	mov.b32 	%r131, 0;
	bra.uni 	$L__BB3_25;
$L__BB3_20:
	mov.b32 	%r31, %f17;
	shl.b32 	%r101, %r31, 8;
	or.b32  	%r32, %r101, -2147483648;
	mov.b64 	%rd79, 0;
	mov.b32 	%r128, 0;
	mov.u64 	%rd77, __cudart_i2opi_f;
	mov.u64 	%rd78, %rd1;
$L__BB3_21:
	.pragma "nounroll";
	ld.global.nc.u32 	%r102, [%rd77];
	mad.wide.u32 	%rd65, %r102, %r32, %rd79;
	shr.u64 	%rd79, %rd65, 32;
	st.local.u32 	[%rd78], %rd65;
	add.s32 	%r128, %r128, 1;
	add.s64 	%rd78, %rd78, 4;
	add.s64 	%rd77, %rd77, 4;
	setp.ne.s32 	%p22, %r128, 6;
	@%p22 bra 	$L__BB3_21;
	shr.u32 	%r103, %r31, 23;
	st.local.u32 	[%rd1+24], %rd79;
	and.b32  	%r35, %r103, 31;
	and.b32  	%r104, %r103, 224;
	add.s32 	%r105, %r104, -128;
	shr.u32 	%r106, %r105, 5;
	mul.wide.u32 	%rd66, %r106, 4;
	sub.s64 	%rd25, %rd1, %rd66;
	ld.local.u32 	%r129, [%rd25+24];
	ld.local.u32 	%r130, [%rd25+20];
	setp.eq.s32 	%p23, %r35, 0;
	@%p23 bra 	$L__BB3_24;
	shf.l.wrap.b32 	%r129, %r130, %r129, %r35;
	ld.local.u32 	%r107, [%rd25+16];
	shf.l.wrap.b32 	%r130, %r107, %r130, %r35;
$L__BB3_24:
	shr.u32 	%r108, %r129, 30;
	shf.l.wrap.b32 	%r109, %r130, %r129, 2;
	shl.b32 	%r110, %r130, 2;
	shr.u32 	%r111, %r109, 31;
	add.s32 	%r131, %r111, %r108;
	xor.b32  	%r112, %r109, %r31;
	shr.s32 	%r113, %r109, 31;
	xor.b32  	%r114, %r113, %r109;
	xor.b32  	%r115, %r113, %r110;
	cvt.u64.u32 	%rd67, %r114;
	shl.b64 	%rd68, %rd67, 32;
	cvt.u64.u32 	%rd69, %r115;
	or.b64  	%rd70, %rd68, %rd69;
	cvt.rn.f64.s64 	%fd11, %rd70;
	mul.f64 	%fd12, %fd11, 0d3BF921FB54442D19;
	cvt.rn.f32.f64 	%f145, %fd12;
	neg.f32 	%f146, %f145;
	setp.lt.s32 	%p24, %r112, 0;
	selp.f32 	%f166, %f146, %f145, %p24;
$L__BB3_25:
	add.s32 	%r117, %r131, 1;
	mul.rn.f32 	%f148, %f166, %f166;
	and.b32  	%r118, %r131, 1;
	setp.eq.b32 	%p25, %r118, 1;
	selp.f32 	%f149, %f166, 0f3F800000, %p25;
	fma.rn.f32 	%f150, %f148, %f149, 0f00000000;
	fma.rn.f32 	%f151, %f148, 0f37CBAC00, 0fBAB607ED;
	selp.f32 	%f152, 0fB94D4153, %f151, %p25;
	selp.f32 	%f153, 0f3C0885E4, 0f3D2AAABB, %p25;
	fma.rn.f32 	%f154, %f152, %f148, %f153;
	selp.f32 	%f155, 0fBE2AAAA8, 0fBEFFFFFF, %p25;
	fma.rn.f32 	%f156, %f154, %f148, %f155;
	fma.rn.f32 	%f157, %f156, %f150, %f149;
	and.b32  	%r119, %r117, 2;
	setp.eq.s32 	%p26, %r119, 0;
	mov.f32 	%f158, 0f00000000;
	sub.f32 	%f159, %f158, %f157;
	selp.f32 	%f160, %f157, %f159, %p26;
	sqrt.rn.f32 	%f161, %f16;
	mul.f32 	%f162, %f161, %f160;
	mul.f32 	%f163, %f1, %f162;
	st.global.f32 	[%rd10+8], %f163;
$L__BB3_26:
	ret;

}
	// .globl	compute_bounding_box
.visible .entry compute_bounding_box(
	.param .u64 .ptr .align 1 compute_bounding_box_param_0,
	.param .u64 .ptr .align 1 compute_bounding_box_param_1,
	.param .u64 .ptr .align 1 compute_bounding_box_param_2,
	.param .u32 compute_bounding_box_param_3
)
{
	.reg .pred 	%p<7>;
	.reg .b32 	%r<47>;
	.reg .b32 	%f<56>;
	.reg .b64 	%rd<9>;
	// demoted variable
	.shared .align 4 .b8 _ZZ20compute_bounding_boxE7s_min_x[1024];
	// demoted variable
	.shared .align 4 .b8 _ZZ20compute_bounding_boxE7s_min_y[1024];
	// demoted variable
	.shared .align 4 .b8 _ZZ20compute_bounding_boxE7s_min_z[1024];
	// demoted variable
	.shared .align 4 .b8 _ZZ20compute_bounding_boxE7s_max_x[1024];
	// demoted variable
	.shared .align 4 .b8 _ZZ20compute_bounding_boxE7s_max_y[1024];
	// demoted variable
	.shared .align 4 .b8 _ZZ20compute_bounding_boxE7s_max_z[1024];
	ld.param.u64 	%rd2, [compute_bounding_box_param_0];
	ld.param.u64 	%rd3, [compute_bounding_box_param_1];
	ld.param.u64 	%rd4, [compute_bounding_box_param_2];
	ld.param.u32 	%r15, [compute_bounding_box_param_3];
	mov.u32 	%r1, %tid.x;
	mov.u32 	%r16, %ctaid.x;
	mov.u32 	%r46, %ntid.x;
	mad.lo.s32 	%r45, %r16, %r46, %r1;
	setp.ge.s32 	%p1, %r45, %r15;
	mov.f32 	%f53, 0fD01502F9;
	mov.f32 	%f50, 0f501502F9;
	mov.f32 	%f51, %f50;
	mov.f32 	%f52, %f50;
	mov.f32 	%f54, %f53;
	mov.f32 	%f55, %f53;
	@%p1 bra 	$L__BB4_3;
	mov.u32 	%r17, %nctaid.x;
	mul.lo.s32 	%r4, %r46, %r17;
	cvta.to.global.u64 	%rd1, %rd2;
	mov.f32 	%f52, 0f501502F9;
	mov.f32 	%f55, 0fD01502F9;
	mov.f32 	%f54, %f55;
	mov.f32 	%f53, %f55;
	mov.f32 	%f51, %f52;
	mov.f32 	%f50, %f52;
$L__BB4_2:
	mul.lo.s32 	%r18, %r45, 3;
	mul.wide.s32 	%rd5, %r18, 4;
	add.s64 	%rd6, %rd1, %rd5;
	ld.global.nc.f32 	%f23, [%rd6];
	ld.global.nc.f32 	%f24, [%rd6+4];
	ld.global.nc.f32 	%f25, [%rd6+8];
	min.f32 	%f50, %f50, %f23;
	min.f32 	%f51, %f51, %f24;
	min.f32 	%f52, %f52, %f25;
	max.f32 	%f53, %f53, %f23;
	max.f32 	%f54, %f54, %f24;
	max.f32 	%f55, %f55, %f25;
	add.s32 	%r45, %r45, %r4;
	setp.lt.s32 	%p2, %r45, %r15;
	@%p2 bra 	$L__BB4_2;
$L__BB4_3:
	shl.b32 	%r19, %r1, 2;
	mov.u32 	%r20, _ZZ20compute_bounding_boxE7s_min_x;
	add.s32 	%r7, %r20, %r19;
	st.shared.f32 	[%r7], %f50;
	mov.u32 	%r21, _ZZ20compute_bounding_boxE7s_min_y;
	add.s32 	%r8, %r21, %r19;
	st.shared.f32 	[%r8], %f51;
	mov.u32 	%r22, _ZZ20compute_bounding_boxE7s_min_z;
	add.s32 	%r9, %r22, %r19;
	st.shared.f32 	[%r9], %f52;
	mov.u32 	%r23, _ZZ20compute_bounding_boxE7s_max_x;
	add.s32 	%r10, %r23, %r19;
	st.shared.f32 	[%r10], %f53;
	mov.u32 	%r24, _ZZ20compute_bounding_boxE7s_max_y;
	add.s32 	%r11, %r24, %r19;
	st.shared.f32 	[%r11], %f54;
	mov.u32 	%r25, _ZZ20compute_bounding_boxE7s_max_z;
	add.s32 	%r12, %r25, %r19;
	st.shared.f32 	[%r12], %f55;
	bar.sync 	0;
	setp.lt.u32 	%p3, %r46, 2;
	@%p3 bra 	$L__BB4_7;
$L__BB4_4:
	shr.u32 	%r14, %r46, 1;
	setp.ge.u32 	%p4, %r1, %r14;
	@%p4 bra 	$L__BB4_6;
	ld.shared.f32 	%f26, [%r7];
	shl.b32 	%r26, %r14, 2;
	add.s32 	%r27, %r7, %r26;
	ld.shared.f32 	%f27, [%r27];
	min.f32 	%f28, %f26, %f27;
	st.shared.f32 	[%r7], %f28;
	ld.shared.f32 	%f29, [%r8];
	add.s32 	%r28, %r8, %r26;
	ld.shared.f32 	%f30, [%r28];
	min.f32 	%f31, %f29, %f30;
	st.shared.f32 	[%r8], %f31;
	ld.shared.f32 	%f32, [%r9];
	add.s32 	%r29, %r9, %r26;
	ld.shared.f32 	%f33, [%r29];
	min.f32 	%f34, %f32, %f33;
	st.shared.f32 	[%r9], %f34;
	ld.shared.f32 	%f35, [%r10];
	add.s32 	%r30, %r10, %r26;
	ld.shared.f32 	%f36, [%r30];
	max.f32 	%f37, %f35, %f36;
	st.shared.f32 	[%r10], %f37;
	ld.shared.f32 	%f38, [%r11];
	add.s32 	%r31, %r11, %r26;
	ld.shared.f32 	%f39, [%r31];
	max.f32 	%f40, %f38, %f39;
	st.shared.f32 	[%r11], %f40;
	ld.shared.f32 	%f41, [%r12];
	add.s32 	%r32, %r12, %r26;
	ld.shared.f32 	%f42, [%r32];
	max.f32 	%f43, %f41, %f42;
	st.shared.f32 	[%r12], %f43;
$L__BB4_6:
	bar.sync 	0;
	setp.gt.u32 	%p5, %r46, 3;
	mov.u32 	%r46, %r14;
	@%p5 bra 	$L__BB4_4;
$L__BB4_7:
	setp.ne.s32 	%p6, %r1, 0;
	@%p6 bra 	$L__BB4_9;
	cvta.to.global.u64 	%rd7, %rd4;
	cvta.to.global.u64 	%rd8, %rd3;
	ld.shared.u32 	%r33, [_ZZ20compute_bounding_boxE7s_min_x];
	atom.global.min.s32 	%r34, [%rd8], %r33;
	ld.shared.u32 	%r35, [_ZZ20compute_bounding_boxE7s_min_y];
	atom.global.min.s32 	%r36, [%rd8+4], %r35;
	ld.shared.u32 	%r37, [_ZZ20compute_bounding_boxE7s_min_z];
	atom.global.min.s32 	%r38, [%rd8+8], %r37;
	ld.shared.u32 	%r39, [_ZZ20compute_bounding_boxE7s_max_x];
	atom.global.max.s32 	%r40, [%rd7], %r39;
	ld.shared.u32 	%r41, [_ZZ20compute_bounding_boxE7s_max_y];
	atom.global.max.s32 	%r42, [%rd7+4], %r41;
	ld.shared.u32 	%r43, [_ZZ20compute_bounding_boxE7s_max_z];
	atom.global.max.s32 	%r44, [%rd7+8], %r43;
$L__BB4_9:
	ret;

}
	// .globl	build_cell_list
.visible .entry build_cell_list(
	.param .u64 .ptr .align 1 build_cell_list_param_0,
	.param .u64 .ptr .align 1 build_cell_list_param_1,
	.param .u64 .ptr .align 1 build_cell_list_param_2,
	.param .u64 .ptr .align 1 build_cell_list_param_3,
	.param .f32 build_cell_list_param_4,
	.param .f32 build_cell_list_param_5,
	.param .f32 build_cell_list_param_6,
	.param .u32 build_cell_list_param_7,
	.param .u32 build_cell_list_param_8,
	.param .u32 build_cell_list_param_9,
	.param .u32 build_cell_list_param_10
)
{
	.reg .pred 	%p<3>;
	.reg .b32 	%r<27>;
	.reg .b32 	%f<13>;
	.reg .b64 	%rd<17>;

	ld.param.u64 	%rd1, [build_cell_list_param_0];
	ld.param.u64 	%rd2, [build_cell_list_param_1];
	ld.param.u64 	%rd3, [build_cell_list_param_2];
	ld.param.u64 	%rd4, [build_cell_list_param_3];
	ld.param.f32 	%f1, [build_cell_list_param_4];
	ld.param.f32 	%f2, [build_cell_list_param_5];
	ld.param.f32 	%f3, [build_cell_list_param_6];
	ld.param.u32 	%r4, [build_cell_list_param_7];
	ld.param.u32 	%r5, [build_cell_list_param_8];
	ld.param.u32 	%r6, [build_cell_list_param_9];
	ld.param.u32 	%r7, [build_cell_list_param_10];
	mov.u32 	%r8, %ctaid.x;
	mov.u32 	%r9, %ntid.x;
	mov.u32 	%r10, %tid.x;
	mad.lo.s32 	%r1, %r8, %r9, %r10;
	setp.ge.s32 	%p1, %r1, %r7;
	@%p1 bra 	$L__BB5_3;
	cvta.to.global.u64 	%rd5, %rd1;
	cvta.to.global.u64 	%rd6, %rd4;
	cvta.to.global.u64 	%rd7, %rd3;
	mul.lo.s32 	%r11, %r1, 3;
	mul.wide.s32 	%rd8, %r11, 4;
	add.s64 	%rd9, %rd5, %rd8;
	ld.global.nc.f32 	%f4, [%rd9];
	ld.global.nc.f32 	%f5, [%rd9+4];
	ld.global.nc.f32 	%f6, [%rd9+8];
	sub.f32 	%f7, %f4, %f1;
	mul.f32 	%f8, %f7, 0f3DCCCCCD;
	cvt.rzi.s32.f32 	%r12, %f8;
	sub.f32 	%f9, %f5, %f2;
	mul.f32 	%f10, %f9, 0f3DCCCCCD;
	cvt.rzi.s32.f32 	%r13, %f10;
	sub.f32 	%f11, %f6, %f3;
	mul.f32 	%f12, %f11, 0f3DCCCCCD;
	cvt.rzi.s32.f32 	%r14, %f12;
	add.s32 	%r15, %r4, -1;
	min.s32 	%r16, %r12, %r15;
	max.s32 	%r17, %r16, 0;
	add.s32 	%r18, %r5, -1;
	min.s32 	%r19, %r13, %r18;
	max.s32 	%r20, %r19, 0;
	add.s32 	%r21, %r6, -1;
	min.s32 	%r22, %r14, %r21;
	max.s32 	%r23, %r22, 0;
	mad.lo.s32 	%r24, %r23, %r5, %r20;
	mad.lo.s32 	%r2, %r24, %r4, %r17;
	mul.wide.s32 	%rd10, %r1, 4;
	add.s64 	%rd11, %rd6, %rd10;
	st.global.u32 	[%rd11], %r2;
	mul.wide.s32 	%rd12, %r2, 4;
	add.s64 	%rd13, %rd7, %rd12;
	atom.global.add.u32 	%r3, [%rd13], 1;
	setp.gt.s32 	%p2, %r3, 127;
	@%p2 bra 	$L__BB5_3;
	shl.b32 	%r25, %r2, 7;
	add.s32 	%r26, %r25, %r3;
	cvta.to.global.u64 	%rd14, %rd2;
	mul.wide.s32 	%rd15, %r26, 4;
	add.s64 	%rd16, %rd14, %rd15;
	st.global.u32 	[%rd16], %r1;
$L__BB5_3:
	ret;

}
	// .globl	build_neighbor_list
.visible .entry build_neighbor_list(
	.param .u64 .ptr .align 1 build_neighbor_list_param_0,
	.param .u64 .ptr .align 1 build_neighbor_list_param_1,
	.param .u64 .ptr .align 1 build_neighbor_list_param_2,
	.param .u64 .ptr .align 1 build_neighbor_list_param_3,
	.param .u64 .ptr .align 1 build_neighbor_list_param_4,
	.param .u64 .ptr .align 1 build_neighbor_list_param_5,
	.param .u64 .ptr .align 1 build_neighbor_list_param_6,
	.param .u64 .ptr .align 1 build_neighbor_list_param_7,
	.param .u32 build_neighbor_list_param_8,
	.param .u32 build_neighbor_list_param_9,
	.param .u32 build_neighbor_list_param_10,
	.param .u32 build_neighbor_list_param_11,
	.param .u32 build_neighbor_list_param_12
)
{
	.reg .pred 	%p<52>;
	.reg .b32 	%r<132>;
	.reg .b32 	%f<40>;
	.reg .b64 	%rd<50>;

	ld.param.u64 	%rd10, [build_neighbor_list_param_0];
	ld.param.u64 	%rd11, [build_neighbor_list_param_1];
	ld.param.u64 	%rd12, [build_neighbor_list_param_2];
	ld.param.u64 	%rd7, [build_neighbor_list_param_3];
	ld.param.u64 	%rd13, [build_neighbor_list_param_4];
	ld.param.u64 	%rd8, [build_neighbor_list_param_5];
	ld.param.u64 	%rd14, [build_neighbor_list_param_6];
	ld.param.u32 	%r62, [build_neighbor_list_param_8];
	ld.param.u32 	%r63, [build_neighbor_list_param_9];
	ld.param.u32 	%r64, [build_neighbor_list_param_10];
	ld.param.u32 	%r65, [build_neighbor_list_param_11];
	ld.param.u32 	%r66, [build_neighbor_list_param_12];
	cvta.to.global.u64 	%rd1, %rd14;
	cvta.to.global.u64 	%rd2, %rd13;
	cvta.to.global.u64 	%rd3, %rd11;
	cvta.to.global.u64 	%rd4, %rd12;
	cvta.to.global.u64 	%rd5, %rd10;
	mov.u32 	%r67, %ctaid.x;
	mov.u32 	%r68, %ntid.x;
	mov.u32 	%r69, %tid.x;
	mad.lo.s32 	%r1, %r67, %r68, %r69;
	setp.ge.s32 	%p5, %r1, %r66;
	@%p5 bra 	$L__BB6_22;
	cvta.to.global.u64 	%rd15, %rd7;
	cvta.to.global.u64 	%rd16, %rd8;
	mul.lo.s32 	%r72, %r1, 3;
	mul.wide.s32 	%rd17, %r72, 4;
	add.s64 	%rd18, %rd5, %rd17;
	ld.global.nc.f32 	%f1, [%rd18];
	ld.global.nc.f32 	%f2, [%rd18+4];
	ld.global.nc.f32 	%f3, [%rd18+8];
	mul.wide.s32 	%rd19, %r1, 4;
	add.s64 	%rd20, %rd15, %rd19;
	ld.global.nc.u32 	%r73, [%rd20];
	div.s32 	%r74, %r73, %r63;
	mul.lo.s32 	%r75, %r74, %r63;
	sub.s32 	%r2, %r73, %r75;
	rem.s32 	%r3, %r74, %r64;
	mul.lo.s32 	%r76, %r64, %r63;
	div.s32 	%r4, %r73, %r76;
	add.s64 	%rd21, %rd16, %rd19;
	ld.global.nc.u32 	%r5, [%rd21];
	mul.lo.s32 	%r6, %r62, %r1;
	shl.b32 	%r77, %r1, 8;
	cvt.s64.s32 	%rd6, %r77;
	ld.global.nc.u32 	%r78, [d_use_pbc];
	ld.global.nc.f32 	%f4, [d_box_dims];
	ld.global.nc.f32 	%f5, [d_box_inv];
	ld.global.nc.f32 	%f6, [d_box_dims+4];
	ld.global.nc.f32 	%f7, [d_box_inv+4];
	ld.global.nc.f32 	%f8, [d_box_dims+8];
	ld.global.nc.f32 	%f9, [d_box_inv+8];
	neg.s32 	%r8, %r5;
	mov.b32 	%r120, 0;
	mov.b32 	%r108, -1;
$L__BB6_2:
	setp.eq.s32 	%p6, %r78, 0;
	add.s32 	%r110, %r108, %r4;
	@%p6 bra 	$L__BB6_4;
	setp.lt.s32 	%p7, %r110, 0;
	setp.lt.s32 	%p8, %r110, %r65;
	selp.b32 	%r79, 0, %r65, %p8;
	neg.s32 	%r80, %r79;
	selp.b32 	%r81, %r65, %r80, %p7;
	add.s32 	%r110, %r81, %r110;
	bra.uni 	$L__BB6_5;
$L__BB6_4:
	setp.lt.s32 	%p9, %r110, 0;
	setp.ge.s32 	%p10, %r110, %r65;
	or.pred  	%p11, %p9, %p10;
	@%p11 bra 	$L__BB6_20;
$L__BB6_5:
	mul.lo.s32 	%r14, %r110, %r64;
	@%p6 bra 	$L__BB6_23;
	mov.b32 	%r121, -1;
$L__BB6_7:
	add.s32 	%r84, %r121, %r3;
	setp.lt.s32 	%p13, %r84, 0;
	setp.lt.s32 	%p14, %r84, %r64;
	selp.b32 	%r85, 0, %r64, %p14;
	neg.s32 	%r86, %r85;
	selp.b32 	%r87, %r64, %r86, %p13;
	add.s32 	%r88, %r87, %r84;
	add.s32 	%r89, %r88, %r14;
	mul.lo.s32 	%r40, %r89, %r63;
	mov.b32 	%r123, -1;
$L__BB6_8:
	add.s32 	%r90, %r123, %r2;
	setp.lt.s32 	%p15, %r90, 0;
	setp.lt.s32 	%p16, %r90, %r63;
	selp.b32 	%r91, 0, %r63, %p16;
	neg.s32 	%r92, %r91;
	selp.b32 	%r93, %r63, %r92, %p15;
	add.s32 	%r94, %r93, %r90;
	add.s32 	%r43, %r94, %r40;
	mul.wide.s32 	%rd22, %r43, 4;
	add.s64 	%rd23, %rd4, %rd22;
	ld.global.nc.u32 	%r44, [%rd23];
	setp.lt.s32 	%p17, %r44, 1;
	@%p17 bra 	$L__BB6_18;
	shl.b32 	%r45, %r43, 7;
	min.s32 	%r46, %r44, 128;
	mov.b32 	%r125, 0;
$L__BB6_10:
	add.s32 	%r96, %r45, %r125;
	mul.wide.s32 	%rd24, %r96, 4;
	add.s64 	%rd25, %rd3, %rd24;
	ld.global.nc.u32 	%r49, [%rd25];
	setp.eq.s32 	%p18, %r49, %r1;
	@%p18 bra 	$L__BB6_17;
	mul.lo.s32 	%r97, %r49, 3;
	mul.wide.s32 	%rd26, %r97, 4;
	add.s64 	%rd27, %rd5, %rd26;
	ld.global.nc.f32 	%f10, [%rd27];
	sub.f32 	%f11, %f10, %f1;
	ld.global.nc.f32 	%f12, [%rd27+4];
	sub.f32 	%f13, %f12, %f2;
	ld.global.nc.f32 	%f14, [%rd27+8];
	sub.f32 	%f15, %f14, %f3;
	mul.f32 	%f16, %f11, %f5;
	cvt.rni.f32.f32 	%f17, %f16;
	mul.f32 	%f18, %f4, %f17;
	sub.f32 	%f19, %f11, %f18;
	mul.f32 	%f20, %f13, %f7;
	cvt.rni.f32.f32 	%f21, %f20;
	mul.f32 	%f22, %f6, %f21;
	sub.f32 	%f23, %f13, %f22;
	mul.f32 	%f24, %f15, %f9;
	cvt.rni.f32.f32 	%f25, %f24;
	mul.f32 	%f26, %f8, %f25;
	sub.f32 	%f27, %f15, %f26;
	mul.f32 	%f28, %f23, %f23;
	fma.rn.f32 	%f29, %f19, %f19, %f28;
	fma.rn.f32 	%f30, %f27, %f27, %f29;
	setp.gt.f32 	%p19, %f30, 0f42F00001;
	@%p19 bra 	$L__BB6_17;
	setp.lt.s32 	%p21, %r5, 1;
	mov.pred 	%p51, -1;
	@%p21 bra 	$L__BB6_15;
	mov.u32 	%r127, %r6;
	mov.u32 	%r128, %r8;
$L__BB6_14:
	mul.wide.s32 	%rd28, %r127, 4;
	add.s64 	%rd29, %rd2, %rd28;
	ld.global.nc.u32 	%r98, [%rd29];
	setp.ne.s32 	%p51, %r98, %r49;
	setp.ne.s32 	%p22, %r128, -1;
	and.pred  	%p23, %p51, %p22;
	add.s32 	%r128, %r128, 1;
	add.s32 	%r127, %r127, 1;
	@%p23 bra 	$L__BB6_14;
$L__BB6_15:
	setp.gt.s32 	%p24, %r120, 255;
	not.pred 	%p25, %p51;
	or.pred  	%p26, %p25, %p24;
	@%p26 bra 	$L__BB6_17;
	cvt.s64.s32 	%rd30, %r120;
	add.s64 	%rd31, %rd30, %rd6;
	shl.b64 	%rd32, %rd31, 2;
	add.s64 	%rd33, %rd1, %rd32;
	st.global.u32 	[%rd33], %r49;
	add.s32 	%r120, %r120, 1;
$L__BB6_17:
	add.s32 	%r125, %r125, 1;
	setp.ne.s32 	%p27, %r125, %r46;
	@%p27 bra 	$L__BB6_10;
$L__BB6_18:
	add.s32 	%r123, %r123, 1;
	setp.ne.s32 	%p28, %r123, 2;
	@%p28 bra 	$L__BB6_8;
	add.s32 	%r121, %r121, 1;
	setp.ne.s32 	%p29, %r121, 2;
	@%p29 bra 	$L__BB6_7;
$L__BB6_20:
	add.s32 	%r108, %r108, 1;
	setp.ne.s32 	%p49, %r108, 2;
	@%p49 bra 	$L__BB6_2;
	ld.param.u64 	%rd49, [build_neighbor_list_param_7];
	cvta.to.global.u64 	%rd46, %rd49;
	mul.wide.s32 	%rd47, %r1, 4;
	add.s64 	%rd48, %rd46, %rd47;
	st.global.u32 	[%rd48], %r120;
$L__BB6_22:
	ret;
$L__BB6_23:
	mov.b32 	%r111, -1;
$L__BB6_24:
	add.s32 	%r17, %r111, %r3;
	setp.lt.s32 	%p30, %r17, 0;
	setp.ge.s32 	%p31, %r17, %r64;
	or.pred  	%p32, %p30, %p31;
	@%p32 bra 	$L__BB6_29;
	add.s32 	%r101, %r17, %r14;
	mul.lo.s32 	%r18, %r101, %r63;
	mov.b32 	%r114, -1;
$L__BB6_26:
	add.s32 	%r23, %r114, %r2;
	setp.lt.s32 	%p33, %r23, 0;
	setp.ge.s32 	%p34, %r23, %r63;
	or.pred  	%p35, %p33, %p34;
	@%p35 bra 	$L__BB6_28;
	add.s32 	%r24, %r23, %r18;
	mul.wide.s32 	%rd34, %r24, 4;
	add.s64 	%rd35, %rd4, %rd34;
	ld.global.nc.u32 	%r25, [%rd35];
	setp.gt.s32 	%p36, %r25, 0;
	@%p36 bra 	$L__BB6_30;
$L__BB6_28:
	add.s32 	%r114, %r114, 1;
	setp.eq.s32 	%p47, %r114, 2;
	@%p47 bra 	$L__BB6_29;
	bra.uni 	$L__BB6_26;
$L__BB6_29:
	add.s32 	%r111, %r111, 1;
	setp.eq.s32 	%p48, %r111, 2;
	@%p48 bra 	$L__BB6_20;
	bra.uni 	$L__BB6_24;
$L__BB6_30:
	shl.b32 	%r28, %r24, 7;
	min.s32 	%r29, %r25, 128;
	mov.b32 	%r117, 0;
$L__BB6_31:
	add.s32 	%r103, %r28, %r117;
	mul.wide.s32 	%rd36, %r103, 4;
	add.s64 	%rd37, %rd3, %rd36;
	ld.global.nc.u32 	%r32, [%rd37];
	setp.eq.s32 	%p37, %r32, %r1;
	@%p37 bra 	$L__BB6_38;
	mul.lo.s32 	%r104, %r32, 3;
	mul.wide.s32 	%rd38, %r104, 4;
	add.s64 	%rd39, %rd5, %rd38;
	ld.global.nc.f32 	%f31, [%rd39];
	sub.f32 	%f32, %f31, %f1;
	ld.global.nc.f32 	%f33, [%rd39+4];
	sub.f32 	%f34, %f33, %f2;
	ld.global.nc.f32 	%f35, [%rd39+8];
	sub.f32 	%f36, %f35, %f3;
	mul.f32 	%f37, %f34, %f34;
	fma.rn.f32 	%f38, %f32, %f32, %f37;
	fma.rn.f32 	%f39, %f36, %f36, %f38;
	setp.gt.f32 	%p38, %f39, 0f42F00001;
	@%p38 bra 	$L__BB6_38;
	setp.lt.s32 	%p40, %r5, 1;
	mov.pred 	%p50, -1;
	@%p40 bra 	$L__BB6_36;
	mov.b32 	%r119, 0;
$L__BB6_35:
	add.s32 	%r106, %r119, %r6;
	mul.wide.s32 	%rd40, %r106, 4;
	add.s64 	%rd41, %rd2, %rd40;
	ld.global.nc.u32 	%r107, [%rd41];
	setp.ne.s32 	%p50, %r107, %r32;
	add.s32 	%r119, %r119, 1;
	setp.ne.s32 	%p41, %r119, %r5;
	and.pred  	%p42, %p50, %p41;
	@%p42 bra 	$L__BB6_35;
$L__BB6_36:
	setp.gt.s32 	%p43, %r120, 255;
	not.pred 	%p44, %p50;
	or.pred  	%p45, %p44, %p43;
	@%p45 bra 	$L__BB6_38;
	cvt.s64.s32 	%rd42, %r120;
	add.s64 	%rd43, %rd42, %rd6;
	shl.b64 	%rd44, %rd43, 2;
	add.s64 	%rd45, %rd1, %rd44;
	st.global.u32 	[%rd45], %r32;
	add.s32 	%r120, %r120, 1;
$L__BB6_38:
	add.s32 	%r117, %r117, 1;
	setp.eq.s32 	%p46, %r117, %r29;
	@%p46 bra 	$L__BB6_28;
	bra.uni 	$L__BB6_31;

}
	// .globl	check_neighbor_overflow
.visible .entry check_neighbor_overflow(
	.param .u64 .ptr .align 1 check_neighbor_overflow_param_0,
	.param .u64 .ptr .align 1 check_neighbor_overflow_param_1,
	.param .u32 check_neighbor_overflow_param_2
)
{
	.reg .pred 	%p<4>;
	.reg .b32 	%r<9>;
	.reg .b64 	%rd<7>;

	ld.param.u64 	%rd2, [check_neighbor_overflow_param_0];
	ld.param.u64 	%rd3, [check_neighbor_overflow_param_1];
	ld.param.u32 	%r2, [check_neighbor_overflow_param_2];
	cvta.to.global.u64 	%rd1, %rd3;
	mov.u32 	%r3, %ctaid.x;
	mov.u32 	%r4, %ntid.x;
	mov.u32 	%r5, %tid.x;
	mad.lo.s32 	%r1, %r3, %r4, %r5;
	setp.ne.s32 	%p1, %r1, 0;
	@%p1 bra 	$L__BB7_2;
	mov.b32 	%r6, 0;
	st.global.u32 	[%rd1], %r6;
$L__BB7_2:
	bar.sync 	0;
	setp.ge.s32 	%p2, %r1, %r2;
	@%p2 bra 	$L__BB7_5;
	cvta.to.global.u64 	%rd4, %rd2;
	mul.wide.s32 	%rd5, %r1, 4;
	add.s64 	%rd6, %rd4, %rd5;
	ld.global.nc.u32 	%r7, [%rd6];
	setp.lt.s32 	%p3, %r7, 257;
	@%p3 bra 	$L__BB7_5;
	atom.global.add.u32 	%r8, [%rd1], 1;
$L__BB7_5:
	ret;

}
	// .globl	amber_mega_fused_hmc_step_flat
.visible .entry amber_mega_fused_hmc_step_flat(
	.param .u64 .ptr .align 1 amber_mega_fused_hmc_step_flat_param_0,
	.param .u64 .ptr .align 1 amber_mega_fused_hmc_step_flat_param_1,
	.param .u64 .ptr .align 1 amber_mega_fused_hmc_step_flat_param_2,
	.param .u64 .ptr .align 1 amber_mega_fused_hmc_step_flat_param_3,
	.param .u64 .ptr .align 1 amber_mega_fused_hmc_step_flat_param_4,
	.param .u64 .ptr .align 1 amber_mega_fused_hmc_step_flat_param_5,
	.param .u64 .ptr .align 1 amber_mega_fused_hmc_step_flat_param_6,
	.param .u64 .ptr .align 1 amber_mega_fused_hmc_step_flat_param_7,
	.param .u64 .ptr .align 1 amber_mega_fused_hmc_step_flat_param_8,
	.param .u64 .ptr .align 1 amber_mega_fused_hmc_step_flat_param_9,
	.param .u64 .ptr .align 1 amber_mega_fused_hmc_step_flat_param_10,
	.param .u64 .ptr .align 1 amber_mega_fused_hmc_step_flat_param_11,
	.param .u64 .ptr .align 1 amber_mega_fused_hmc_step_flat_param_12,
	.param .u64 .ptr .align 1 amber_mega_fused_hmc_step_flat_param_13,
	.param .u64 .ptr .align 1 amber_mega_fused_hmc_step_flat_param_14,
	.param .u64 .ptr .align 1 amber_mega_fused_hmc_step_flat_param_15,
	.param .u64 .ptr .align 1 amber_mega_fused_hmc_step_flat_param_16,
	.param .u64 .ptr .align 1 amber_mega_fused_hmc_step_flat_param_17,
	.param .u64 .ptr .align 1 amber_mega_fused_hmc_step_flat_param_18,
	.param .u32 amber_mega_fused_hmc_step_flat_param_19,
	.param .u32 amber_mega_fused_hmc_step_flat_param_20,
	.param .u32 amber_mega_fused_hmc_step_flat_param_21,
	.param .u32 amber_mega_fused_hmc_step_flat_param_22,
	.param .u32 amber_mega_fused_hmc_step_flat_param_23,
	.param .u32 amber_mega_fused_hmc_step_flat_param_24,
	.param .f32 amber_mega_fused_hmc_step_flat_param_25,
	.param .f32 amber_mega_fused_hmc_step_flat_param_26,
	.param .f32 amber_mega_fused_hmc_step_flat_param_27,
	.param .u32 amber_mega_fused_hmc_step_flat_param_28
)
{
	.local .align 4 .b8 	__local_depot8[28];
	.reg .b64 	%SP;
	.reg .b64 	%SPL;
	.reg .pred 	%p<102>;
	.reg .b32 	%r<333>;
	.reg .b32 	%f<1077>;
	.reg .b64 	%rd<213>;
	.reg .b64 	%fd<17>;

	mov.u64 	%SPL, __local_depot8;
	ld.param.u64 	%rd59, [amber_mega_fused_hmc_step_flat_param_0];
	ld.param.u64 	%rd47, [amber_mega_fused_hmc_step_flat_param_1];
	ld.param.u64 	%rd60, [amber_mega_fused_hmc_step_flat_param_2];
	ld.param.u64 	%rd61, [amber_mega_fused_hmc_step_flat_param_3];
	ld.param.u64 	%rd62, [amber_mega_fused_hmc_step_flat_param_4];
	ld.param.u64 	%rd48, [amber_mega_fused_hmc_step_flat_param_5];
	ld.param.u64 	%rd49, [amber_mega_fused_hmc_step_flat_param_6];
	ld.param.u64 	%rd50, [amber_mega_fused_hmc_step_flat_param_7];
	ld.param.u64 	%rd51, [amber_mega_fused_hmc_step_flat_param_8];
	ld.param.u64 	%rd52, [amber_mega_fused_hmc_step_flat_param_9];
	ld.param.u64 	%rd53, [amber_mega_fused_hmc_step_flat_param_10];
	ld.param.u64 	%rd63, [amber_mega_fused_hmc_step_flat_param_11];
	ld.param.u64 	%rd64, [amber_mega_fused_hmc_step_flat_param_12];
	ld.param.u64 	%rd65, [amber_mega_fused_hmc_step_flat_param_13];
	ld.param.u64 	%rd54, [amber_mega_fused_hmc_step_flat_param_14];
	ld.param.u64 	%rd55, [amber_mega_fused_hmc_step_flat_param_15];
	ld.param.u64 	%rd56, [amber_mega_fused_hmc_step_flat_param_16];
	ld.param.u64 	%rd57, [amber_mega_fused_hmc_step_flat_param_17];
	ld.param.u64 	%rd58, [amber_mega_fused_hmc_step_flat_param_18];
	ld.param.u32 	%r112, [amber_mega_fused_hmc_step_flat_param_19];
	ld.param.u32 	%r113, [amber_mega_fused_hmc_step_flat_param_20];
	ld.param.u32 	%r114, [amber_mega_fused_hmc_step_flat_param_21];
	ld.param.u32 	%r115, [amber_mega_fused_hmc_step_flat_param_22];
	ld.param.u32 	%r116, [amber_mega_fused_hmc_step_flat_param_23];
	ld.param.u32 	%r117, [amber_mega_fused_hmc_step_flat_param_24];
	ld.param.f32 	%f221, [amber_mega_fused_hmc_step_flat_param_25];
	ld.param.f32 	%f222, [amber_mega_fused_hmc_step_flat_param_26];
	ld.param.f32 	%f223, [amber_mega_fused_hmc_step_flat_param_27];
	ld.param.u32 	%r118, [amber_mega_fused_hmc_step_flat_param_28];
	cvta.to.global.u64 	%rd1, %rd65;
	cvta.to.global.u64 	%rd2, %rd64;
	cvta.to.global.u64 	%rd3, %rd63;
	cvta.to.global.u64 	%rd4, %rd60;
	cvta.to.global.u64 	%rd5, %rd59;
	cvta.to.global.u64 	%rd6, %rd62;
	cvta.to.global.u64 	%rd7, %rd61;
	add.u64 	%rd8, %SPL, 0;
	mov.u32 	%r119, %ctaid.x;
	mov.u32 	%r120, %ntid.x;
	mov.u32 	%r1, %tid.x;
	mad.lo.s32 	%r2, %r119, %r120, %r1;
	setp.ne.s32 	%p1, %r2, 0;
	@%p1 bra 	$L__BB8_2;
	mov.b32 	%r121, 0;
	st.global.u32 	[%rd7], %r121;
	st.global.u32 	[%rd6], %r121;
$L__BB8_2:
	bar.sync 	0;
	setp.ge.s32 	%p2, %r2, %r115;
	@%p2 bra 	$L__BB8_7;
	shl.b32 	%r122, %r2, 1;
	cvta.to.global.u64 	%rd67, %rd48;
	mul.wide.s32 	%rd68, %r122, 4;
	add.s64 	%rd69, %rd67, %rd68;
	ld.global.nc.u32 	%r123, [%rd69];
	ld.global.nc.u32 	%r124, [%rd69+4];
	cvta.to.global.u64 	%rd70, %rd49;
	add.s64 	%rd71, %rd70, %rd68;
	ld.global.nc.f32 	%f1, [%rd71];
	ld.global.nc.f32 	%f2, [%rd71+4];
	mul.lo.s32 	%r3, %r123, 3;
	mul.wide.s32 	%rd72, %r3, 4;
	add.s64 	%rd73, %rd5, %rd72;
	ld.global.f32 	%f224, [%rd73];
	ld.global.f32 	%f225, [%rd73+4];
	ld.global.f32 	%f226, [%rd73+8];
	mul.lo.s32 	%r4, %r124, 3;
	mul.wide.s32 	%rd74, %r4, 4;
	add.s64 	%rd75, %rd5, %rd74;
	ld.global.f32 	%f227, [%rd75];
	ld.global.f32 	%f228, [%rd75+4];
	ld.global.f32 	%f229, [%rd75+8];
	sub.f32 	%f1015, %f227, %f224;
	sub.f32 	%f1014, %f228, %f225;
	sub.f32 	%f1013, %f229, %f226;
	ld.global.u32 	%r125, [d_use_pbc];
	setp.eq.s32 	%p3, %r125, 0;
	@%p3 bra 	$L__BB8_5;
	ld.global.f32 	%f230, [d_box_dims];
	ld.global.f32 	%f231, [d_box_inv];
	mul.f32 	%f232, %f1015, %f231;
	cvt.rni.f32.f32 	%f233, %f232;
	mul.f32 	%f234, %f230, %f233;
	sub.f32 	%f1015, %f1015, %f234;
	ld.global.f32 	%f235, [d_box_dims+4];
	ld.global.f32 	%f236, [d_box_inv+4];
	mul.f32 	%f237, %f1014, %f236;
	cvt.rni.f32.f32 	%f238, %f237;
	mul.f32 	%f239, %f235, %f238;
	sub.f32 	%f1014, %f1014, %f239;
	ld.global.f32 	%f240, [d_box_dims+8];
	ld.global.f32 	%f241, [d_box_inv+8];
	mul.f32 	%f242, %f1013, %f241;
	cvt.rni.f32.f32 	%f243, %f242;
	mul.f32 	%f244, %f240, %f243;
	sub.f32 	%f1013, %f1013, %f244;
$L__BB8_5:
	mul.f32 	%f245, %f1015, %f1015;
	fma.rn.f32 	%f246, %f1014, %f1014, %f245;
	fma.rn.f32 	%f247, %f1013, %f1013, %f246;
	sqrt.rn.f32 	%f12, %f247;
	setp.leu.f32 	%p4, %f12, 0f358637BD;
	@%p4 bra 	$L__BB8_7;
	sub.f32 	%f248, %f12, %f2;
	neg.f32 	%f249, %f1;
	mul.f32 	%f250, %f248, %f249;
	div.rn.f32 	%f251, %f250, %f12;
	add.s64 	%rd77, %rd4, %rd72;
	neg.f32 	%f252, %f251;
	mul.f32 	%f253, %f1015, %f252;
	atom.global.add.f32 	%f254, [%rd77], %f253;
	mul.f32 	%f255, %f1014, %f252;
	atom.global.add.f32 	%f256, [%rd77+4], %f255;
	mul.f32 	%f257, %f1013, %f252;
	atom.global.add.f32 	%f258, [%rd77+8], %f257;
	add.s64 	%rd79, %rd4, %rd74;
	mul.f32 	%f259, %f1015, %f251;
	atom.global.add.f32 	%f260, [%rd79], %f259;
	mul.f32 	%f261, %f1014, %f251;
	atom.global.add.f32 	%f262, [%rd79+4], %f261;
	mul.f32 	%f263, %f1013, %f251;
	atom.global.add.f32 	%f264, [%rd79+8], %f263;
	mul.f32 	%f265, %f1, 0f3F000000;
	mul.f32 	%f266, %f265, %f248;
	mul.f32 	%f267, %f248, %f266;
	atom.global.add.f32 	%f268, [%rd7], %f267;
$L__BB8_7:
	setp.ge.s32 	%p5, %r2, %r116;
	@%p5 bra 	$L__BB8_14;
	shl.b32 	%r126, %r2, 2;
	cvta.to.global.u64 	%rd80, %rd50;
	mul.wide.s32 	%rd81, %r126, 4;
	add.s64 	%rd82, %rd80, %rd81;
	ld.global.nc.u32 	%r127, [%rd82];
	ld.global.nc.u32 	%r128, [%rd82+4];
	ld.global.nc.u32 	%r129, [%rd82+8];
	shl.b32 	%r130, %r2, 1;
	cvta.to.global.u64 	%rd83, %rd51;
	mul.wide.s32 	%rd84, %r130, 4;
	add.s64 	%rd85, %rd83, %rd84;
	ld.global.nc.f32 	%f13, [%rd85];
	ld.global.nc.f32 	%f14, [%rd85+4];
	mul.lo.s32 	%r5, %r127, 3;
	mul.wide.s32 	%rd86, %r5, 4;
	add.s64 	%rd87, %rd5, %rd86;
	ld.global.f32 	%f269, [%rd87];
	ld.global.f32 	%f270, [%rd87+4];
	ld.global.f32 	%f271, [%rd87+8];
	mul.lo.s32 	%r6, %r128, 3;
	mul.wide.s32 	%rd88, %r6, 4;
	add.s64 	%rd89, %rd5, %rd88;
	ld.global.f32 	%f272, [%rd89];
	ld.global.f32 	%f273, [%rd89+4];
	ld.global.f32 	%f274, [%rd89+8];
	mul.lo.s32 	%r7, %r129, 3;
	mul.wide.s32 	%rd90, %r7, 4;
	add.s64 	%rd91, %rd5, %rd90;
	ld.global.f32 	%f275, [%rd91];
	ld.global.f32 	%f276, [%rd91+4];
	ld.global.f32 	%f277, [%rd91+8];
	sub.f32 	%f1016, %f269, %f272;
	sub.f32 	%f1017, %f270, %f273;
	sub.f32 	%f1018, %f271, %f274;
	sub.f32 	%f1019, %f275, %f272;
	sub.f32 	%f1020, %f276, %f273;
	sub.f32 	%f1021, %f277, %f274;
	ld.global.u32 	%r8, [d_use_pbc];
	setp.eq.s32 	%p6, %r8, 0;
	@%p6 bra 	$L__BB8_10;
	ld.global.f32 	%f278, [d_box_dims];
	ld.global.f32 	%f279, [d_box_inv];
	mul.f32 	%f280, %f1016, %f279;
	cvt.rni.f32.f32 	%f281, %f280;
	mul.f32 	%f282, %f278, %f281;
	sub.f32 	%f1016, %f1016, %f282;
	ld.global.f32 	%f283, [d_box_dims+4];
	ld.global.f32 	%f284, [d_box_inv+4];
	mul.f32 	%f285, %f1017, %f284;
	cvt.rni.f32.f32 	%f286, %f285;
	mul.f32 	%f287, %f283, %f286;
	sub.f32 	%f1017, %f1017, %f287;
	ld.global.f32 	%f288, [d_box_dims+8];
	ld.global.f32 	%f289, [d_box_inv+8];
	mul.f32 	%f290, %f1018, %f289;
	cvt.rni.f32.f32 	%f291, %f290;
	mul.f32 	%f292, %f288, %f291;
	sub.f32 	%f1018, %f1018, %f292;
$L__BB8_10:
	@%p6 bra 	$L__BB8_12;
	ld.global.f32 	%f293, [d_box_dims];
	ld.global.f32 	%f294, [d_box_inv];
	mul.f32 	%f295, %f1019, %f294;
	cvt.rni.f32.f32 	%f296, %f295;
	mul.f32 	%f297, %f293, %f296;
	sub.f32 	%f1019, %f1019, %f297;
	ld.global.f32 	%f298, [d_box_dims+4];
	ld.global.f32 	%f299, [d_box_inv+4];
	mul.f32 	%f300, %f1020, %f299;
	cvt.rni.f32.f32 	%f301, %f300;
	mul.f32 	%f302, %f298, %f301;
	sub.f32 	%f1020, %f1020, %f302;
	ld.global.f32 	%f303, [d_box_dims+8];
	ld.global.f32 	%f304, [d_box_inv+8];
	mul.f32 	%f305, %f1021, %f304;
	cvt.rni.f32.f32 	%f306, %f305;
	mul.f32 	%f307, %f303, %f306;
	sub.f32 	%f1021, %f1021, %f307;
$L__BB8_12:
	mul.f32 	%f308, %f1017, %f1017;
	fma.rn.f32 	%f309, %f1016, %f1016, %f308;
	fma.rn.f32 	%f310, %f1018, %f1018, %f309;
	sqrt.rn.f32 	%f33, %f310;
	mul.f32 	%f311, %f1020, %f1020;
	fma.rn.f32 	%f312, %f1019, %f1019, %f311;
	fma.rn.f32 	%f313, %f1021, %f1021, %f312;
	sqrt.rn.f32 	%f314, %f313;
	setp.leu.f32 	%p8, %f33, 0f358637BD;
	setp.leu.f32 	%p9, %f314, 0f358637BD;
	or.pred  	%p10, %p8, %p9;
	@%p10 bra 	$L__BB8_14;
	mul.f32 	%f315, %f1017, %f1020;
	fma.rn.f32 	%f316, %f1016, %f1019, %f315;
	fma.rn.f32 	%f317, %f1018, %f1021, %f316;
	mul.f32 	%f318, %f33, %f314;
	div.rn.f32 	%f319, %f317, %f318;
	max.f32 	%f320, %f319, 0fBF800000;
	min.f32 	%f321, %f320, 0f3F800000;
	abs.f32 	%f322, %f321;
	fma.rn.f32 	%f323, %f322, 0fBF000000, 0f3F000000;
	rsqrt.approx.ftz.f32 	%f324, %f323;
	mul.f32 	%f325, %f323, %f324;
	mul.f32 	%f326, %f324, 0fBF000000;
	fma.rn.f32 	%f327, %f325, %f326, 0f3F000000;
	fma.rn.f32 	%f328, %f325, %f327, %f325;
	setp.eq.f32 	%p11, %f322, 0f3F800000;
	selp.f32 	%f329, 0f00000000, %f328, %p11;
	setp.gt.f32 	%p12, %f322, 0f3F0F5C29;
	selp.f32 	%f330, %f329, %f322, %p12;
	copysign.f32 	%f331, %f321, %f330;
	mul.f32 	%f332, %f331, %f331;
	fma.rn.f32 	%f333, %f332, 0f3D10ECEF, 0f3C8B1ABB;
	fma.rn.f32 	%f334, %f333, %f332, 0f3CFC028C;
	fma.rn.f32 	%f335, %f334, %f332, 0f3D372139;
	fma.rn.f32 	%f336, %f335, %f332, 0f3D9993DB;
	fma.rn.f32 	%f337, %f336, %f332, 0f3E2AAAC6;
	mul.f32 	%f338, %f332, %f337;
	fma.rn.f32 	%f339, %f338, %f331, %f331;
	neg.f32 	%f340, %f339;
	selp.f32 	%f341, %f339, %f340, %p12;
	fma.rn.f32 	%f342, 0f3F6EE581, 0f3FD774EB, %f341;
	setp.gt.f32 	%p13, %f321, 0f3F0F5C29;
	selp.f32 	%f343, %f339, %f342, %p13;
	add.f32 	%f344, %f343, %f343;
	selp.f32 	%f345, %f344, %f343, %p12;
	sub.f32 	%f346, %f345, %f14;
	mul.f32 	%f347, %f321, %f321;
	mov.f32 	%f348, 0f3F800000;
	sub.f32 	%f349, %f348, %f347;
	sqrt.rn.f32 	%f350, %f349;
	setp.lt.f32 	%p14, %f350, 0f358637BD;
	mul.f32 	%f351, %f13, %f346;
	div.rn.f32 	%f352, %f1019, %f318;
	mul.f32 	%f353, %f1016, %f321;
	mul.f32 	%f354, %f33, %f33;
	div.rn.f32 	%f355, %f353, %f354;
	sub.f32 	%f356, %f352, %f355;
	neg.f32 	%f357, %f350;
	selp.f32 	%f358, 0fB58637BD, %f357, %p14;
	div.rn.f32 	%f359, %f356, %f358;
	div.rn.f32 	%f360, %f1020, %f318;
	mul.f32 	%f361, %f1017, %f321;
	div.rn.f32 	%f362, %f361, %f354;
	sub.f32 	%f363, %f360, %f362;
	div.rn.f32 	%f364, %f363, %f358;
	div.rn.f32 	%f365, %f1021, %f318;
	mul.f32 	%f366, %f1018, %f321;
	div.rn.f32 	%f367, %f366, %f354;
	sub.f32 	%f368, %f365, %f367;
	div.rn.f32 	%f369, %f368, %f358;
	div.rn.f32 	%f370, %f1016, %f318;
	mul.f32 	%f371, %f1019, %f321;
	mul.f32 	%f372, %f314, %f314;
	div.rn.f32 	%f373, %f371, %f372;
	sub.f32 	%f374, %f370, %f373;
	div.rn.f32 	%f375, %f374, %f358;
	div.rn.f32 	%f376, %f1017, %f318;
	mul.f32 	%f377, %f1020, %f321;
	div.rn.f32 	%f378, %f377, %f372;
	sub.f32 	%f379, %f376, %f378;
	div.rn.f32 	%f380, %f379, %f358;
	div.rn.f32 	%f381, %f1018, %f318;
	mul.f32 	%f382, %f1021, %f321;
	div.rn.f32 	%f383, %f382, %f372;
	sub.f32 	%f384, %f381, %f383;
	div.rn.f32 	%f385, %f384, %f358;
	add.s64 	%rd93, %rd4, %rd86;
	neg.f32 	%f386, %f351;
	mul.f32 	%f387, %f359, %f386;
	atom.global.add.f32 	%f388, [%rd93], %f387;
	mul.f32 	%f389, %f364, %f386;
	atom.global.add.f32 	%f390, [%rd93+4], %f389;
	mul.f32 	%f391, %f369, %f386;
	atom.global.add.f32 	%f392, [%rd93+8], %f391;
	add.s64 	%rd95, %rd4, %rd90;
	mul.f32 	%f393, %f375, %f386;
	atom.global.add.f32 	%f394, [%rd95], %f393;
	mul.f32 	%f395, %f380, %f386;
	atom.global.add.f32 	%f396, [%rd95+4], %f395;
	mul.f32 	%f397, %f385, %f386;
	atom.global.add.f32 	%f398, [%rd95+8], %f397;
	add.s64 	%rd97, %rd4, %rd88;
	add.f32 	%f399, %f359, %f375;
	mul.f32 	%f400, %f399, %f351;
	atom.global.add.f32 	%f401, [%rd97], %f400;
	add.f32 	%f402, %f364, %f380;
	mul.f32 	%f403, %f402, %f351;
	atom.global.add.f32 	%f404, [%rd97+4], %f403;
	add.f32 	%f405, %f369, %f385;
	mul.f32 	%f406, %f405, %f351;
	atom.global.add.f32 	%f407, [%rd97+8], %f406;
	mul.f32 	%f408, %f13, 0f3F000000;
	mul.f32 	%f409, %f408, %f346;
	mul.f32 	%f410, %f346, %f409;
	atom.global.add.f32 	%f411, [%rd7], %f410;
$L__BB8_14:
	setp.ge.s32 	%p15, %r2, %r117;
	@%p15 bra 	$L__BB8_39;
	shl.b32 	%r131, %r2, 2;
	cvta.to.global.u64 	%rd98, %rd52;
	mul.wide.s32 	%rd99, %r131, 4;
	add.s64 	%rd100, %rd98, %rd99;
	ld.global.nc.u32 	%r132, [%rd100];
	ld.global.nc.u32 	%r133, [%rd100+4];
	ld.global.nc.u32 	%r134, [%rd100+8];
	ld.global.nc.u32 	%r135, [%rd100+12];
	cvta.to.global.u64 	%rd101, %rd53;
	add.s64 	%rd102, %rd101, %rd99;
	ld.global.nc.f32 	%f35, [%rd102];
	ld.global.nc.f32 	%f36, [%rd102+4];
	ld.global.nc.f32 	%f37, [%rd102+8];
	mul.lo.s32 	%r9, %r132, 3;
	mul.wide.s32 	%rd103, %r9, 4;
	add.s64 	%rd104, %rd5, %rd103;
	ld.global.f32 	%f412, [%rd104];
	ld.global.f32 	%f413, [%rd104+4];
	ld.global.f32 	%f414, [%rd104+8];
	mul.lo.s32 	%r136, %r133, 3;
	mul.wide.s32 	%rd105, %r136, 4;
	add.s64 	%rd106, %rd5, %rd105;
	ld.global.f32 	%f415, [%rd106];
	ld.global.f32 	%f416, [%rd106+4];
	ld.global.f32 	%f417, [%rd106+8];
	mul.lo.s32 	%r137, %r134, 3;
	mul.wide.s32 	%rd107, %r137, 4;
	add.s64 	%rd108, %rd5, %rd107;
	ld.global.f32 	%f418, [%rd108];
	ld.global.f32 	%f419, [%rd108+4];
	ld.global.f32 	%f420, [%rd108+8];
	mul.lo.s32 	%r10, %r135, 3;
	mul.wide.s32 	%rd109, %r10, 4;
	add.s64 	%rd110, %rd5, %rd109;
	ld.global.f32 	%f421, [%rd110];
	ld.global.f32 	%f422, [%rd110+4];
	ld.global.f32 	%f423, [%rd110+8];
	sub.f32 	%f1022, %f415, %f412;
	sub.f32 	%f1023, %f416, %f413;
	sub.f32 	%f1024, %f417, %f414;
	sub.f32 	%f1025, %f418, %f415;
	sub.f32 	%f1026, %f419, %f416;
	sub.f32 	%f1027, %f420, %f417;
	sub.f32 	%f1028, %f421, %f418;
	sub.f32 	%f1029, %f422, %f419;
	sub.f32 	%f1030, %f423, %f420;
	ld.global.u32 	%r11, [d_use_pbc];
	setp.eq.s32 	%p16, %r11, 0;
	@%p16 bra 	$L__BB8_17;
	ld.global.f32 	%f424, [d_box_dims];
	ld.global.f32 	%f425, [d_box_inv];
	mul.f32 	%f426, %f1022, %f425;
	cvt.rni.f32.f32 	%f427, %f426;
	mul.f32 	%f428, %f424, %f427;
	sub.f32 	%f1022, %f1022, %f428;
	ld.global.f32 	%f429, [d_box_dims+4];
	ld.global.f32 	%f430, [d_box_inv+4];
	mul.f32 	%f431, %f1023, %f430;
	cvt.rni.f32.f32 	%f432, %f431;
	mul.f32 	%f433, %f429, %f432;
	sub.f32 	%f1023, %f1023, %f433;
	ld.global.f32 	%f434, [d_box_dims+8];
	ld.global.f32 	%f435, [d_box_inv+8];
	mul.f32 	%f436, %f1024, %f435;
	cvt.rni.f32.f32 	%f437, %f436;
	mul.f32 	%f438, %f434, %f437;
	sub.f32 	%f1024, %f1024, %f438;
$L__BB8_17:
	@%p16 bra 	$L__BB8_19;
	ld.global.f32 	%f439, [d_box_dims];
	ld.global.f32 	%f440, [d_box_inv];
	mul.f32 	%f441, %f1025, %f440;
	cvt.rni.f32.f32 	%f442, %f441;
	mul.f32 	%f443, %f439, %f442;
	sub.f32 	%f1025, %f1025, %f443;
	ld.global.f32 	%f444, [d_box_dims+4];
	ld.global.f32 	%f445, [d_box_inv+4];
	mul.f32 	%f446, %f1026, %f445;
	cvt.rni.f32.f32 	%f447, %f446;
	mul.f32 	%f448, %f444, %f447;
	sub.f32 	%f1026, %f1026, %f448;
	ld.global.f32 	%f449, [d_box_dims+8];
	ld.global.f32 	%f450, [d_box_inv+8];
	mul.f32 	%f451, %f1027, %f450;
	cvt.rni.f32.f32 	%f452, %f451;
	mul.f32 	%f453, %f449, %f452;
	sub.f32 	%f1027, %f1027, %f453;
$L__BB8_19:
	@%p16 bra 	$L__BB8_21;
	ld.global.f32 	%f454, [d_box_dims];
	ld.global.f32 	%f455, [d_box_inv];
	mul.f32 	%f456, %f1028, %f455;
	cvt.rni.f32.f32 	%f457, %f456;
	mul.f32 	%f458, %f454, %f457;
	sub.f32 	%f1028, %f1028, %f458;
	ld.global.f32 	%f459, [d_box_dims+4];
	ld.global.f32 	%f460, [d_box_inv+4];
	mul.f32 	%f461, %f1029, %f460;
	cvt.rni.f32.f32 	%f462, %f461;
	mul.f32 	%f463, %f459, %f462;
	sub.f32 	%f1029, %f1029, %f463;
	ld.global.f32 	%f464, [d_box_dims+8];
	ld.global.f32 	%f465, [d_box_inv+8];
	mul.f32 	%f466, %f1030, %f465;
	cvt.rni.f32.f32 	%f467, %f466;
	mul.f32 	%f468, %f464, %f467;
	sub.f32 	%f1030, %f1030, %f468;
$L__BB8_21:
	mul.f32 	%f469, %f1023, %f1027;
	mul.f32 	%f470, %f1024, %f1026;
	sub.f32 	%f65, %f469, %f470;
	mul.f32 	%f471, %f1024, %f1025;
	mul.f32 	%f472, %f1022, %f1027;
	sub.f32 	%f66, %f471, %f472;
	mul.f32 	%f473, %f1022, %f1026;
	mul.f32 	%f474, %f1023, %f1025;
	sub.f32 	%f67, %f473, %f474;
	mul.f32 	%f475, %f1026, %f1030;
	mul.f32 	%f476, %f1027, %f1029;
	sub.f32 	%f68, %f475, %f476;
	mul.f32 	%f477, %f1027, %f1028;
	mul.f32 	%f478, %f1025, %f1030;
	sub.f32 	%f69, %f477, %f478;
	mul.f32 	%f479, %f1025, %f1029;
	mul.f32 	%f480, %f1026, %f1028;
	sub.f32 	%f70, %f479, %f480;
	mul.f32 	%f481, %f66, %f66;
	fma.rn.f32 	%f482, %f65, %f65, %f481;
	fma.rn.f32 	%f483, %f67, %f67, %f482;
	sqrt.rn.f32 	%f71, %f483;
	mul.f32 	%f484, %f69, %f69;
	fma.rn.f32 	%f485, %f68, %f68, %f484;
	fma.rn.f32 	%f486, %f70, %f70, %f485;
	sqrt.rn.f32 	%f487, %f486;
	setp.leu.f32 	%p19, %f71, 0f358637BD;
	setp.leu.f32 	%p20, %f487, 0f358637BD;
	or.pred  	%p21, %p19, %p20;
	@%p21 bra 	$L__BB8_39;
	mul.f32 	%f488, %f66, %f69;
	fma.rn.f32 	%f489, %f65, %f68, %f488;
	fma.rn.f32 	%f490, %f67, %f70, %f489;
	mul.f32 	%f73, %f71, %f487;
	div.rn.f32 	%f491, %f490, %f73;
	max.f32 	%f492, %f491, 0fBF800000;
	min.f32 	%f493, %f492, 0f3F800000;
	mul.f32 	%f494, %f1027, %f66;
	mul.f32 	%f495, %f1026, %f67;
	sub.f32 	%f496, %f494, %f495;
	mul.f32 	%f497, %f1025, %f67;
	mul.f32 	%f498, %f1027, %f65;
	sub.f32 	%f499, %f497, %f498;
	mul.f32 	%f500, %f1026, %f65;
	mul.f32 	%f501, %f1025, %f66;
	sub.f32 	%f502, %f500, %f501;
	mul.f32 	%f503, %f499, %f69;
	fma.rn.f32 	%f504, %f496, %f68, %f503;
	fma.rn.f32 	%f505, %f502, %f70, %f504;
	mul.f32 	%f506, %f499, %f499;
	fma.rn.f32 	%f507, %f496, %f496, %f506;
	fma.rn.f32 	%f508, %f502, %f502, %f507;
	sqrt.rn.f32 	%f509, %f508;
	fma.rn.f32 	%f510, %f487, %f509, 0f2EDBE6FF;
	div.rn.f32 	%f511, %f505, %f510;
	abs.f32 	%f512, %f493;
	abs.f32 	%f513, %f511;
	setp.gt.f32 	%p22, %f513, %f512;
	selp.f32 	%f514, %f513, %f512, %p22;
	selp.f32 	%f515, %f512, %f513, %p22;
	div.rn.f32 	%f516, %f515, %f514;
	mul.f32 	%f517, %f516, %f516;
	fma.rn.f32 	%f518, %f517, 0f3B33710B, 0fBC807748;
	fma.rn.f32 	%f519, %f518, %f517, 0f3D2CDAB2;
	fma.rn.f32 	%f520, %f519, %f517, 0fBD992D10;
	fma.rn.f32 	%f521, %f520, %f517, 0f3DD9EA6C;
	fma.rn.f32 	%f522, %f521, %f517, 0fBE117CB1;
	fma.rn.f32 	%f523, %f522, %f517, 0f3E4CBCE0;
	fma.rn.f32 	%f524, %f523, %f517, 0fBEAAAA7D;
	mul.f32 	%f525, %f517, %f524;
	fma.rn.f32 	%f526, %f525, %f516, %f516;
	neg.f32 	%f527, %f526;
	fma.rn.f32 	%f528, 0f3F6EE581, 0f3FD774EB, %f527;
	selp.f32 	%f529, %f528, %f526, %p22;
	selp.f32 	%f530, 0f3F6EE581, 0f3FEEE581, %p22;
	selp.f32 	%f531, %f526, %f527, %p22;
	mov.b32 	%r138, %f493;
	fma.rn.f32 	%f532, %f530, 0f3FD774EB, %f531;
	setp.lt.s32 	%p23, %r138, 0;
	selp.f32 	%f533, %f532, %f529, %p23;
	add.f32 	%f534, %f512, %f513;
	setp.eq.f32 	%p24, %f514, 0f00000000;
	selp.f32 	%f535, 0f40490FDB, 0f00000000, %p23;
	setp.eq.f32 	%p25, %f512, %f513;
	selp.f32 	%f536, 0f4016CBE4, 0f3F490FDB, %p23;
	selp.f32 	%f537, %f536, %f533, %p25;
	selp.f32 	%f538, %f535, %f537, %p24;
	abs.f32 	%f539, %f534;
	setp.nan.f32 	%p26, %f539, %f539;
	copysign.f32 	%f540, %f511, %f538;
	selp.f32 	%f541, %f534, %f540, %p26;
	mul.f32 	%f542, %f36, %f541;
	sub.f32 	%f74, %f542, %f37;
	mul.f32 	%f543, %f74, 0f3F22F983;
	cvt.rni.s32.f32 	%r311, %f543;
	cvt.rn.f32.s32 	%f544, %r311;
	fma.rn.f32 	%f545, %f544, 0fBFC90FDA, %f74;
	fma.rn.f32 	%f546, %f544, 0fB3A22168, %f545;
	fma.rn.f32 	%f1032, %f544, 0fA7C234C5, %f546;
	abs.f32 	%f76, %f74;
	setp.ltu.f32 	%p27, %f76, 0f47CE4780;
	mov.u32 	%r307, %r311;
	mov.f32 	%f1031, %f1032;
	@%p27 bra 	$L__BB8_30;
	setp.neu.f32 	%p28, %f76, 0f7F800000;
	@%p28 bra 	$L__BB8_25;
	mov.f32 	%f549, 0f00000000;
	mul.rn.f32 	%f1031, %f74, %f549;
	mov.b32 	%r307, 0;
	bra.uni 	$L__BB8_30;
$L__BB8_25:
	mov.b32 	%r13, %f74;
	shl.b32 	%r140, %r13, 8;
	or.b32  	%r14, %r140, -2147483648;
	mov.b64 	%rd202, 0;
	mov.b32 	%r304, 0;
	mov.u64 	%rd200, __cudart_i2opi_f;
	mov.u64 	%rd201, %rd8;
$L__BB8_26:
	.pragma "nounroll";
	ld.global.nc.u32 	%r141, [%rd200];
	mad.wide.u32 	%rd113, %r141, %r14, %rd202;
	shr.u64 	%rd202, %rd113, 32;
	st.local.u32 	[%rd201], %rd113;
	add.s32 	%r304, %r304, 1;
	add.s64 	%rd201, %rd201, 4;
	add.s64 	%rd200, %rd200, 4;
	setp.ne.s32 	%p29, %r304, 6;
	@%p29 bra 	$L__BB8_26;
	shr.u32 	%r142, %r13, 23;
	st.local.u32 	[%rd8+24], %rd202;
	and.b32  	%r17, %r142, 31;
	and.b32  	%r143, %r142, 224;
	add.s32 	%r144, %r143, -128;
	shr.u32 	%r145, %r144, 5;
	mul.wide.u32 	%rd114, %r145, 4;
	sub.s64 	%rd15, %rd8, %rd114;
	ld.local.u32 	%r305, [%rd15+24];
	ld.local.u32 	%r306, [%rd15+20];
	setp.eq.s32 	%p30, %r17, 0;
	@%p30 bra 	$L__BB8_29;
	shf.l.wrap.b32 	%r305, %r306, %r305, %r17;
	ld.local.u32 	%r146, [%rd15+16];
	shf.l.wrap.b32 	%r306, %r146, %r306, %r17;
$L__BB8_29:
	shr.u32 	%r147, %r305, 30;
	shf.l.wrap.b32 	%r148, %r306, %r305, 2;
	shl.b32 	%r149, %r306, 2;
	shr.u32 	%r150, %r148, 31;
	add.s32 	%r151, %r150, %r147;
	neg.s32 	%r152, %r151;
	setp.lt.s32 	%p31, %r13, 0;
	selp.b32 	%r307, %r152, %r151, %p31;
	xor.b32  	%r153, %r148, %r13;
	shr.s32 	%r154, %r148, 31;
	xor.b32  	%r155, %r154, %r148;
	xor.b32  	%r156, %r154, %r149;
	cvt.u64.u32 	%rd115, %r155;
	shl.b64 	%rd116, %rd115, 32;
	cvt.u64.u32 	%rd117, %r156;
	or.b64  	%rd118, %rd116, %rd117;
	cvt.rn.f64.s64 	%fd1, %rd118;
	mul.f64 	%fd2, %fd1, 0d3BF921FB54442D19;
	cvt.rn.f32.f64 	%f547, %fd2;
	neg.f32 	%f548, %f547;
	setp.lt.s32 	%p32, %r153, 0;
	selp.f32 	%f1031, %f548, %f547, %p32;
$L__BB8_30:
	mul.rn.f32 	%f550, %f1031, %f1031;
	and.b32  	%r158, %r307, 1;
	setp.eq.b32 	%p34, %r158, 1;
	selp.f32 	%f551, 0f3F800000, %f1031, %p34;
	fma.rn.f32 	%f552, %f550, %f551, 0f00000000;
	fma.rn.f32 	%f553, %f550, 0f37CBAC00, 0fBAB607ED;
	selp.f32 	%f554, %f553, 0fB94D4153, %p34;
	selp.f32 	%f555, 0f3D2AAABB, 0f3C0885E4, %p34;
	fma.rn.f32 	%f556, %f554, %f550, %f555;
	selp.f32 	%f557, 0fBEFFFFFF, 0fBE2AAAA8, %p34;
	fma.rn.f32 	%f558, %f556, %f550, %f557;
	fma.rn.f32 	%f559, %f558, %f552, %f551;
	and.b32  	%r159, %r307, 2;
	setp.eq.s32 	%p35, %r159, 0;
	mov.f32 	%f560, 0f00000000;
	sub.f32 	%f561, %f560, %f559;
	selp.f32 	%f562, %f559, %f561, %p35;
	neg.f32 	%f563, %f35;
	mul.f32 	%f564, %f36, %f563;
	mul.f32 	%f80, %f564, %f562;
	@%p27 bra 	$L__BB8_38;
	setp.neu.f32 	%p36, %f76, 0f7F800000;
	@%p36 bra 	$L__BB8_33;
	mov.f32 	%f567, 0f00000000;
	mul.rn.f32 	%f1032, %f74, %f567;
	mov.b32 	%r311, 0;
	bra.uni 	$L__BB8_38;
$L__BB8_33:
	mov.b32 	%r26, %f74;
	shl.b32 	%r161, %r26, 8;
	or.b32  	%r27, %r161, -2147483648;
	mov.b64 	%rd203, 0;
	mov.b32 	%r308, 0;
	mov.u64 	%rd121, __cudart_i2opi_f;
$L__BB8_34:
	.pragma "nounroll";
	mul.wide.u32 	%rd120, %r308, 4;
	add.s64 	%rd122, %rd121, %rd120;
	ld.global.nc.u32 	%r162, [%rd122];
	mad.wide.u32 	%rd123, %r162, %r27, %rd203;
	shr.u64 	%rd203, %rd123, 32;
	add.s64 	%rd124, %rd8, %rd120;
	st.local.u32 	[%rd124], %rd123;
	add.s32 	%r308, %r308, 1;
	setp.ne.s32 	%p37, %r308, 6;
	@%p37 bra 	$L__BB8_34;
	shr.u32 	%r163, %r26, 23;
	st.local.u32 	[%rd8+24], %rd203;
	and.b32  	%r30, %r163, 31;
	and.b32  	%r164, %r163, 224;
	add.s32 	%r165, %r164, -128;
	shr.u32 	%r166, %r165, 5;
	mul.wide.u32 	%rd125, %r166, 4;
	sub.s64 	%rd18, %rd8, %rd125;
	ld.local.u32 	%r309, [%rd18+24];
	ld.local.u32 	%r310, [%rd18+20];
	setp.eq.s32 	%p38, %r30, 0;
	@%p38 bra 	$L__BB8_37;
	shf.l.wrap.b32 	%r309, %r310, %r309, %r30;
	ld.local.u32 	%r167, [%rd18+16];
	shf.l.wrap.b32 	%r310, %r167, %r310, %r30;
$L__BB8_37:
	shr.u32 	%r168, %r309, 30;
	shf.l.wrap.b32 	%r169, %r310, %r309, 2;
	shl.b32 	%r170, %r310, 2;
	shr.u32 	%r171, %r169, 31;
	add.s32 	%r172, %r171, %r168;
	neg.s32 	%r173, %r172;
	setp.lt.s32 	%p39, %r26, 0;
	selp.b32 	%r311, %r173, %r172, %p39;
	xor.b32  	%r174, %r169, %r26;
	shr.s32 	%r175, %r169, 31;
	xor.b32  	%r176, %r175, %r169;
	xor.b32  	%r177, %r175, %r170;
	cvt.u64.u32 	%rd126, %r176;
	shl.b64 	%rd127, %rd126, 32;
	cvt.u64.u32 	%rd128, %r177;
	or.b64  	%rd129, %rd127, %rd128;
	cvt.rn.f64.s64 	%fd3, %rd129;
	mul.f64 	%fd4, %fd3, 0d3BF921FB54442D19;
	cvt.rn.f32.f64 	%f565, %fd4;
	neg.f32 	%f566, %f565;
	setp.lt.s32 	%p40, %r174, 0;
	selp.f32 	%f1032, %f566, %f565, %p40;
$L__BB8_38:
	add.s32 	%r179, %r311, 1;
	mul.rn.f32 	%f568, %f1032, %f1032;
	and.b32  	%r180, %r311, 1;
	setp.eq.b32 	%p41, %r180, 1;
	selp.f32 	%f569, %f1032, 0f3F800000, %p41;
	fma.rn.f32 	%f570, %f568, %f569, 0f00000000;
	fma.rn.f32 	%f571, %f568, 0f37CBAC00, 0fBAB607ED;
	selp.f32 	%f572, 0fB94D4153, %f571, %p41;
	selp.f32 	%f573, 0f3C0885E4, 0f3D2AAABB, %p41;
	fma.rn.f32 	%f574, %f572, %f568, %f573;
	selp.f32 	%f575, 0fBE2AAAA8, 0fBEFFFFFF, %p41;
	fma.rn.f32 	%f576, %f574, %f568, %f575;
	fma.rn.f32 	%f577, %f576, %f570, %f569;
	and.b32  	%r181, %r179, 2;
	setp.eq.s32 	%p42, %r181, 0;
	mov.f32 	%f578, 0f00000000;
	sub.f32 	%f579, %f578, %f577;
	selp.f32 	%f580, %f577, %f579, %p42;
	add.f32 	%f581, %f580, 0f3F800000;
	mul.f32 	%f582, %f35, %f581;
	atom.global.add.f32 	%f583, [%rd7], %f582;
	add.f32 	%f584, %f73, 0f2EDBE6FF;
	div.rn.f32 	%f585, %f80, %f584;
	mul.wide.s32 	%rd130, %r9, 4;
	add.s64 	%rd131, %rd4, %rd130;
	mul.f32 	%f586, %f68, %f585;
	atom.global.add.f32 	%f587, [%rd131], %f586;
	mul.f32 	%f588, %f69, %f585;
	atom.global.add.f32 	%f589, [%rd131+4], %f588;
	mul.f32 	%f590, %f70, %f585;
	atom.global.add.f32 	%f591, [%rd131+8], %f590;
	mul.wide.s32 	%rd132, %r10, 4;
	add.s64 	%rd133, %rd4, %rd132;
	neg.f32 	%f592, %f585;
	mul.f32 	%f593, %f65, %f592;
	atom.global.add.f32 	%f594, [%rd133], %f593;
	mul.f32 	%f595, %f66, %f592;
	atom.global.add.f32 	%f596, [%rd133+4], %f595;
	mul.f32 	%f597, %f67, %f592;
	atom.global.add.f32 	%f598, [%rd133+8], %f597;
$L__BB8_39:
	bar.sync 	0;
	setp.ge.s32 	%p43, %r2, %r114;
	mov.f32 	%f1033, 0f00000000;
	mov.b32 	%r312, 0;
	mov.f32 	%f1034, %f1033;
	mov.f32 	%f1035, %f1033;
	mov.f32 	%f1036, %f1033;
	mov.f32 	%f1037, %f1033;
	mov.f32 	%f1038, %f1033;
	mov.u32 	%r313, %r312;
	mov.u32 	%r314, %r312;
	mov.u32 	%r315, %r312;
	@%p43 bra 	$L__BB8_41;
	mul.lo.s32 	%r183, %r2, 3;
	mul.wide.s32 	%rd134, %r183, 4;
	add.s64 	%rd135, %rd5, %rd134;
	ld.global.f32 	%f1033, [%rd135];
	ld.global.f32 	%f1034, [%rd135+4];
	ld.global.f32 	%f1035, [%rd135+8];
	mul.wide.s32 	%rd136, %r2, 4;
	add.s64 	%rd137, %rd3, %rd136;
	ld.global.nc.f32 	%f1036, [%rd137];
	add.s64 	%rd138, %rd2, %rd136;
	ld.global.nc.f32 	%f1037, [%rd138];
	add.s64 	%rd139, %rd1, %rd136;
	ld.global.nc.f32 	%f1038, [%rd139];
	cvta.to.global.u64 	%rd140, %rd56;
	add.s64 	%rd141, %rd140, %rd136;
	ld.global.nc.u32 	%r312, [%rd141];
	mul.lo.s32 	%r313, %r112, %r2;
	cvta.to.global.u64 	%rd142, %rd58;
	add.s64 	%rd143, %rd142, %rd136;
	ld.global.nc.u32 	%r314, [%rd143];
	mul.lo.s32 	%r315, %r113, %r2;
$L__BB8_41:
	setp.lt.s32 	%p44, %r114, 1;
	mov.f32 	%f1055, 0f00000000;
	mov.f32 	%f1056, %f1055;
	mov.f32 	%f1057, %f1055;
	mov.f32 	%f1058, %f1055;
	@%p44 bra 	$L__BB8_69;
	add.s32 	%r185, %r114, 63;
	shr.u32 	%r47, %r185, 6;
	and.b32  	%r48, %r1, 63;
	shl.b32 	%r186, %r1, 2;
	and.b32  	%r187, %r186, 252;
	mov.u32 	%r188, _ZZ28compute_nonbonded_tiled_flatPKfPfS1_S0_S0_S0_PKiS3_S3_S3_iiiiE7s_pos_z;
	add.s32 	%r49, %r188, %r187;
	mov.u32 	%r189, _ZZ28compute_nonbonded_tiled_flatPKfPfS1_S0_S0_S0_PKiS3_S3_S3_iiiiE7s_sigma;
	add.s32 	%r50, %r189, %r187;
	mov.u32 	%r190, _ZZ28compute_nonbonded_tiled_flatPKfPfS1_S0_S0_S0_PKiS3_S3_S3_iiiiE5s_eps;
	add.s32 	%r51, %r190, %r187;
	mov.u32 	%r191, _ZZ28compute_nonbonded_tiled_flatPKfPfS1_S0_S0_S0_PKiS3_S3_S3_iiiiE3s_q;
	add.s32 	%r52, %r191, %r187;
	cvta.to.global.u64 	%rd19, %rd55;
	cvta.to.global.u64 	%rd20, %rd57;
	mov.f32 	%f1058, 0f00000000;
	mov.b32 	%r316, 0;
	mov.f32 	%f1057, %f1058;
	mov.f32 	%f1056, %f1058;
	mov.f32 	%f1055, %f1058;
$L__BB8_43:
	shl.b32 	%r54, %r316, 6;
	or.b32  	%r55, %r54, %r48;
	setp.ge.s32 	%p45, %r55, %r114;
	@%p45 bra 	$L__BB8_45;
	mul.lo.s32 	%r192, %r55, 3;
	mul.wide.u32 	%rd144, %r192, 4;
	add.s64 	%rd145, %rd5, %rd144;
	ld.global.f32 	%f605, [%rd145];
	shl.b32 	%r193, %r48, 2;
	mov.u32 	%r194, _ZZ28compute_nonbonded_tiled_flatPKfPfS1_S0_S0_S0_PKiS3_S3_S3_iiiiE7s_pos_x;
	add.s32 	%r195, %r194, %r193;
	st.shared.f32 	[%r195], %f605;
	ld.global.f32 	%f606, [%rd145+4];
	mov.u32 	%r196, _ZZ28compute_nonbonded_tiled_flatPKfPfS1_S0_S0_S0_PKiS3_S3_S3_iiiiE7s_pos_y;
	add.s32 	%r197, %r196, %r193;
	st.shared.f32 	[%r197], %f606;
	ld.global.f32 	%f607, [%rd145+8];
	st.shared.f32 	[%r49], %f607;
	mul.wide.u32 	%rd146, %r55, 4;
	add.s64 	%rd147, %rd3, %rd146;
	ld.global.nc.f32 	%f608, [%rd147];
	st.shared.f32 	[%r50], %f608;
	add.s64 	%rd148, %rd2, %rd146;
	ld.global.nc.f32 	%f609, [%rd148];
	st.shared.f32 	[%r51], %f609;
	add.s64 	%rd149, %rd1, %rd146;
	ld.global.nc.f32 	%f610, [%rd149];
	st.shared.f32 	[%r52], %f610;
$L__BB8_45:
	bar.sync 	0;
	max.s32 	%r198, %r2, %r54;
	setp.ge.s32 	%p46, %r198, %r114;
	@%p46 bra 	$L__BB8_68;
	ld.global.u32 	%r56, [d_use_pbc];
	ld.global.f32 	%f103, [d_box_dims];
	ld.global.f32 	%f104, [d_box_inv];
	ld.global.f32 	%f105, [d_box_dims+4];
	ld.global.f32 	%f106, [d_box_inv+4];
	ld.global.f32 	%f107, [d_box_dims+8];
	ld.global.f32 	%f108, [d_box_inv+8];
	ld.global.u32 	%r57, [d_use_pme];
	ld.global.f32 	%f109, [d_ewald_beta];
	add.f32 	%f611, %f109, %f109;
	mul.f32 	%f110, %f611, 0f3F106EBB;
	mov.b32 	%r317, 0;
$L__BB8_47:
	mov.u32 	%r58, %r317;
	add.s32 	%r59, %r58, %r54;
	setp.eq.s32 	%p47, %r59, %r2;
	@%p47 bra 	$L__BB8_67;
	setp.eq.s32 	%p48, %r56, 0;
	shl.b32 	%r200, %r58, 2;
	mov.u32 	%r201, _ZZ28compute_nonbonded_tiled_flatPKfPfS1_S0_S0_S0_PKiS3_S3_S3_iiiiE7s_pos_x;
	add.s32 	%r202, %r201, %r200;
	ld.shared.f32 	%f612, [%r202];
	sub.f32 	%f1047, %f612, %f1033;
	mov.u32 	%r203, _ZZ28compute_nonbonded_tiled_flatPKfPfS1_S0_S0_S0_PKiS3_S3_S3_iiiiE7s_pos_y;
	add.s32 	%r204, %r203, %r200;
	ld.shared.f32 	%f613, [%r204];
	sub.f32 	%f1048, %f613, %f1034;
	mov.u32 	%r205, _ZZ28compute_nonbonded_tiled_flatPKfPfS1_S0_S0_S0_PKiS3_S3_S3_iiiiE7s_pos_z;
	add.s32 	%r206, %r205, %r200;
	ld.shared.f32 	%f614, [%r206];
	sub.f32 	%f1049, %f614, %f1035;
	@%p48 bra 	$L__BB8_50;
	mul.f32 	%f615, %f1047, %f104;
	cvt.rni.f32.f32 	%f616, %f615;
	mul.f32 	%f617, %f103, %f616;
	sub.f32 	%f1047, %f1047, %f617;
	mul.f32 	%f618, %f1048, %f106;
	cvt.rni.f32.f32 	%f619, %f618;
	mul.f32 	%f620, %f105, %f619;
	sub.f32 	%f1048, %f1048, %f620;
	mul.f32 	%f621, %f1049, %f108;
	cvt.rni.f32.f32 	%f622, %f621;
	mul.f32 	%f623, %f107, %f622;
	sub.f32 	%f1049, %f1049, %f623;
$L__BB8_50:
	mul.f32 	%f624, %f1048, %f1048;
	fma.rn.f32 	%f625, %f1047, %f1047, %f624;
	fma.rn.f32 	%f124, %f1049, %f1049, %f625;
	setp.ge.f32 	%p49, %f124, 0f42C80000;
	setp.le.f32 	%p50, %f124, 0f358637BD;
	or.pred  	%p51, %p49, %p50;
	@%p51 bra 	$L__BB8_67;
	setp.lt.s32 	%p52, %r312, 1;
	@%p52 bra 	$L__BB8_55;
	neg.s32 	%r319, %r312;
	mov.u32 	%r318, %r313;
$L__BB8_53:
	mul.wide.s32 	%rd150, %r318, 4;
	add.s64 	%rd151, %rd19, %rd150;
	ld.global.nc.u32 	%r207, [%rd151];
	setp.ne.s32 	%p53, %r207, %r59;
	@%p53 bra 	$L__BB8_54;
	bra.uni 	$L__BB8_57;
$L__BB8_54:
	add.s32 	%r319, %r319, 1;
	setp.ne.s32 	%p54, %r319, 0;
	add.s32 	%r318, %r318, 1;
	@%p54 bra 	$L__BB8_53;
$L__BB8_55:
	setp.lt.s32 	%p55, %r314, 1;
	mov.f32 	%f627, 0f3F800000;
	mov.f32 	%f626, 0f43A60824;
	mov.f32 	%f1051, %f626;
	mov.f32 	%f1052, %f627;
	@%p55 bra 	$L__BB8_63;
	mov.b32 	%r320, 0;
	bra.uni 	$L__BB8_62;
$L__BB8_57:
	setp.eq.s32 	%p63, %r57, 0;
	@%p63 bra 	$L__BB8_67;
	sqrt.rn.f32 	%f125, %f124;
	shl.b32 	%r222, %r58, 2;
	mov.u32 	%r223, _ZZ28compute_nonbonded_tiled_flatPKfPfS1_S0_S0_S0_PKiS3_S3_S3_iiiiE3s_q;
	add.s32 	%r224, %r223, %r222;
	ld.shared.f32 	%f126, [%r224];
	mul.f32 	%f127, %f125, %f109;
	abs.f32 	%f747, %f127;
	setp.ltu.f32 	%p64, %f747, 0f3F8060FE;
	setp.ge.f32 	%p65, %f747, 0f3F8060FE;
	mul.f32 	%f748, %f127, %f127;
	selp.f32 	%f749, %f747, %f748, %p65;
	selp.f32 	%f750, 0f38EB4C3A, 0f38B1E96A, %p65;
	selp.f32 	%f751, 0fBAAE005B, 0fBA574D20, %p65;
	fma.rn.f32 	%f752, %f750, %f749, %f751;
	selp.f32 	%f753, 0f3C09919F, 0f3BAAD5EA, %p65;
	fma.rn.f32 	%f754, %f752, %f749, %f753;
	selp.f32 	%f755, 0fBD24D99A, 0fBCDC1BE7, %p65;
	fma.rn.f32 	%f756, %f754, %f749, %f755;
	selp.f32 	%f757, 0f3E235519, 0f3DE718AF, %p65;
	fma.rn.f32 	%f758, %f756, %f749, %f757;
	selp.f32 	%f759, 0f3F69B4F9, 0fBEC093AC, %p65;
	fma.rn.f32 	%f760, %f758, %f749, %f759;
	selp.f32 	%f761, 0f3F210A14, 0f3E0375D3, %p65;
	fma.rn.f32 	%f762, %f760, %f749, %f761;
	neg.f32 	%f763, %f749;
	selp.f32 	%f764, %f763, %f127, %p65;
	fma.rn.f32 	%f1050, %f762, %f764, %f764;
	@%p64 bra 	$L__BB8_60;
	ex2.approx.ftz.f32 	%f765, %f1050;
	mov.f32 	%f766, 0f3F800000;
	sub.f32 	%f767, %f766, %f765;
	copysign.f32 	%f1050, %f127, %f767;
$L__BB8_60:
	rcp.rn.f32 	%f768, %f125;
	neg.f32 	%f769, %f127;
	mul.f32 	%f770, %f127, %f769;
	fma.rn.f32 	%f771, %f770, 0f3BBB989D, 0f3F000000;
	cvt.sat.f32.f32 	%f772, %f771;
	mov.f32 	%f773, 0f4B400001;
	mov.f32 	%f774, 0f437C0000;
	fma.rm.f32 	%f775, %f772, %f774, %f773;
	add.f32 	%f776, %f775, 0fCB40007F;
	neg.f32 	%f777, %f776;
	fma.rn.f32 	%f778, %f770, 0f3FB8AA3B, %f777;
	fma.rn.f32 	%f779, %f770, 0f32A57060, %f778;
	mov.b32 	%r225, %f775;
	shl.b32 	%r226, %r225, 23;
	mov.b32 	%f780, %r226;
	ex2.approx.ftz.f32 	%f781, %f779;
	mul.f32 	%f782, %f781, %f780;
	mul.f32 	%f783, %f1038, %f126;
	mul.f32 	%f784, %f783, 0fC3A60824;
	mul.f32 	%f785, %f784, %f1050;
	mul.f32 	%f786, %f768, %f785;
	mul.f32 	%f787, %f768, %f1050;
	mul.f32 	%f788, %f782, %f110;
	mul.f32 	%f789, %f768, %f788;
	fma.rn.f32 	%f790, %f768, %f787, %f789;
	mul.f32 	%f791, %f784, %f790;
	add.f32 	%f792, %f125, 0f322BCC77;
	rcp.rn.f32 	%f793, %f792;
	mul.f32 	%f794, %f1047, %f791;
	fma.rn.f32 	%f1055, %f793, %f794, %f1055;
	mul.f32 	%f795, %f1048, %f791;
	fma.rn.f32 	%f1056, %f793, %f795, %f1056;
	mul.f32 	%f796, %f1049, %f791;
	fma.rn.f32 	%f1057, %f793, %f796, %f1057;
	fma.rn.f32 	%f1058, %f786, 0f3F000000, %f1058;
	bra.uni 	$L__BB8_67;
$L__BB8_61:
	add.s32 	%r320, %r320, 1;
	setp.eq.s32 	%p57, %r320, %r314;
	mov.f32 	%f1051, %f626;
	mov.f32 	%f1052, %f627;
	@%p57 bra 	$L__BB8_63;
$L__BB8_62:
	add.s32 	%r209, %r320, %r315;
	mul.wide.s32 	%rd152, %r209, 4;
	add.s64 	%rd153, %rd20, %rd152;
	ld.global.nc.u32 	%r210, [%rd153];
	setp.ne.s32 	%p56, %r210, %r59;
	mov.f32 	%f1052, 0f3F000000;
	mov.f32 	%f1051, 0f438A5C1E;
	@%p56 bra 	$L__BB8_61;
$L__BB8_63:
	setp.ne.s32 	%p58, %r57, 0;
	add.f32 	%f632, %f124, 0f3F800000;
	sqrt.rn.f32 	%f137, %f124;
	sqrt.rn.f32 	%f633, %f632;
	rcp.rn.f32 	%f634, %f633;
	mul.f32 	%f635, %f634, %f634;
	shl.b32 	%r211, %r58, 2;
	mov.u32 	%r212, _ZZ28compute_nonbonded_tiled_flatPKfPfS1_S0_S0_S0_PKiS3_S3_S3_iiiiE7s_sigma;
	add.s32 	%r213, %r212, %r211;
	ld.shared.f32 	%f636, [%r213];
	add.f32 	%f637, %f1036, %f636;
	mul.f32 	%f638, %f637, 0f3F000000;
	mov.u32 	%r214, _ZZ28compute_nonbonded_tiled_flatPKfPfS1_S0_S0_S0_PKiS3_S3_S3_iiiiE5s_eps;
	add.s32 	%r215, %r214, %r211;
	ld.shared.f32 	%f639, [%r215];
	mul.f32 	%f640, %f1037, %f639;
	sqrt.rn.f32 	%f641, %f640;
	mul.f32 	%f642, %f638, %f638;
	mul.f32 	%f643, %f642, %f642;
	mul.f32 	%f644, %f642, %f643;
	mul.f32 	%f645, %f635, %f635;
	mul.f32 	%f646, %f635, %f645;
	mul.f32 	%f647, %f646, %f644;
	mul.f32 	%f648, %f1052, 0f41C00000;
	mul.f32 	%f649, %f648, %f641;
	add.f32 	%f650, %f647, %f647;
	mul.f32 	%f651, %f647, %f650;
	sub.f32 	%f652, %f651, %f647;
	mul.f32 	%f653, %f649, %f652;
	div.rn.f32 	%f138, %f653, %f632;
	mul.f32 	%f654, %f1052, 0f40800000;
	mul.f32 	%f655, %f654, %f641;
	mul.f32 	%f656, %f655, %f647;
	add.f32 	%f657, %f647, 0fBF800000;
	mul.f32 	%f139, %f656, %f657;
	mov.u32 	%r216, _ZZ28compute_nonbonded_tiled_flatPKfPfS1_S0_S0_S0_PKiS3_S3_S3_iiiiE3s_q;
	add.s32 	%r217, %r216, %r211;
	ld.shared.f32 	%f658, [%r217];
	mul.f32 	%f140, %f1038, %f658;
	add.f32 	%f659, %f137, 0f3DCCCCCD;
	rcp.rn.f32 	%f141, %f659;
	@%p58 bra 	$L__BB8_65;
	mul.f32 	%f734, %f1051, %f140;
	mul.f32 	%f735, %f734, 0f3E800000;
	mul.f32 	%f736, %f141, %f735;
	mul.f32 	%f1053, %f141, %f736;
	add.f32 	%f737, %f1053, %f1053;
	mul.f32 	%f1054, %f141, %f737;
	bra.uni 	$L__BB8_66;
$L__BB8_65:
	mul.f32 	%f660, %f137, %f109;
	abs.f32 	%f661, %f660;
	add.f32 	%f662, %f661, 0fC0800000;
	add.f32 	%f663, %f661, 0f40800000;
	rcp.approx.ftz.f32 	%f664, %f663;
	mul.rn.f32 	%f665, %f662, %f664;
	add.f32 	%f666, %f665, 0f3F800000;
	fma.rn.f32 	%f667, %f666, 0fC0800000, %f661;
	neg.f32 	%f668, %f665;
	fma.rn.f32 	%f669, %f668, %f661, %f667;
	fma.rn.f32 	%f670, %f664, %f669, %f665;
	fma.rn.f32 	%f671, %f670, 0f3A69A091, 0f3BE6E05B;
	fma.rn.f32 	%f672, %f671, %f670, 0fBC81FB4B;
	fma.rn.f32 	%f673, %f672, %f670, 0f3D15373B;
	fma.rn.f32 	%f674, %f673, %f670, 0fBD887C5A;
	fma.rn.f32 	%f675, %f674, %f670, 0f3DC021D5;
	fma.rn.f32 	%f676, %f675, %f670, 0fBDCED424;
	fma.rn.f32 	%f677, %f676, %f670, 0f3D8B74DE;
	fma.rn.f32 	%f678, %f677, %f670, 0f3C7BF170;
	fma.rn.f32 	%f679, %f678, %f670, 0fBE0EF8D4;
	fma.rn.f32 	%f680, %f679, %f670, 0f3F9DD2C9;
	fma.rn.f32 	%f681, %f661, 0f40000000, 0f3F800000;
	rcp.approx.ftz.f32 	%f682, %f681;
	mul.rn.f32 	%f683, %f680, %f682;
	mul.f32 	%f684, %f683, 0fC0000000;
	fma.rn.f32 	%f685, %f661, %f684, %f680;
	sub.f32 	%f686, %f685, %f683;
	fma.rn.f32 	%f687, %f686, %f682, %f683;
	neg.f32 	%f688, %f661;
	mul.f32 	%f689, %f661, %f688;
	mov.f32 	%f690, 0f3FB8AA3B;
	mul.rn.f32 	%f691, %f689, %f690;
	cvt.rzi.f32.f32 	%f692, %f691;
	abs.f32 	%f693, %f692;
	setp.gt.f32 	%p59, %f693, 0f42FC0000;
	mov.f32 	%f694, 0f42FC0000;
	copysign.f32 	%f695, %f692, %f694;
	selp.f32 	%f696, %f695, %f692, %p59;
	fma.rn.f32 	%f697, %f696, 0fBF317218, %f689;
	fma.rn.f32 	%f698, %f696, 0f3102E308, %f697;
	mul.f32 	%f699, %f698, 0f3FB8AA3B;
	add.f32 	%f700, %f696, 0f4B40007F;
	mov.b32 	%r218, %f700;
	shl.b32 	%r219, %r218, 23;
	mov.b32 	%f701, %r219;
	ex2.approx.ftz.f32 	%f702, %f699;
	mul.f32 	%f703, %f702, %f701;
	neg.f32 	%f704, %f689;
	fma.rn.f32 	%f705, %f688, %f661, %f704;
	fma.rn.f32 	%f706, %f703, %f705, %f703;
	mul.f32 	%f707, %f706, %f687;
	setp.gt.f32 	%p60, %f661, 0f4120E148;
	selp.f32 	%f708, 0f00000000, %f707, %p60;
	setp.lt.f32 	%p61, %f660, 0f00000000;
	mov.f32 	%f709, 0f40000000;
	sub.f32 	%f710, %f709, %f708;
	selp.f32 	%f711, %f710, %f708, %p61;
	neg.f32 	%f712, %f660;
	mul.f32 	%f713, %f660, %f712;
	fma.rn.f32 	%f714, %f713, 0f3BBB989D, 0f3F000000;
	cvt.sat.f32.f32 	%f715, %f714;
	mov.f32 	%f716, 0f4B400001;
	mov.f32 	%f717, 0f437C0000;
	fma.rm.f32 	%f718, %f715, %f717, %f716;
	add.f32 	%f719, %f718, 0fCB40007F;
	neg.f32 	%f720, %f719;
	fma.rn.f32 	%f721, %f713, 0f3FB8AA3B, %f720;
	fma.rn.f32 	%f722, %f713, 0f32A57060, %f721;
	mov.b32 	%r220, %f718;
	shl.b32 	%r221, %r220, 23;
	mov.b32 	%f723, %r221;
	ex2.approx.ftz.f32 	%f724, %f722;
	mul.f32 	%f725, %f724, %f723;
	mul.f32 	%f726, %f1051, %f140;
	mul.f32 	%f727, %f726, %f711;
	mul.f32 	%f1053, %f141, %f727;
	mul.f32 	%f728, %f141, %f711;
	mul.f32 	%f729, %f141, %f728;
	mul.f32 	%f730, %f141, %f729;
	mul.f32 	%f731, %f110, %f725;
	mul.f32 	%f732, %f141, %f731;
	fma.rn.f32 	%f733, %f141, %f732, %f730;
	mul.f32 	%f1054, %f726, %f733;
$L__BB8_66:
	add.f32 	%f738, %f138, %f1054;
	abs.f32 	%f739, %f738;
	setp.gt.f32 	%p62, %f739, 0f447A0000;
	mov.f32 	%f740, 0f447A0000;
	copysign.f32 	%f741, %f738, %f740;
	selp.f32 	%f742, %f741, %f738, %p62;
	mul.f32 	%f743, %f1047, %f742;
	sub.f32 	%f1055, %f1055, %f743;
	mul.f32 	%f744, %f1048, %f742;
	sub.f32 	%f1056, %f1056, %f744;
	mul.f32 	%f745, %f1049, %f742;
	sub.f32 	%f1057, %f1057, %f745;
	add.f32 	%f746, %f139, %f1053;
	fma.rn.f32 	%f1058, %f746, 0f3F000000, %f1058;
$L__BB8_67:
	add.s32 	%r317, %r58, 1;
	setp.lt.u32 	%p66, %r58, 63;
	add.s32 	%r227, %r59, 1;
	setp.lt.s32 	%p67, %r227, %r114;
	and.pred  	%p68, %p66, %p67;
	@%p68 bra 	$L__BB8_47;
$L__BB8_68:
	bar.sync 	0;
	add.s32 	%r316, %r316, 1;
	setp.ne.s32 	%p69, %r316, %r47;
	@%p69 bra 	$L__BB8_43;
$L__BB8_69:
	setp.ge.s32 	%p70, %r2, %r114;
	@%p70 bra 	$L__BB8_71;
	mul.lo.s32 	%r228, %r2, 3;
	mul.wide.s32 	%rd154, %r228, 4;
	add.s64 	%rd155, %rd4, %rd154;
	atom.global.add.f32 	%f797, [%rd155], %f1055;
	atom.global.add.f32 	%f798, [%rd155+4], %f1056;
	atom.global.add.f32 	%f799, [%rd155+8], %f1057;
	atom.global.add.f32 	%f800, [%rd7], %f1058;
$L__BB8_71:
	setp.ge.s32 	%p71, %r2, %r114;
	bar.sync 	0;
	neg.f32 	%f164, %f223;
	@%p71 bra 	$L__BB8_103;
	mul.f32 	%f165, %f221, %f164;
	cvt.s64.s32 	%rd21, %r2;
	cvta.to.global.u64 	%rd156, %rd54;
	mul.wide.s32 	%rd157, %r2, 4;
	add.s64 	%rd158, %rd156, %rd157;
	ld.global.nc.f32 	%f801, [%rd158];
	setp.lt.f32 	%p72, %f801, 0f358637BD;
	selp.f32 	%f166, 0f41400000, %f801, %p72;
	mul.lo.s32 	%r69, %r2, 3;
	mul.wide.s32 	%rd159, %r69, 4;
	add.s64 	%rd160, %rd4, %rd159;
	ld.global.f32 	%f1068, [%rd160];
	ld.global.f32 	%f1069, [%rd160+4];
	ld.global.f32 	%f1070, [%rd160+8];
	mul.f32 	%f802, %f1069, %f1069;
	fma.rn.f32 	%f803, %f1068, %f1068, %f802;
	fma.rn.f32 	%f804, %f1070, %f1070, %f803;
	sqrt.rn.f32 	%f170, %f804;
	setp.lt.f32 	%p73, %f170, 0f2EDBE6FF;
	@%p73 bra 	$L__BB8_76;
	div.rn.f32 	%f806, %f170, 0f43960000;
	add.f32 	%f171, %f806, %f806;
	setp.leu.f32 	%p74, %f171, 0f358637BD;
	mov.f32 	%f1067, 0f3F800000;
	@%p74 bra 	$L__BB8_75;
	abs.f32 	%f807, %f171;
	mul.f32 	%f808, %f807, 0f4038AA3B;
	ex2.approx.ftz.f32 	%f809, %f808;
	add.f32 	%f810, %f809, 0f3F800000;
	rcp.approx.ftz.f32 	%f811, %f810;
	fma.rn.f32 	%f812, %f811, 0fC0000000, 0f3F800000;
	setp.ge.f32 	%p75, %f807, 0f41102CB4;
	abs.f32 	%f813, %f812;
	selp.f32 	%f814, 0f3F800000, %f813, %p75;
	mul.f32 	%f815, %f171, %f171;
	fma.rn.f32 	%f816, %f815, 0f3C80F082, 0fBD563CAE;
	fma.rn.f32 	%f817, %f816, %f815, 0f3E085941;
	fma.rn.f32 	%f818, %f817, %f815, 0fBEAAA9ED;
	fma.rn.f32 	%f819, %f818, %f815, 0f00000000;
	fma.rn.f32 	%f820, %f819, %f171, %f171;
	setp.ge.f32 	%p76, %f807, 0f3F19999A;
	selp.f32 	%f821, %f814, %f820, %p76;
	div.rn.f32 	%f1067, %f821, %f171;
$L__BB8_75:
	mul.f32 	%f1068, %f1068, %f1067;
	mul.f32 	%f1069, %f1069, %f1067;
	mul.f32 	%f1070, %f1070, %f1067;
$L__BB8_76:
	mul.f32 	%f822, %f221, 0f3F000000;
	rcp.rn.f32 	%f823, %f166;
	mul.f32 	%f824, %f823, 0f39DB5CB3;
	mul.f32 	%f825, %f824, %f1068;
	mul.f32 	%f826, %f824, %f1069;
	mul.f32 	%f827, %f824, %f1070;
	cvta.to.global.u64 	%rd161, %rd47;
	add.s64 	%rd22, %rd161, %rd159;
	ld.global.f32 	%f828, [%rd22];
	ld.global.f32 	%f829, [%rd22+4];
	ld.global.f32 	%f830, [%rd22+8];
	mul.f32 	%f180, %f822, %f825;
	add.f32 	%f181, %f180, %f828;
	mul.f32 	%f182, %f822, %f826;
	add.f32 	%f183, %f182, %f829;
	mul.f32 	%f184, %f822, %f827;
	add.f32 	%f185, %f184, %f830;
	add.s64 	%rd23, %rd5, %rd159;
	ld.global.f32 	%f831, [%rd23];
	fma.rn.f32 	%f1074, %f221, %f181, %f831;
	ld.global.f32 	%f832, [%rd23+4];
	fma.rn.f32 	%f1075, %f221, %f183, %f832;
	ld.global.f32 	%f833, [%rd23+8];
	fma.rn.f32 	%f1076, %f221, %f185, %f833;
	mul.lo.s64 	%rd163, %rd21, 25214903917;
	cvt.u64.u32 	%rd164, %r118;
	mad.lo.s64 	%rd165, %rd164, -7046029254386353131, %rd163;
	mad.lo.s64 	%rd166, %rd165, 6364136223846793005, 6675595580121820078;
	shr.u64 	%rd167, %rd166, 11;
	cvt.rn.f32.u64 	%f834, %rd167;
	mul.f32 	%f835, %f834, 0f25000000;
	mad.lo.s64 	%rd24, %rd165, 7520897724310334953, 2368563022112522469;
	shr.u64 	%rd168, %rd24, 11;
	cvt.rn.f32.u64 	%f836, %rd168;
	mul.f32 	%f837, %f836, 0f25000000;
	max.f32 	%f838, %f835, 0f2EDBE6FF;
	mov.b32 	%r229, %f838;
	add.s32 	%r230, %r229, -1059760811;
	and.b32  	%r231, %r230, -8388608;
	sub.s32 	%r232, %r229, %r231;
	mov.b32 	%f839, %r232;
	cvt.rn.f32.s32 	%f840, %r231;
	fma.rn.f32 	%f841, %f840, 0f34000000, 0f00000000;
	add.f32 	%f842, %f839, 0fBF800000;
	fma.rn.f32 	%f843, %f842, 0fBE055027, 0f3E1039F6;
	fma.rn.f32 	%f844, %f843, %f842, 0fBDF8CDCC;
	fma.rn.f32 	%f845, %f844, %f842, 0f3E0F2955;
	fma.rn.f32 	%f846, %f845, %f842, 0fBE2AD8B9;
	fma.rn.f32 	%f847, %f846, %f842, 0f3E4CED0B;
	fma.rn.f32 	%f848, %f847, %f842, 0fBE7FFF22;
	fma.rn.f32 	%f849, %f848, %f842, 0f3EAAAA78;
	fma.rn.f32 	%f850, %f849, %f842, 0fBF000000;
	mul.f32 	%f851, %f842, %f850;
	fma.rn.f32 	%f852, %f851, %f842, %f842;
	fma.rn.f32 	%f853, %f841, 0f3F317218, %f852;
	setp.gt.u32 	%p77, %r229, 2139095039;
	fma.rn.f32 	%f854, %f838, 0f7F800000, 0f7F800000;
	selp.f32 	%f855, %f854, %f853, %p77;
	mul.f32 	%f189, %f855, 0fC0000000;
	cvt.f64.f32 	%fd5, %f837;
	mul.f64 	%fd6, %fd5, 0d401921FB54442D18;
	cvt.rn.f32.f64 	%f190, %fd6;
	mul.f32 	%f856, %f190, 0f3F22F983;
	cvt.rni.s32.f32 	%r324, %f856;
	cvt.rn.f32.s32 	%f857, %r324;
	fma.rn.f32 	%f858, %f857, 0fBFC90FDA, %f190;
	fma.rn.f32 	%f859, %f857, 0fB3A22168, %f858;
	fma.rn.f32 	%f1071, %f857, 0fA7C234C5, %f859;
	abs.f32 	%f192, %f190;
	setp.ltu.f32 	%p78, %f192, 0f47CE4780;
	@%p78 bra 	$L__BB8_84;
	setp.neu.f32 	%p79, %f192, 0f7F800000;
	@%p79 bra 	$L__BB8_79;
	mov.f32 	%f862, 0f00000000;
	mul.rn.f32 	%f1071, %f190, %f862;
	mov.b32 	%r324, 0;
	bra.uni 	$L__BB8_84;
$L__BB8_79:
	mov.b32 	%r71, %f190;
	shl.b32 	%r234, %r71, 8;
	or.b32  	%r72, %r234, -2147483648;
	mov.b64 	%rd206, 0;
	mov.b32 	%r321, 0;
	mov.u64 	%rd204, __cudart_i2opi_f;
	mov.u64 	%rd205, %rd8;
$L__BB8_80:
	.pragma "nounroll";
	ld.global.nc.u32 	%r235, [%rd204];
	mad.wide.u32 	%rd171, %r235, %r72, %rd206;
	shr.u64 	%rd206, %rd171, 32;
	st.local.u32 	[%rd205], %rd171;
	add.s32 	%r321, %r321, 1;
	add.s64 	%rd205, %rd205, 4;
	add.s64 	%rd204, %rd204, 4;
	setp.ne.s32 	%p80, %r321, 6;
	@%p80 bra 	$L__BB8_80;
	shr.u32 	%r236, %r71, 23;
	st.local.u32 	[%rd8+24], %rd206;
	and.b32  	%r75, %r236, 31;
	and.b32  	%r237, %r236, 224;
	add.s32 	%r238, %r237, -128;
	shr.u32 	%r239, %r238, 5;
	mul.wide.u32 	%rd172, %r239, 4;
	sub.s64 	%rd31, %rd8, %rd172;
	ld.local.u32 	%r322, [%rd31+24];
	ld.local.u32 	%r323, [%rd31+20];
	setp.eq.s32 	%p81, %r75, 0;
	@%p81 bra 	$L__BB8_83;
	shf.l.wrap.b32 	%r322, %r323, %r322, %r75;
	ld.local.u32 	%r240, [%rd31+16];
	shf.l.wrap.b32 	%r323, %r240, %r323, %r75;
$L__BB8_83:
	shr.u32 	%r241, %r322, 30;
	shf.l.wrap.b32 	%r242, %r323, %r322, 2;
	shl.b32 	%r243, %r323, 2;
	shr.u32 	%r244, %r242, 31;
	add.s32 	%r324, %r244, %r241;
	xor.b32  	%r245, %r242, %r71;
	shr.s32 	%r246, %r242, 31;
	xor.b32  	%r247, %r246, %r242;
	xor.b32  	%r248, %r246, %r243;
	cvt.u64.u32 	%rd173, %r247;
	shl.b64 	%rd174, %rd173, 32;
	cvt.u64.u32 	%rd175, %r248;
	or.b64  	%rd176, %rd174, %rd175;
	cvt.rn.f64.s64 	%fd7, %rd176;
	mul.f64 	%fd8, %fd7, 0d3BF921FB54442D19;
	cvt.rn.f32.f64 	%f860, %fd8;
	neg.f32 	%f861, %f860;
	setp.lt.s32 	%p82, %r245, 0;
	selp.f32 	%f1071, %f861, %f860, %p82;
$L__BB8_84:
	add.s32 	%r250, %r324, 1;
	mul.rn.f32 	%f863, %f1071, %f1071;
	and.b32  	%r251, %r324, 1;
	setp.eq.b32 	%p83, %r251, 1;
	selp.f32 	%f864, %f1071, 0f3F800000, %p83;
	fma.rn.f32 	%f865, %f863, %f864, 0f00000000;
	fma.rn.f32 	%f866, %f863, 0f37CBAC00, 0fBAB607ED;
	selp.f32 	%f867, 0fB94D4153, %f866, %p83;
	selp.f32 	%f868, 0f3C0885E4, 0f3D2AAABB, %p83;
	fma.rn.f32 	%f869, %f867, %f863, %f868;
	selp.f32 	%f870, 0fBE2AAAA8, 0fBEFFFFFF, %p83;
	fma.rn.f32 	%f871, %f869, %f863, %f870;
	fma.rn.f32 	%f872, %f871, %f865, %f864;
	and.b32  	%r252, %r250, 2;
	setp.eq.s32 	%p84, %r252, 0;
	mov.f32 	%f873, 0f00000000;
	sub.f32 	%f874, %f873, %f872;
	selp.f32 	%f875, %f872, %f874, %p84;
	sqrt.rn.f32 	%f876, %f189;
	mul.f32 	%f196, %f876, %f875;
	mad.lo.s64 	%rd177, %rd24, 6364136223846793005, 1442695040888963407;
	shr.u64 	%rd178, %rd177, 11;
	cvt.rn.f32.u64 	%f877, %rd178;
	mul.f32 	%f878, %f877, 0f25000000;
	mad.lo.s64 	%rd32, %rd24, 7520897724310334953, 1876011003808476466;
	shr.u64 	%rd179, %rd32, 11;
	cvt.rn.f32.u64 	%f879, %rd179;
	mul.f32 	%f880, %f879, 0f25000000;
	max.f32 	%f881, %f878, 0f2EDBE6FF;
	mov.b32 	%r253, %f881;
	add.s32 	%r254, %r253, -1059760811;
	and.b32  	%r255, %r254, -8388608;
	sub.s32 	%r256, %r253, %r255;
	mov.b32 	%f882, %r256;
	cvt.rn.f32.s32 	%f883, %r255;
	fma.rn.f32 	%f884, %f883, 0f34000000, 0f00000000;
	add.f32 	%f885, %f882, 0fBF800000;
	fma.rn.f32 	%f886, %f885, 0fBE055027, 0f3E1039F6;
	fma.rn.f32 	%f887, %f886, %f885, 0fBDF8CDCC;
	fma.rn.f32 	%f888, %f887, %f885, 0f3E0F2955;
	fma.rn.f32 	%f889, %f888, %f885, 0fBE2AD8B9;
	fma.rn.f32 	%f890, %f889, %f885, 0f3E4CED0B;
	fma.rn.f32 	%f891, %f890, %f885, 0fBE7FFF22;
	fma.rn.f32 	%f892, %f891, %f885, 0f3EAAAA78;
	fma.rn.f32 	%f893, %f892, %f885, 0fBF000000;
	mul.f32 	%f894, %f885, %f893;
	fma.rn.f32 	%f895, %f894, %f885, %f885;
	fma.rn.f32 	%f896, %f884, 0f3F317218, %f895;
	setp.gt.u32 	%p85, %r253, 2139095039;
	fma.rn.f32 	%f897, %f881, 0f7F800000, 0f7F800000;
	selp.f32 	%f898, %f897, %f896, %p85;
	mul.f32 	%f197, %f898, 0fC0000000;
	cvt.f64.f32 	%fd9, %f880;
	mul.f64 	%fd10, %fd9, 0d401921FB54442D18;
	cvt.rn.f32.f64 	%f198, %fd10;
	mul.f32 	%f899, %f198, 0f3F22F983;
	cvt.rni.s32.f32 	%r328, %f899;
	cvt.rn.f32.s32 	%f900, %r328;
	fma.rn.f32 	%f901, %f900, 0fBFC90FDA, %f198;
	fma.rn.f32 	%f902, %f900, 0fB3A22168, %f901;
	fma.rn.f32 	%f1072, %f900, 0fA7C234C5, %f902;
	abs.f32 	%f200, %f198;
	setp.ltu.f32 	%p86, %f200, 0f47CE4780;
	@%p86 bra 	$L__BB8_92;
	setp.neu.f32 	%p87, %f200, 0f7F800000;
	@%p87 bra 	$L__BB8_87;
	mov.f32 	%f905, 0f00000000;
	mul.rn.f32 	%f1072, %f198, %f905;
	mov.b32 	%r328, 0;
	bra.uni 	$L__BB8_92;
$L__BB8_87:
	mov.b32 	%r85, %f198;
	shl.b32 	%r258, %r85, 8;
	or.b32  	%r86, %r258, -2147483648;
	mov.b64 	%rd209, 0;
	mov.b32 	%r325, 0;
	mov.u64 	%rd207, __cudart_i2opi_f;
	mov.u64 	%rd208, %rd8;
$L__BB8_88:
	.pragma "nounroll";
	ld.global.nc.u32 	%r259, [%rd207];
	mad.wide.u32 	%rd182, %r259, %r86, %rd209;
	shr.u64 	%rd209, %rd182, 32;
	st.local.u32 	[%rd208], %rd182;
	add.s32 	%r325, %r325, 1;
	add.s64 	%rd208, %rd208, 4;
	add.s64 	%rd207, %rd207, 4;
	setp.ne.s32 	%p88, %r325, 6;
	@%p88 bra 	$L__BB8_88;
	shr.u32 	%r260, %r85, 23;
	st.local.u32 	[%rd8+24], %rd209;
	and.b32  	%r89, %r260, 31;
	and.b32  	%r261, %r260, 224;
	add.s32 	%r262, %r261, -128;
	shr.u32 	%r263, %r262, 5;
	mul.wide.u32 	%rd183, %r263, 4;
	sub.s64 	%rd39, %rd8, %rd183;
	ld.local.u32 	%r326, [%rd39+24];
	ld.local.u32 	%r327, [%rd39+20];
	setp.eq.s32 	%p89, %r89, 0;
	@%p89 bra 	$L__BB8_91;
	shf.l.wrap.b32 	%r326, %r327, %r326, %r89;
	ld.local.u32 	%r264, [%rd39+16];
	shf.l.wrap.b32 	%r327, %r264, %r327, %r89;
$L__BB8_91:
	shr.u32 	%r265, %r326, 30;
	shf.l.wrap.b32 	%r266, %r327, %r326, 2;
	shl.b32 	%r267, %r327, 2;
	shr.u32 	%r268, %r266, 31;
	add.s32 	%r328, %r268, %r265;
	xor.b32  	%r269, %r266, %r85;
	shr.s32 	%r270, %r266, 31;
	xor.b32  	%r271, %r270, %r266;
	xor.b32  	%r272, %r270, %r267;
	cvt.u64.u32 	%rd184, %r271;
	shl.b64 	%rd185, %rd184, 32;
	cvt.u64.u32 	%rd186, %r272;
	or.b64  	%rd187, %rd185, %rd186;
	cvt.rn.f64.s64 	%fd11, %rd187;
	mul.f64 	%fd12, %fd11, 0d3BF921FB54442D19;
	cvt.rn.f32.f64 	%f903, %fd12;
	neg.f32 	%f904, %f903;
	setp.lt.s32 	%p90, %r269, 0;
	selp.f32 	%f1072, %f904, %f903, %p90;
$L__BB8_92:
	add.s32 	%r274, %r328, 1;
	mul.rn.f32 	%f906, %f1072, %f1072;
	and.b32  	%r275, %r328, 1;
	setp.eq.b32 	%p91, %r275, 1;
	selp.f32 	%f907, %f1072, 0f3F800000, %p91;
	fma.rn.f32 	%f908, %f906, %f907, 0f00000000;
	fma.rn.f32 	%f909, %f906, 0f37CBAC00, 0fBAB607ED;
	selp.f32 	%f910, 0fB94D4153, %f909, %p91;
	selp.f32 	%f911, 0f3C0885E4, 0f3D2AAABB, %p91;
	fma.rn.f32 	%f912, %f910, %f906, %f911;
	selp.f32 	%f913, 0fBE2AAAA8, 0fBEFFFFFF, %p91;
	fma.rn.f32 	%f914, %f912, %f906, %f913;
	fma.rn.f32 	%f915, %f914, %f908, %f907;
	and.b32  	%r276, %r274, 2;
	setp.eq.s32 	%p92, %r276, 0;
	mov.f32 	%f916, 0f00000000;
	sub.f32 	%f917, %f916, %f915;
	selp.f32 	%f918, %f915, %f917, %p92;
	sqrt.rn.f32 	%f919, %f197;
	mul.f32 	%f204, %f919, %f918;
	mad.lo.s64 	%rd188, %rd32, 6364136223846793005, 1442695040888963407;
	shr.u64 	%rd189, %rd188, 11;
	cvt.rn.f32.u64 	%f920, %rd189;
	mul.f32 	%f921, %f920, 0f25000000;
	mad.lo.s64 	%rd190, %rd32, 7520897724310334953, 1876011003808476466;
	shr.u64 	%rd191, %rd190, 11;
	cvt.rn.f32.u64 	%f922, %rd191;
	mul.f32 	%f923, %f922, 0f25000000;
	max.f32 	%f924, %f921, 0f2EDBE6FF;
	mov.b32 	%r277, %f924;
	add.s32 	%r278, %r277, -1059760811;
	and.b32  	%r279, %r278, -8388608;
	sub.s32 	%r280, %r277, %r279;
	mov.b32 	%f925, %r280;
	cvt.rn.f32.s32 	%f926, %r279;
	fma.rn.f32 	%f927, %f926, 0f34000000, 0f00000000;
	add.f32 	%f928, %f925, 0fBF800000;
	fma.rn.f32 	%f929, %f928, 0fBE055027, 0f3E1039F6;
	fma.rn.f32 	%f930, %f929, %f928, 0fBDF8CDCC;
	fma.rn.f32 	%f931, %f930, %f928, 0f3E0F2955;
	fma.rn.f32 	%f932, %f931, %f928, 0fBE2AD8B9;
	fma.rn.f32 	%f933, %f932, %f928, 0f3E4CED0B;
	fma.rn.f32 	%f934, %f933, %f928, 0fBE7FFF22;
	fma.rn.f32 	%f935, %f934, %f928, 0f3EAAAA78;
	fma.rn.f32 	%f936, %f935, %f928, 0fBF000000;
	mul.f32 	%f937, %f928, %f936;
	fma.rn.f32 	%f938, %f937, %f928, %f928;
	fma.rn.f32 	%f939, %f927, 0f3F317218, %f938;
	setp.gt.u32 	%p93, %r277, 2139095039;
	fma.rn.f32 	%f940, %f924, 0f7F800000, 0f7F800000;
	selp.f32 	%f941, %f940, %f939, %p93;
	mul.f32 	%f205, %f941, 0fC0000000;
	cvt.f64.f32 	%fd13, %f923;
	mul.f64 	%fd14, %fd13, 0d401921FB54442D18;
	cvt.rn.f32.f64 	%f206, %fd14;
	mul.f32 	%f942, %f206, 0f3F22F983;
	cvt.rni.s32.f32 	%r332, %f942;
	cvt.rn.f32.s32 	%f943, %r332;
	fma.rn.f32 	%f944, %f943, 0fBFC90FDA, %f206;
	fma.rn.f32 	%f945, %f943, 0fB3A22168, %f944;
	fma.rn.f32 	%f1073, %f943, 0fA7C234C5, %f945;
	abs.f32 	%f208, %f206;
	setp.ltu.f32 	%p94, %f208, 0f47CE4780;
	@%p94 bra 	$L__BB8_100;
	setp.neu.f32 	%p95, %f208, 0f7F800000;
	@%p95 bra 	$L__BB8_95;
	mov.f32 	%f948, 0f00000000;
	mul.rn.f32 	%f1073, %f206, %f948;
	mov.b32 	%r332, 0;
	bra.uni 	$L__BB8_100;
$L__BB8_95:
	mov.b32 	%r99, %f206;
	shl.b32 	%r282, %r99, 8;
	or.b32  	%r100, %r282, -2147483648;
	mov.b64 	%rd212, 0;
	mov.b32 	%r329, 0;
	mov.u64 	%rd210, __cudart_i2opi_f;
	mov.u64 	%rd211, %rd8;
$L__BB8_96:
	.pragma "nounroll";
	ld.global.nc.u32 	%r283, [%rd210];
	mad.wide.u32 	%rd194, %r283, %r100, %rd212;
	shr.u64 	%rd212, %rd194, 32;
	st.local.u32 	[%rd211], %rd194;
	add.s32 	%r329, %r329, 1;
	add.s64 	%rd211, %rd211, 4;
	add.s64 	%rd210, %rd210, 4;
	setp.ne.s32 	%p96, %r329, 6;
	@%p96 bra 	$L__BB8_96;
	shr.u32 	%r284, %r99, 23;
	st.local.u32 	[%rd8+24], %rd212;
	and.b32  	%r103, %r284, 31;
	and.b32  	%r285, %r284, 224;
	add.s32 	%r286, %r285, -128;
	shr.u32 	%r287, %r286, 5;
	mul.wide.u32 	%rd195, %r287, 4;
	sub.s64 	%rd46, %rd8, %rd195;
	ld.local.u32 	%r330, [%rd46+24];
	ld.local.u32 	%r331, [%rd46+20];
	setp.eq.s32 	%p97, %r103, 0;
	@%p97 bra 	$L__BB8_99;
	shf.l.wrap.b32 	%r330, %r331, %r330, %r103;
	ld.local.u32 	%r288, [%rd46+16];
	shf.l.wrap.b32 	%r331, %r288, %r331, %r103;
$L__BB8_99:
	shr.u32 	%r289, %r330, 30;
	shf.l.wrap.b32 	%r290, %r331, %r330, 2;
	shl.b32 	%r291, %r331, 2;
	shr.u32 	%r292, %r290, 31;
	add.s32 	%r332, %r292, %r289;
	xor.b32  	%r293, %r290, %r99;
	shr.s32 	%r294, %r290, 31;
	xor.b32  	%r295, %r294, %r290;
	xor.b32  	%r296, %r294, %r291;
	cvt.u64.u32 	%rd196, %r295;
	shl.b64 	%rd197, %rd196, 32;
	cvt.u64.u32 	%rd198, %r296;
	or.b64  	%rd199, %rd197, %rd198;
	cvt.rn.f64.s64 	%fd15, %rd199;
	mul.f64 	%fd16, %fd15, 0d3BF921FB54442D19;
	cvt.rn.f32.f64 	%f946, %fd16;
	neg.f32 	%f947, %f946;
	setp.lt.s32 	%p98, %r293, 0;
	selp.f32 	%f1073, %f947, %f946, %p98;
$L__BB8_100:
	fma.rn.f32 	%f949, %f165, 0f3BBB989D, 0f3F000000;
	cvt.sat.f32.f32 	%f950, %f949;
	mov.f32 	%f951, 0f4B400001;
	mov.f32 	%f952, 0f437C0000;
	fma.rm.f32 	%f953, %f950, %f952, %f951;
	add.f32 	%f954, %f953, 0fCB40007F;
	neg.f32 	%f955, %f954;
	fma.rn.f32 	%f956, %f165, 0f3FB8AA3B, %f955;
	fma.rn.f32 	%f957, %f165, 0f32A57060, %f956;
	ex2.approx.ftz.f32 	%f958, %f957;
	mov.b32 	%r298, %f953;
	shl.b32 	%r299, %r298, 23;
	mov.b32 	%f959, %r299;
	mul.f32 	%f960, %f958, %f959;
	add.s32 	%r300, %r332, 1;
	mul.rn.f32 	%f961, %f1073, %f1073;
	and.b32  	%r301, %r332, 1;
	setp.eq.b32 	%p99, %r301, 1;
	selp.f32 	%f962, %f1073, 0f3F800000, %p99;
	fma.rn.f32 	%f963, %f961, %f962, 0f00000000;
	fma.rn.f32 	%f964, %f961, 0f37CBAC00, 0fBAB607ED;
	selp.f32 	%f965, 0fB94D4153, %f964, %p99;
	selp.f32 	%f966, 0f3C0885E4, 0f3D2AAABB, %p99;
	fma.rn.f32 	%f967, %f965, %f961, %f966;
	selp.f32 	%f968, 0fBE2AAAA8, 0fBEFFFFFF, %p99;
	fma.rn.f32 	%f969, %f967, %f961, %f968;
	fma.rn.f32 	%f970, %f969, %f963, %f962;
	and.b32  	%r302, %r300, 2;
	setp.eq.s32 	%p100, %r302, 0;
	mov.f32 	%f971, 0f00000000;
	sub.f32 	%f972, %f971, %f970;
	selp.f32 	%f973, %f970, %f972, %p100;
	sqrt.rn.f32 	%f974, %f205;
	mul.f32 	%f975, %f974, %f973;
	mul.f32 	%f976, %f222, 0f3B023BC0;
	mul.f32 	%f977, %f976, 0f39DB5CB3;
	div.rn.f32 	%f978, %f977, %f166;
	sqrt.rn.f32 	%f979, %f978;
	mul.f32 	%f980, %f960, %f960;
	mov.f32 	%f981, 0f3F800000;
	sub.f32 	%f982, %f981, %f980;
	sqrt.rn.f32 	%f983, %f982;
	mul.f32 	%f984, %f979, %f983;
	mul.f32 	%f985, %f196, %f984;
	fma.rn.f32 	%f986, %f960, %f181, %f985;
	mul.f32 	%f987, %f204, %f984;
	fma.rn.f32 	%f988, %f960, %f183, %f987;
	mul.f32 	%f989, %f984, %f975;
	fma.rn.f32 	%f990, %f960, %f185, %f989;
	add.f32 	%f212, %f180, %f986;
	add.f32 	%f213, %f182, %f988;
	add.f32 	%f214, %f184, %f990;
	ld.global.u32 	%r303, [d_use_pbc];
	setp.eq.s32 	%p101, %r303, 0;
	@%p101 bra 	$L__BB8_102;
	ld.global.f32 	%f991, [d_box_dims];
	ld.global.f32 	%f992, [d_box_inv];
	mul.f32 	%f993, %f1074, %f992;
	cvt.rmi.f32.f32 	%f994, %f993;
	mul.f32 	%f995, %f991, %f994;
	sub.f32 	%f1074, %f1074, %f995;
	ld.global.f32 	%f996, [d_box_dims+4];
	ld.global.f32 	%f997, [d_box_inv+4];
	mul.f32 	%f998, %f1075, %f997;
	cvt.rmi.f32.f32 	%f999, %f998;
	mul.f32 	%f1000, %f996, %f999;
	sub.f32 	%f1075, %f1075, %f1000;
	ld.global.f32 	%f1001, [d_box_dims+8];
	ld.global.f32 	%f1002, [d_box_inv+8];
	mul.f32 	%f1003, %f1076, %f1002;
	cvt.rmi.f32.f32 	%f1004, %f1003;
	mul.f32 	%f1005, %f1001, %f1004;
	sub.f32 	%f1076, %f1076, %f1005;
$L__BB8_102:
	st.global.f32 	[%rd23], %f1074;
	st.global.f32 	[%rd23+4], %f1075;
	st.global.f32 	[%rd23+8], %f1076;
	st.global.f32 	[%rd22], %f212;
	st.global.f32 	[%rd22+4], %f213;
	st.global.f32 	[%rd22+8], %f214;
	mul.f32 	%f1006, %f213, %f213;
	fma.rn.f32 	%f1007, %f212, %f212, %f1006;
	fma.rn.f32 	%f1008, %f214, %f214, %f1007;
	mul.f32 	%f1009, %f166, 0f3F000000;
	mul.f32 	%f1010, %f1009, %f1008;
	div.rn.f32 	%f1011, %f1010, 0f39DB5CB3;
	atom.global.add.f32 	%f1012, [%rd6], %f1011;
$L__BB8_103:
	ret;

}
	// .globl	set_pbc_box
.visible .entry set_pbc_box(
	.param .f32 set_pbc_box_param_0,
	.param .f32 set_pbc_box_param_1,
	.param .f32 set_pbc_box_param_2,
	.param .u32 set_pbc_box_param_3
)
{
	.reg .pred 	%p<7>;
	.reg .b32 	%r<7>;
	.reg .b32 	%f<7>;

	ld.param.f32 	%f1, [set_pbc_box_param_0];
	ld.param.f32 	%f2, [set_pbc_box_param_1];
	ld.param.f32 	%f3, [set_pbc_box_param_2];
	ld.param.u32 	%r1, [set_pbc_box_param_3];
	mov.u32 	%r2, %tid.x;
	mov.u32 	%r3, %ctaid.x;
	or.b32  	%r4, %r2, %r3;
	setp.ne.s32 	%p1, %r4, 0;
	@%p1 bra 	$L__BB9_4;
	setp.leu.f32 	%p2, %f1, 0f00000000;
	setp.leu.f32 	%p3, %f2, 0f00000000;
	or.pred  	%p4, %p2, %p3;
	setp.leu.f32 	%p5, %f3, 0f00000000;
	or.pred  	%p6, %p4, %p5;
	@%p6 bra 	$L__BB9_3;
	mov.b32 	%r6, 1;
	st.global.u32 	[d_use_pbc], %r6;
	st.global.u32 	[d_use_pme], %r1;
	st.global.f32 	[d_box_dims], %f1;
	st.global.f32 	[d_box_dims+4], %f2;
	st.global.f32 	[d_box_dims+8], %f3;
	rcp.rn.f32 	%f4, %f1;
	rcp.rn.f32 	%f5, %f2;
	rcp.rn.f32 	%f6, %f3;
	st.global.f32 	[d_box_inv], %f4;
	st.global.f32 	[d_box_inv+4], %f5;
	st.global.f32 	[d_box_inv+8], %f6;
	bra.uni 	$L__BB9_4;
$L__BB9_3:
	mov.b32 	%r5, 0;
	st.global.u32 	[d_use_pbc], %r5;
	st.global.u32 	[d_use_pme], %r5;
	st.global.u32 	[d_box_dims], %r5;
	st.global.u32 	[d_box_dims+4], %r5;
	st.global.u32 	[d_box_dims+8], %r5;
	st.global.u32 	[d_box_inv], %r5;
	st.global.u32 	[d_box_inv+4], %r5;
	st.global.u32 	[d_box_inv+8], %r5;
$L__BB9_4:
	ret;

}
	// .globl	apply_position_restraints
.visible .entry apply_position_restraints(
	.param .u64 .ptr .align 1 apply_position_restraints_param_0,
	.param .u64 .ptr .align 1 apply_position_restraints_param_1,
	.param .u64 .ptr .align 1 apply_position_restraints_param_2,
	.param .u64 .ptr .align 1 apply_position_restraints_param_3,
	.param .u64 .ptr .align 1 apply_position_restraints_param_4,
	.param .u32 apply_position_restraints_param_5,
	.param .f32 apply_position_restraints_param_6
)
{
	.reg .pred 	%p<3>;
	.reg .b32 	%r<9>;
	.reg .b32 	%f<33>;
	.reg .b64 	%rd<19>;

	ld.param.u64 	%rd1, [apply_position_restraints_param_0];
	ld.param.u64 	%rd2, [apply_position_restraints_param_1];
	ld.param.u64 	%rd3, [apply_position_restraints_param_2];
	ld.param.u64 	%rd4, [apply_position_restraints_param_3];
	ld.param.u64 	%rd5, [apply_position_restraints_param_4];
	ld.param.u32 	%r3, [apply_position_restraints_param_5];
	ld.param.f32 	%f5, [apply_position_restraints_param_6];
	mov.u32 	%r4, %ctaid.x;
	mov.u32 	%r5, %ntid.x;
	mov.u32 	%r6, %tid.x;
	mad.lo.s32 	%r1, %r4, %r5, %r6;
	setp.ge.s32 	%p1, %r1, %r3;
	@%p1 bra 	$L__BB10_3;
	cvta.to.global.u64 	%rd6, %rd5;
	cvta.to.global.u64 	%rd7, %rd3;
	cvta.to.global.u64 	%rd8, %rd4;
	mul.wide.s32 	%rd9, %r1, 4;
	add.s64 	%rd10, %rd6, %rd9;
	ld.global.nc.u32 	%r7, [%rd10];
	mul.lo.s32 	%r2, %r7, 3;
	mul.wide.s32 	%rd11, %r2, 4;
	add.s64 	%rd12, %rd7, %rd11;
	ld.global.nc.f32 	%f6, [%rd12];
	ld.global.nc.f32 	%f7, [%rd12+4];
	ld.global.nc.f32 	%f8, [%rd12+8];
	mul.lo.s32 	%r8, %r1, 3;
	mul.wide.s32 	%rd13, %r8, 4;
	add.s64 	%rd14, %rd8, %rd13;
	ld.global.nc.f32 	%f9, [%rd14];
	ld.global.nc.f32 	%f10, [%rd14+4];
	ld.global.nc.f32 	%f11, [%rd14+8];
	sub.f32 	%f1, %f6, %f9;
	sub.f32 	%f2, %f7, %f10;
	sub.f32 	%f3, %f8, %f11;
	mul.f32 	%f12, %f2, %f2;
	fma.rn.f32 	%f13, %f1, %f1, %f12;
	fma.rn.f32 	%f14, %f3, %f3, %f13;
	sqrt.rn.f32 	%f4, %f14;
	setp.lt.f32 	%p2, %f4, 0f3DCCCCCD;
	@%p2 bra 	$L__BB10_3;
	add.f32 	%f15, %f4, 0fBDCCCCCD;
	add.f32 	%f16, %f4, 0f2EDBE6FF;
	rcp.rn.f32 	%f17, %f16;
	mul.f32 	%f18, %f1, %f17;
	mul.f32 	%f19, %f2, %f17;
	mul.f32 	%f20, %f3, %f17;
	mul.f32 	%f21, %f5, 0f3F000000;
	mul.f32 	%f22, %f21, %f15;
	mul.f32 	%f23, %f15, %f22;
	neg.f32 	%f24, %f5;
	mul.f32 	%f25, %f15, %f24;
	mul.f32 	%f26, %f25, %f18;
	mul.f32 	%f27, %f25, %f19;
	mul.f32 	%f28, %f25, %f20;
	cvta.to.global.u64 	%rd15, %rd1;
	add.s64 	%rd17, %rd15, %rd11;
	atom.global.add.f32 	%f29, [%rd17], %f26;
	atom.global.add.f32 	%f30, [%rd17+4], %f27;
	atom.global.add.f32 	%f31, [%rd17+8], %f28;
	cvta.to.global.u64 	%rd18, %rd2;
	atom.global.add.f32 	%f32, [%rd18], %f23;
$L__BB10_3:
	ret;

}
	// .globl	initialize_velocities_flat
.visible .entry initialize_velocities_flat(
	.param .u64 .ptr .align 1 initialize_velocities_flat_param_0,
	.param .u64 .ptr .align 1 initialize_velocities_flat_param_1,
	.param .u32 initialize_velocities_flat_param_2,
	.param .f32 initialize_velocities_flat_param_3,
	.param .u64 initialize_velocities_flat_param_4
)
{
	.local .align 4 .b8 	__local_depot11[28];
	.reg .b64 	%SP;
	.reg .b64 	%SPL;
	.reg .pred 	%p<26>;
	.reg .b32 	%r<127>;
	.reg .b32 	%f<136>;
	.reg .b64 	%rd<85>;
	.reg .b64 	%fd<11>;

	mov.u64 	%SPL, __local_depot11;
	ld.param.u64 	%rd24, [initialize_velocities_flat_param_0];
	ld.param.u64 	%rd25, [initialize_velocities_flat_param_1];
	ld.param.u32 	%r43, [initialize_velocities_flat_param_2];
	ld.param.f32 	%f21, [initialize_velocities_flat_param_3];
	ld.param.u64 	%rd26, [initialize_velocities_flat_param_4];
	add.u64 	%rd1, %SPL, 0;
	mov.u32 	%r44, %ctaid.x;
	mov.u32 	%r45, %ntid.x;
	mov.u32 	%r46, %tid.x;
	mad.lo.s32 	%r1, %r44, %r45, %r46;
	setp.ge.s32 	%p1, %r1, %r43;
	@%p1 bra 	$L__BB11_26;
	cvta.to.global.u64 	%rd28, %rd25;
	cvt.s64.s32 	%rd29, %r1;
	mul.lo.s64 	%rd30, %rd29, -7046029254386353131;
	xor.b64  	%rd31, %rd26, %rd30;
	shr.u64 	%rd32, %rd31, 30;
	xor.b64  	%rd33, %rd32, %rd31;
	mul.lo.s64 	%rd34, %rd33, -4658895280553007687;
	shr.u64 	%rd35, %rd34, 27;
	xor.b64  	%rd36, %rd35, %rd34;
	mul.lo.s64 	%rd37, %rd36, -7723592293110705685;
	shr.u64 	%rd38, %rd37, 31;
	xor.b64  	%rd39, %rd38, %rd37;
	mul.wide.s32 	%rd40, %r1, 4;
	add.s64 	%rd41, %rd28, %rd40;
	ld.global.nc.f32 	%f22, [%rd41];
	setp.lt.f32 	%p2, %f22, 0f358637BD;
	selp.f32 	%f23, 0f41400000, %f22, %p2;
	mul.f32 	%f24, %f21, 0f3B023BC0;
	mul.f32 	%f25, %f24, 0f39DB5CB3;
	div.rn.f32 	%f1, %f25, %f23;
	mad.lo.s64 	%rd42, %rd39, 6364136223846793005, 1442695040888963407;
	shr.u64 	%rd43, %rd42, 11;
	cvt.rn.f32.u64 	%f26, %rd43;
	mul.f32 	%f27, %f26, 0f25000000;
	max.f32 	%f28, %f27, 0f2EDBE6FF;
	mad.lo.s64 	%rd2, %rd39, 7520897724310334953, 1876011003808476466;
	shr.u64 	%rd44, %rd2, 11;
	cvt.rn.f32.u64 	%f29, %rd44;
	mul.f32 	%f30, %f29, 0f25000000;
	mov.b32 	%r47, %f28;
	add.s32 	%r48, %r47, -1059760811;
	and.b32  	%r49, %r48, -8388608;
	sub.s32 	%r50, %r47, %r49;
	mov.b32 	%f31, %r50;
	cvt.rn.f32.s32 	%f32, %r49;
	fma.rn.f32 	%f33, %f32, 0f34000000, 0f00000000;
	add.f32 	%f34, %f31, 0fBF800000;
	fma.rn.f32 	%f35, %f34, 0fBE055027, 0f3E1039F6;
	fma.rn.f32 	%f36, %f35, %f34, 0fBDF8CDCC;
	fma.rn.f32 	%f37, %f36, %f34, 0f3E0F2955;
	fma.rn.f32 	%f38, %f37, %f34, 0fBE2AD8B9;
	fma.rn.f32 	%f39, %f38, %f34, 0f3E4CED0B;
	fma.rn.f32 	%f40, %f39, %f34, 0fBE7FFF22;
	fma.rn.f32 	%f41, %f40, %f34, 0f3EAAAA78;
	fma.rn.f32 	%f42, %f41, %f34, 0fBF000000;
	mul.f32 	%f43, %f34, %f42;
	fma.rn.f32 	%f44, %f43, %f34, %f34;
	fma.rn.f32 	%f45, %f33, 0f3F317218, %f44;
	setp.gt.u32 	%p3, %r47, 2139095039;
	fma.rn.f32 	%f46, %f28, 0f7F800000, 0f7F800000;
	selp.f32 	%f47, %f46, %f45, %p3;
	mul.f32 	%f48, %f47, 0fC0000000;
	sqrt.rn.f32 	%f2, %f48;
	cvt.f64.f32 	%fd1, %f30;
	mul.f64 	%fd2, %fd1, 0d401921FB54442D18;
	cvt.rn.f32.f64 	%f3, %fd2;
	mul.f32 	%f49, %f3, 0f3F22F983;
	cvt.rni.s32.f32 	%r122, %f49;
	cvt.rn.f32.s32 	%f50, %r122;
	fma.rn.f32 	%f51, %f50, 0fBFC90FDA, %f3;
	fma.rn.f32 	%f52, %f50, 0fB3A22168, %f51;
	fma.rn.f32 	%f134, %f50, 0fA7C234C5, %f52;
	abs.f32 	%f5, %f3;
	setp.ltu.f32 	%p4, %f5, 0f47CE4780;
	mov.u32 	%r118, %r122;
	mov.f32 	%f133, %f134;
	@%p4 bra 	$L__BB11_9;
	setp.neu.f32 	%p5, %f5, 0f7F800000;
	@%p5 bra 	$L__BB11_4;
	mov.f32 	%f55, 0f00000000;
	mul.rn.f32 	%f133, %f3, %f55;
	mov.b32 	%r118, 0;
	bra.uni 	$L__BB11_9;
$L__BB11_4:
	mov.b32 	%r3, %f3;
	shl.b32 	%r52, %r3, 8;
	or.b32  	%r4, %r52, -2147483648;
	mov.b64 	%rd78, 0;
	mov.b32 	%r115, 0;
	mov.u64 	%rd76, __cudart_i2opi_f;
	mov.u64 	%rd77, %rd1;
$L__BB11_5:
	.pragma "nounroll";
	ld.global.nc.u32 	%r53, [%rd76];
	mad.wide.u32 	%rd47, %r53, %r4, %rd78;
	shr.u64 	%rd78, %rd47, 32;
	st.local.u32 	[%rd77], %rd47;
	add.s32 	%r115, %r115, 1;
	add.s64 	%rd77, %rd77, 4;
	add.s64 	%rd76, %rd76, 4;
	setp.ne.s32 	%p6, %r115, 6;
	@%p6 bra 	$L__BB11_5;
	shr.u32 	%r54, %r3, 23;
	st.local.u32 	[%rd1+24], %rd78;
	and.b32  	%r7, %r54, 31;
	and.b32  	%r55, %r54, 224;
	add.s32 	%r56, %r55, -128;
	shr.u32 	%r57, %r56, 5;
	mul.wide.u32 	%rd48, %r57, 4;
	sub.s64 	%rd9, %rd1, %rd48;
	ld.local.u32 	%r116, [%rd9+24];
	ld.local.u32 	%r117, [%rd9+20];
	setp.eq.s32 	%p7, %r7, 0;
	@%p7 bra 	$L__BB11_8;
	shf.l.wrap.b32 	%r116, %r117, %r116, %r7;
	ld.local.u32 	%r58, [%rd9+16];
	shf.l.wrap.b32 	%r117, %r58, %r117, %r7;
$L__BB11_8:
	shr.u32 	%r59, %r116, 30;
	shf.l.wrap.b32 	%r60, %r117, %r116, 2;
	shl.b32 	%r61, %r117, 2;
	shr.u32 	%r62, %r60, 31;
	add.s32 	%r118, %r62, %r59;
	xor.b32  	%r63, %r60, %r3;
	shr.s32 	%r64, %r60, 31;
	xor.b32  	%r65, %r64, %r60;
	xor.b32  	%r66, %r64, %r61;
	cvt.u64.u32 	%rd49, %r65;
	shl.b64 	%rd50, %rd49, 32;
	cvt.u64.u32 	%rd51, %r66;
	or.b64  	%rd52, %rd50, %rd51;
	cvt.rn.f64.s64 	%fd3, %rd52;
	mul.f64 	%fd4, %fd3, 0d3BF921FB54442D19;
	cvt.rn.f32.f64 	%f53, %fd4;
	neg.f32 	%f54, %f53;
	setp.lt.s32 	%p8, %r63, 0;
	selp.f32 	%f133, %f54, %f53, %p8;
$L__BB11_9:
	setp.ltu.f32 	%p9, %f5, 0f47CE4780;
	add.s32 	%r68, %r118, 1;
	mul.rn.f32 	%f56, %f133, %f133;
	and.b32  	%r69, %r118, 1;
	setp.eq.b32 	%p10, %r69, 1;
	selp.f32 	%f57, %f133, 0f3F800000, %p10;
	fma.rn.f32 	%f58, %f56, %f57, 0f00000000;
	fma.rn.f32 	%f59, %f56, 0f37CBAC00, 0fBAB607ED;
	selp.f32 	%f60, 0fB94D4153, %f59, %p10;
	selp.f32 	%f61, 0f3C0885E4, 0f3D2AAABB, %p10;
	fma.rn.f32 	%f62, %f60, %f56, %f61;
	selp.f32 	%f63, 0fBE2AAAA8, 0fBEFFFFFF, %p10;
	fma.rn.f32 	%f64, %f62, %f56, %f63;
	fma.rn.f32 	%f65, %f64, %f58, %f57;
	and.b32  	%r70, %r68, 2;
	setp.eq.s32 	%p11, %r70, 0;
	mov.f32 	%f66, 0f00000000;
	sub.f32 	%f67, %f66, %f65;
	selp.f32 	%f9, %f65, %f67, %p11;
	@%p9 bra 	$L__BB11_17;
	setp.neu.f32 	%p12, %f5, 0f7F800000;
	@%p12 bra 	$L__BB11_12;
	mov.f32 	%f70, 0f00000000;
	mul.rn.f32 	%f134, %f3, %f70;
	mov.b32 	%r122, 0;
	bra.uni 	$L__BB11_17;
$L__BB11_12:
	mov.b32 	%r16, %f3;
	shl.b32 	%r72, %r16, 8;
	or.b32  	%r17, %r72, -2147483648;
	mov.b64 	%rd81, 0;
	mov.b32 	%r119, 0;
	mov.u64 	%rd79, __cudart_i2opi_f;
	mov.u64 	%rd80, %rd1;
$L__BB11_13:
	.pragma "nounroll";
	ld.global.nc.u32 	%r73, [%rd79];
	mad.wide.u32 	%rd55, %r73, %r17, %rd81;
	shr.u64 	%rd81, %rd55, 32;
	st.local.u32 	[%rd80], %rd55;
	add.s32 	%r119, %r119, 1;
	add.s64 	%rd80, %rd80, 4;
	add.s64 	%rd79, %rd79, 4;
	setp.ne.s32 	%p13, %r119, 6;
	@%p13 bra 	$L__BB11_13;
	shr.u32 	%r74, %r16, 23;
	st.local.u32 	[%rd1+24], %rd81;
	and.b32  	%r20, %r74, 31;
	and.b32  	%r75, %r74, 224;
	add.s32 	%r76, %r75, -128;
	shr.u32 	%r77, %r76, 5;
	mul.wide.u32 	%rd56, %r77, 4;
	sub.s64 	%rd16, %rd1, %rd56;
	ld.local.u32 	%r120, [%rd16+24];
	ld.local.u32 	%r121, [%rd16+20];
	setp.eq.s32 	%p14, %r20, 0;
	@%p14 bra 	$L__BB11_16;
	shf.l.wrap.b32 	%r120, %r121, %r120, %r20;
	ld.local.u32 	%r78, [%rd16+16];
	shf.l.wrap.b32 	%r121, %r78, %r121, %r20;
$L__BB11_16:
	shr.u32 	%r79, %r120, 30;
	shf.l.wrap.b32 	%r80, %r121, %r120, 2;
	shl.b32 	%r81, %r121, 2;
	shr.u32 	%r82, %r80, 31;
	add.s32 	%r122, %r82, %r79;
	xor.b32  	%r83, %r80, %r16;
	shr.s32 	%r84, %r80, 31;
	xor.b32  	%r85, %r84, %r80;
	xor.b32  	%r86, %r84, %r81;
	cvt.u64.u32 	%rd57, %r85;
	shl.b64 	%rd58, %rd57, 32;
	cvt.u64.u32 	%rd59, %r86;
	or.b64  	%rd60, %rd58, %rd59;
	cvt.rn.f64.s64 	%fd5, %rd60;
	mul.f64 	%fd6, %fd5, 0d3BF921FB54442D19;
	cvt.rn.f32.f64 	%f68, %fd6;
	neg.f32 	%f69, %f68;
	setp.lt.s32 	%p15, %r83, 0;
	selp.f32 	%f134, %f69, %f68, %p15;
$L__BB11_17:
	mul.rn.f32 	%f71, %f134, %f134;
	and.b32  	%r88, %r122, 1;
	setp.eq.b32 	%p16, %r88, 1;
	selp.f32 	%f72, 0f3F800000, %f134, %p16;
	fma.rn.f32 	%f73, %f71, %f72, 0f00000000;
	fma.rn.f32 	%f74, %f71, 0f37CBAC00, 0fBAB607ED;
	selp.f32 	%f75, %f74, 0fB94D4153, %p16;
	selp.f32 	%f76, 0f3D2AAABB, 0f3C0885E4, %p16;
	fma.rn.f32 	%f77, %f75, %f71, %f76;
	selp.f32 	%f78, 0fBEFFFFFF, 0fBE2AAAA8, %p16;
	fma.rn.f32 	%f79, %f77, %f71, %f78;
	fma.rn.f32 	%f80, %f79, %f73, %f72;
	and.b32  	%r89, %r122, 2;
	setp.eq.s32 	%p17, %r89, 0;
	mov.f32 	%f81, 0f00000000;
	sub.f32 	%f82, %f81, %f80;
	selp.f32 	%f83, %f80, %f82, %p17;
	mul.f32 	%f13, %f2, %f83;
	mad.lo.s64 	%rd61, %rd2, 6364136223846793005, 1442695040888963407;
	shr.u64 	%rd62, %rd61, 11;
	cvt.rn.f32.u64 	%f84, %rd62;
	mul.f32 	%f85, %f84, 0f25000000;
	max.f32 	%f86, %f85, 0f2EDBE6FF;
	mad.lo.s64 	%rd63, %rd2, 7520897724310334953, 1876011003808476466;
	shr.u64 	%rd64, %rd63, 11;
	cvt.rn.f32.u64 	%f87, %rd64;
	mul.f32 	%f88, %f87, 0f25000000;
	mov.b32 	%r90, %f86;
	add.s32 	%r91, %r90, -1059760811;
	and.b32  	%r92, %r91, -8388608;
	sub.s32 	%r93, %r90, %r92;
	mov.b32 	%f89, %r93;
	cvt.rn.f32.s32 	%f90, %r92;
	fma.rn.f32 	%f91, %f90, 0f34000000, 0f00000000;
	add.f32 	%f92, %f89, 0fBF800000;
	fma.rn.f32 	%f93, %f92, 0fBE055027, 0f3E1039F6;
	fma.rn.f32 	%f94, %f93, %f92, 0fBDF8CDCC;
	fma.rn.f32 	%f95, %f94, %f92, 0f3E0F2955;
	fma.rn.f32 	%f96, %f95, %f92, 0fBE2AD8B9;
	fma.rn.f32 	%f97, %f96, %f92, 0f3E4CED0B;
	fma.rn.f32 	%f98, %f97, %f92, 0fBE7FFF22;
	fma.rn.f32 	%f99, %f98, %f92, 0f3EAAAA78;
	fma.rn.f32 	%f100, %f99, %f92, 0fBF000000;
	mul.f32 	%f101, %f92, %f100;
	fma.rn.f32 	%f102, %f101, %f92, %f92;
	fma.rn.f32 	%f103, %f91, 0f3F317218, %f102;
	setp.gt.u32 	%p18, %r90, 2139095039;
	fma.rn.f32 	%f104, %f86, 0f7F800000, 0f7F800000;
	selp.f32 	%f105, %f104, %f103, %p18;
	mul.f32 	%f14, %f105, 0fC0000000;
	cvt.f64.f32 	%fd7, %f88;
	mul.f64 	%fd8, %fd7, 0d401921FB54442D18;
	cvt.rn.f32.f64 	%f15, %fd8;
	mul.f32 	%f106, %f15, 0f3F22F983;
	cvt.rni.s32.f32 	%r126, %f106;
	cvt.rn.f32.s32 	%f107, %r126;
	fma.rn.f32 	%f108, %f107, 0fBFC90FDA, %f15;
	fma.rn.f32 	%f109, %f107, 0fB3A22168, %f108;
	fma.rn.f32 	%f135, %f107, 0fA7C234C5, %f109;
	abs.f32 	%f17, %f15;
	setp.ltu.f32 	%p19, %f17, 0f47CE4780;
	@%p19 bra 	$L__BB11_25;
	setp.neu.f32 	%p20, %f17, 0f7F800000;
	@%p20 bra 	$L__BB11_20;
	mov.f32 	%f112, 0f00000000;
	mul.rn.f32 	%f135, %f15, %f112;
	mov.b32 	%r126, 0;
	bra.uni 	$L__BB11_25;
$L__BB11_20:
	mov.b32 	%r30, %f15;
	shl.b32 	%r95, %r30, 8;
	or.b32  	%r31, %r95, -2147483648;
	mov.b64 	%rd84, 0;
	mov.b32 	%r123, 0;
	mov.u64 	%rd82, __cudart_i2opi_f;
	mov.u64 	%rd83, %rd1;
$L__BB11_21:
	.pragma "nounroll";
	ld.global.nc.u32 	%r96, [%rd82];
	mad.wide.u32 	%rd67, %r96, %r31, %rd84;
	shr.u64 	%rd84, %rd67, 32;
	st.local.u32 	[%rd83], %rd67;
	add.s32 	%r123, %r123, 1;
	add.s64 	%rd83, %rd83, 4;
	add.s64 	%rd82, %rd82, 4;
	setp.ne.s32 	%p21, %r123, 6;
	@%p21 bra 	$L__BB11_21;
	shr.u32 	%r97, %r30, 23;
	st.local.u32 	[%rd1+24], %rd84;
	and.b32  	%r34, %r97, 31;
	and.b32  	%r98, %r97, 224;
	add.s32 	%r99, %r98, -128;
	shr.u32 	%r100, %r99, 5;
	mul.wide.u32 	%rd68, %r100, 4;
	sub.s64 	%rd23, %rd1, %rd68;
	ld.local.u32 	%r124, [%rd23+24];
	ld.local.u32 	%r125, [%rd23+20];
	setp.eq.s32 	%p22, %r34, 0;
	@%p22 bra 	$L__BB11_24;
	shf.l.wrap.b32 	%r124, %r125, %r124, %r34;
	ld.local.u32 	%r101, [%rd23+16];
	shf.l.wrap.b32 	%r125, %r101, %r125, %r34;
$L__BB11_24:
	shr.u32 	%r102, %r124, 30;
	shf.l.wrap.b32 	%r103, %r125, %r124, 2;
	shl.b32 	%r104, %r125, 2;
	shr.u32 	%r105, %r103, 31;
	add.s32 	%r126, %r105, %r102;
	xor.b32  	%r106, %r103, %r30;
	shr.s32 	%r107, %r103, 31;
	xor.b32  	%r108, %r107, %r103;
	xor.b32  	%r109, %r107, %r104;
	cvt.u64.u32 	%rd69, %r108;
	shl.b64 	%rd70, %rd69, 32;
	cvt.u64.u32 	%rd71, %r109;
	or.b64  	%rd72, %rd70, %rd71;
	cvt.rn.f64.s64 	%fd9, %rd72;
	mul.f64 	%fd10, %fd9, 0d3BF921FB54442D19;
	cvt.rn.f32.f64 	%f110, %fd10;
	neg.f32 	%f111, %f110;
	setp.lt.s32 	%p23, %r106, 0;
	selp.f32 	%f135, %f111, %f110, %p23;
$L__BB11_25:
	sqrt.rn.f32 	%f113, %f1;
	add.s32 	%r111, %r126, 1;
	mul.rn.f32 	%f114, %f135, %f135;
	and.b32  	%r112, %r126, 1;
	setp.eq.b32 	%p24, %r112, 1;
	selp.f32 	%f115, %f135, 0f3F800000, %p24;
	fma.rn.f32 	%f116, %f114, %f115, 0f00000000;
	fma.rn.f32 	%f117, %f114, 0f37CBAC00, 0fBAB607ED;
	selp.f32 	%f118, 0fB94D4153, %f117, %p24;
	selp.f32 	%f119, 0f3C0885E4, 0f3D2AAABB, %p24;
	fma.rn.f32 	%f120, %f118, %f114, %f119;
	selp.f32 	%f121, 0fBE2AAAA8, 0fBEFFFFFF, %p24;
	fma.rn.f32 	%f122, %f120, %f114, %f121;
	fma.rn.f32 	%f123, %f122, %f116, %f115;
	and.b32  	%r113, %r111, 2;
	setp.eq.s32 	%p25, %r113, 0;
	mov.f32 	%f124, 0f00000000;
	sub.f32 	%f125, %f124, %f123;
	selp.f32 	%f126, %f123, %f125, %p25;
	sqrt.rn.f32 	%f127, %f14;
	mul.f32 	%f128, %f127, %f126;
	mul.f32 	%f129, %f2, %f9;
	mul.f32 	%f130, %f113, %f129;
	mul.lo.s32 	%r114, %r1, 3;
	cvta.to.global.u64 	%rd73, %rd24;
	mul.wide.s32 	%rd74, %r114, 4;
	add.s64 	%rd75, %rd73, %rd74;
	st.global.f32 	[%rd75], %f130;
	mul.f32 	%f131, %f113, %f13;
	st.global.f32 	[%rd75+4], %f131;
	mul.f32 	%f132, %f113, %f128;
	st.global.f32 	[%rd75+8], %f132;
$L__BB11_26:
	ret;

}
	// .globl	apply_thermostat_flat
.visible .entry apply_thermostat_flat(
	.param .u64 .ptr .align 1 apply_thermostat_flat_param_0,
	.param .u64 .ptr .align 1 apply_thermostat_flat_param_1,
	.param .u64 .ptr .align 1 apply_thermostat_flat_param_2,
	.param .u32 apply_thermostat_flat_param_3,
	.param .f32 apply_thermostat_flat_param_4
)
{
	.reg .pred 	%p<4>;
	.reg .b32 	%r<7>;
	.reg .b32 	%f<22>;
	.reg .b64 	%rd<7>;
	// demoted variable
	.shared .align 4 .f32 _ZZ21apply_thermostat_flatE4s_ke;
	ld.param.u64 	%rd1, [apply_thermostat_flat_param_0];
	ld.param.u64 	%rd2, [apply_thermostat_flat_param_2];
	ld.param.u32 	%r3, [apply_thermostat_flat_param_3];
	ld.param.f32 	%f4, [apply_thermostat_flat_param_4];
	mov.u32 	%r1, %tid.x;
	setp.ne.s32 	%p1, %r1, 0;
	@%p1 bra 	$L__BB12_2;
	cvta.to.global.u64 	%rd3, %rd2;
	ld.global.f32 	%f5, [%rd3];
	st.shared.f32 	[_ZZ21apply_thermostat_flatE4s_ke], %f5;
$L__BB12_2:
	bar.sync 	0;
	ld.shared.f32 	%f7, [_ZZ21apply_thermostat_flatE4s_ke];
	add.f32 	%f8, %f7, %f7;
	cvt.rn.f32.s32 	%f9, %r3;
	mul.f32 	%f10, %f9, 0f40400000;
	mul.f32 	%f11, %f10, 0f3B023BC0;
	div.rn.f32 	%f1, %f8, %f11;
	setp.leu.f32 	%p2, %f1, 0f358637BD;
	mov.f32 	%f21, 0f3F800000;
	@%p2 bra 	$L__BB12_4;
	div.rn.f32 	%f12, %f4, %f1;
	sqrt.rn.f32 	%f13, %f12;
	max.f32 	%f14, %f13, 0f3F000000;
	min.f32 	%f21, %f14, 0f3FC00000;
$L__BB12_4:
	mov.u32 	%r4, %ctaid.x;
	mov.u32 	%r5, %ntid.x;
	mad.lo.s32 	%r2, %r4, %r5, %r1;
	setp.ge.s32 	%p3, %r2, %r3;
	@%p3 bra 	$L__BB12_6;
	mul.lo.s32 	%r6, %r2, 3;
	cvta.to.global.u64 	%rd4, %rd1;
	mul.wide.s32 	%rd5, %r6, 4;
	add.s64 	%rd6, %rd4, %rd5;
	ld.global.f32 	%f15, [%rd6];
	mul.f32 	%f16, %f21, %f15;
	st.global.f32 	[%rd6], %f16;
	ld.global.f32 	%f17, [%rd6+4];
	mul.f32 	%f18, %f21, %f17;
	st.global.f32 	[%rd6+4], %f18;
	ld.global.f32 	%f19, [%rd6+8];
	mul.f32 	%f20, %f21, %f19;
	st.global.f32 	[%rd6+8], %f20;
$L__BB12_6:
	ret;

}
	// .globl	amber_steepest_descent_step
.visible .entry amber_steepest_descent_step(
	.param .u64 .ptr .align 1 amber_steepest_descent_step_param_0,
	.param .u64 .ptr .align 1 amber_steepest_descent_step_param_1,
	.param .u64 .ptr .align 1 amber_steepest_descent_step_param_2,
	.param .u64 .ptr .align 1 amber_steepest_descent_step_param_3,
	.param .u64 .ptr .align 1 amber_steepest_descent_step_param_4,
	.param .u64 .ptr .align 1 amber_steepest_descent_step_param_5,
	.param .u64 .ptr .align 1 amber_steepest_descent_step_param_6,
	.param .u64 .ptr .align 1 amber_steepest_descent_step_param_7,
	.param .u64 .ptr .align 1 amber_steepest_descent_step_param_8,
	.param .u64 .ptr .align 1 amber_steepest_descent_step_param_9,
	.param .u64 .ptr .align 1 amber_steepest_descent_step_param_10,
	.param .u64 .ptr .align 1 amber_steepest_descent_step_param_11,
	.param .u64 .ptr .align 1 amber_steepest_descent_step_param_12,
	.param .u64 .ptr .align 1 amber_steepest_descent_step_param_13,
	.param .u64 .ptr .align 1 amber_steepest_descent_step_param_14,
	.param .u64 .ptr .align 1 amber_steepest_descent_step_param_15,
	.param .u32 amber_steepest_descent_step_param_16,
	.param .u32 amber_steepest_descent_step_param_17,
	.param .u32 amber_steepest_descent_step_param_18,
	.param .u32 amber_steepest_descent_step_param_19,
	.param .u32 amber_steepest_descent_step_param_20,
	.param .u32 amber_steepest_descent_step_param_21,
	.param .f32 amber_steepest_descent_step_param_22
)
{
	.local .align 4 .b8 	__local_depot13[28];
	.reg .b64 	%SP;
	.reg .b64 	%SPL;
	.reg .pred 	%p<74>;
	.reg .b32 	%r<201>;
	.reg .b32 	%f<839>;
	.reg .b64 	%rd<134>;
	.reg .b64 	%fd<5>;

	mov.u64 	%SPL, __local_depot13;
	ld.param.u64 	%rd30, [amber_steepest_descent_step_param_0];
	ld.param.u64 	%rd31, [amber_steepest_descent_step_param_1];
	ld.param.u64 	%rd32, [amber_steepest_descent_step_param_2];
	ld.param.u64 	%rd20, [amber_steepest_descent_step_param_3];
	ld.param.u64 	%rd21, [amber_steepest_descent_step_param_4];
	ld.param.u64 	%rd22, [amber_steepest_descent_step_param_5];
	ld.param.u64 	%rd23, [amber_steepest_descent_step_param_6];
	ld.param.u64 	%rd24, [amber_steepest_descent_step_param_7];
	ld.param.u64 	%rd25, [amber_steepest_descent_step_param_8];
	ld.param.u64 	%rd33, [amber_steepest_descent_step_param_9];
	ld.param.u64 	%rd34, [amber_steepest_descent_step_param_10];
	ld.param.u64 	%rd35, [amber_steepest_descent_step_param_11];
	ld.param.u64 	%rd26, [amber_steepest_descent_step_param_12];
	ld.param.u64 	%rd27, [amber_steepest_descent_step_param_13];
	ld.param.u64 	%rd28, [amber_steepest_descent_step_param_14];
	ld.param.u64 	%rd29, [amber_steepest_descent_step_param_15];
	ld.param.u32 	%r66, [amber_steepest_descent_step_param_16];
	ld.param.u32 	%r67, [amber_steepest_descent_step_param_17];
	ld.param.u32 	%r68, [amber_steepest_descent_step_param_18];
	ld.param.u32 	%r69, [amber_steepest_descent_step_param_19];
	ld.param.u32 	%r70, [amber_steepest_descent_step_param_20];
	ld.param.u32 	%r71, [amber_steepest_descent_step_param_21];
	cvta.to.global.u64 	%rd1, %rd35;
	cvta.to.global.u64 	%rd2, %rd34;
	cvta.to.global.u64 	%rd3, %rd33;
	cvta.to.global.u64 	%rd4, %rd31;
	cvta.to.global.u64 	%rd5, %rd30;
	cvta.to.global.u64 	%rd6, %rd32;
	add.u64 	%rd7, %SPL, 0;
	mov.u32 	%r72, %ctaid.x;
	mov.u32 	%r73, %ntid.x;
	mov.u32 	%r1, %tid.x;
	mad.lo.s32 	%r2, %r72, %r73, %r1;
	setp.ne.s32 	%p1, %r2, 0;
	@%p1 bra 	$L__BB13_2;
	mov.b32 	%r74, 0;
	st.global.u32 	[%rd6], %r74;
$L__BB13_2:
	bar.sync 	0;
	setp.ge.s32 	%p2, %r2, %r69;
	@%p2 bra 	$L__BB13_7;
	shl.b32 	%r75, %r2, 1;
	cvta.to.global.u64 	%rd37, %rd20;
	mul.wide.s32 	%rd38, %r75, 4;
	add.s64 	%rd39, %rd37, %rd38;
	ld.global.nc.u32 	%r76, [%rd39];
	ld.global.nc.u32 	%r77, [%rd39+4];
	cvta.to.global.u64 	%rd40, %rd21;
	add.s64 	%rd41, %rd40, %rd38;
	ld.global.nc.f32 	%f1, [%rd41];
	ld.global.nc.f32 	%f2, [%rd41+4];
	mul.lo.s32 	%r3, %r76, 3;
	mul.wide.s32 	%rd42, %r3, 4;
	add.s64 	%rd43, %rd5, %rd42;
	ld.global.f32 	%f185, [%rd43];
	ld.global.f32 	%f186, [%rd43+4];
	ld.global.f32 	%f187, [%rd43+8];
	mul.lo.s32 	%r4, %r77, 3;
	mul.wide.s32 	%rd44, %r4, 4;
	add.s64 	%rd45, %rd5, %rd44;
	ld.global.f32 	%f188, [%rd45];
	ld.global.f32 	%f189, [%rd45+4];
	ld.global.f32 	%f190, [%rd45+8];
	sub.f32 	%f781, %f188, %f185;
	sub.f32 	%f780, %f189, %f186;
	sub.f32 	%f779, %f190, %f187;
	ld.global.u32 	%r78, [d_use_pbc];
	setp.eq.s32 	%p3, %r78, 0;
	@%p3 bra 	$L__BB13_5;
	ld.global.f32 	%f191, [d_box_dims];
	ld.global.f32 	%f192, [d_box_inv];
	mul.f32 	%f193, %f781, %f192;
	cvt.rni.f32.f32 	%f194, %f193;
	mul.f32 	%f195, %f191, %f194;
	sub.f32 	%f781, %f781, %f195;
	ld.global.f32 	%f196, [d_box_dims+4];
	ld.global.f32 	%f197, [d_box_inv+4];
	mul.f32 	%f198, %f780, %f197;
	cvt.rni.f32.f32 	%f199, %f198;
	mul.f32 	%f200, %f196, %f199;
	sub.f32 	%f780, %f780, %f200;
	ld.global.f32 	%f201, [d_box_dims+8];
	ld.global.f32 	%f202, [d_box_inv+8];
	mul.f32 	%f203, %f779, %f202;
	cvt.rni.f32.f32 	%f204, %f203;
	mul.f32 	%f205, %f201, %f204;
	sub.f32 	%f779, %f779, %f205;
$L__BB13_5:
	mul.f32 	%f206, %f781, %f781;
	fma.rn.f32 	%f207, %f780, %f780, %f206;
	fma.rn.f32 	%f208, %f779, %f779, %f207;
	sqrt.rn.f32 	%f12, %f208;
	setp.leu.f32 	%p4, %f12, 0f358637BD;
	@%p4 bra 	$L__BB13_7;
	sub.f32 	%f209, %f12, %f2;
	neg.f32 	%f210, %f1;
	mul.f32 	%f211, %f209, %f210;
	div.rn.f32 	%f212, %f211, %f12;
	mul.wide.s32 	%rd46, %r3, 4;
	add.s64 	%rd47, %rd4, %rd46;
	neg.f32 	%f213, %f212;
	mul.f32 	%f214, %f781, %f213;
	atom.global.add.f32 	%f215, [%rd47], %f214;
	mul.f32 	%f216, %f780, %f213;
	atom.global.add.f32 	%f217, [%rd47+4], %f216;
	mul.f32 	%f218, %f779, %f213;
	atom.global.add.f32 	%f219, [%rd47+8], %f218;
	mul.wide.s32 	%rd48, %r4, 4;
	add.s64 	%rd49, %rd4, %rd48;
	mul.f32 	%f220, %f781, %f212;
	atom.global.add.f32 	%f221, [%rd49], %f220;
	mul.f32 	%f222, %f780, %f212;
	atom.global.add.f32 	%f223, [%rd49+4], %f222;
	mul.f32 	%f224, %f779, %f212;
	atom.global.add.f32 	%f225, [%rd49+8], %f224;
	mul.f32 	%f226, %f1, 0f3F000000;
	mul.f32 	%f227, %f226, %f209;
	mul.f32 	%f228, %f209, %f227;
	atom.global.add.f32 	%f229, [%rd6], %f228;
$L__BB13_7:
	setp.ge.s32 	%p5, %r2, %r70;
	@%p5 bra 	$L__BB13_14;
	shl.b32 	%r79, %r2, 2;
	cvta.to.global.u64 	%rd50, %rd22;
	mul.wide.s32 	%rd51, %r79, 4;
	add.s64 	%rd52, %rd50, %rd51;
	ld.global.nc.u32 	%r80, [%rd52];
	ld.global.nc.u32 	%r81, [%rd52+4];
	ld.global.nc.u32 	%r82, [%rd52+8];
	shl.b32 	%r83, %r2, 1;
	cvta.to.global.u64 	%rd53, %rd23;
	mul.wide.s32 	%rd54, %r83, 4;
	add.s64 	%rd55, %rd53, %rd54;
	ld.global.nc.f32 	%f13, [%rd55];
	ld.global.nc.f32 	%f14, [%rd55+4];
	mul.lo.s32 	%r5, %r80, 3;
	mul.wide.s32 	%rd56, %r5, 4;
	add.s64 	%rd57, %rd5, %rd56;
	ld.global.f32 	%f230, [%rd57];
	ld.global.f32 	%f231, [%rd57+4];
	ld.global.f32 	%f232, [%rd57+8];
	mul.lo.s32 	%r6, %r81, 3;
	mul.wide.s32 	%rd58, %r6, 4;
	add.s64 	%rd59, %rd5, %rd58;
	ld.global.f32 	%f233, [%rd59];
	ld.global.f32 	%f234, [%rd59+4];
	ld.global.f32 	%f235, [%rd59+8];
	mul.lo.s32 	%r7, %r82, 3;
	mul.wide.s32 	%rd60, %r7, 4;
	add.s64 	%rd61, %rd5, %rd60;
	ld.global.f32 	%f236, [%rd61];
	ld.global.f32 	%f237, [%rd61+4];
	ld.global.f32 	%f238, [%rd61+8];
	sub.f32 	%f782, %f230, %f233;
	sub.f32 	%f783, %f231, %f234;
	sub.f32 	%f784, %f232, %f235;
	sub.f32 	%f785, %f236, %f233;
	sub.f32 	%f786, %f237, %f234;
	sub.f32 	%f787, %f238, %f235;
	ld.global.u32 	%r8, [d_use_pbc];
	setp.eq.s32 	%p6, %r8, 0;
	@%p6 bra 	$L__BB13_10;
	ld.global.f32 	%f239, [d_box_dims];
	ld.global.f32 	%f240, [d_box_inv];
	mul.f32 	%f241, %f782, %f240;
	cvt.rni.f32.f32 	%f242, %f241;
	mul.f32 	%f243, %f239, %f242;
	sub.f32 	%f782, %f782, %f243;
	ld.global.f32 	%f244, [d_box_dims+4];
	ld.global.f32 	%f245, [d_box_inv+4];
	mul.f32 	%f246, %f783, %f245;
	cvt.rni.f32.f32 	%f247, %f246;
	mul.f32 	%f248, %f244, %f247;
	sub.f32 	%f783, %f783, %f248;
	ld.global.f32 	%f249, [d_box_dims+8];
	ld.global.f32 	%f250, [d_box_inv+8];
	mul.f32 	%f251, %f784, %f250;
	cvt.rni.f32.f32 	%f252, %f251;
	mul.f32 	%f253, %f249, %f252;
	sub.f32 	%f784, %f784, %f253;
$L__BB13_10:
	@%p6 bra 	$L__BB13_12;
	ld.global.f32 	%f254, [d_box_dims];
	ld.global.f32 	%f255, [d_box_inv];
	mul.f32 	%f256, %f785, %f255;
	cvt.rni.f32.f32 	%f257, %f256;
	mul.f32 	%f258, %f254, %f257;
	sub.f32 	%f785, %f785, %f258;
	ld.global.f32 	%f259, [d_box_dims+4];
	ld.global.f32 	%f260, [d_box_inv+4];
	mul.f32 	%f261, %f786, %f260;
	cvt.rni.f32.f32 	%f262, %f261;
	mul.f32 	%f263, %f259, %f262;
	sub.f32 	%f786, %f786, %f263;
	ld.global.f32 	%f264, [d_box_dims+8];
	ld.global.f32 	%f265, [d_box_inv+8];
	mul.f32 	%f266, %f787, %f265;
	cvt.rni.f32.f32 	%f267, %f266;
	mul.f32 	%f268, %f264, %f267;
	sub.f32 	%f787, %f787, %f268;
$L__BB13_12:
	mul.f32 	%f269, %f783, %f783;
	fma.rn.f32 	%f270, %f782, %f782, %f269;
	fma.rn.f32 	%f271, %f784, %f784, %f270;
	sqrt.rn.f32 	%f33, %f271;
	mul.f32 	%f272, %f786, %f786;
	fma.rn.f32 	%f273, %f785, %f785, %f272;
	fma.rn.f32 	%f274, %f787, %f787, %f273;
	sqrt.rn.f32 	%f275, %f274;
	setp.leu.f32 	%p8, %f33, 0f358637BD;
	setp.leu.f32 	%p9, %f275, 0f358637BD;
	or.pred  	%p10, %p8, %p9;
	@%p10 bra 	$L__BB13_14;
	mul.f32 	%f276, %f783, %f786;
	fma.rn.f32 	%f277, %f782, %f785, %f276;
	fma.rn.f32 	%f278, %f784, %f787, %f277;
	mul.f32 	%f279, %f33, %f275;
	div.rn.f32 	%f280, %f278, %f279;
	max.f32 	%f281, %f280, 0fBF800000;
	min.f32 	%f282, %f281, 0f3F800000;
	abs.f32 	%f283, %f282;
	fma.rn.f32 	%f284, %f283, 0fBF000000, 0f3F000000;
	rsqrt.approx.ftz.f32 	%f285, %f284;
	mul.f32 	%f286, %f284, %f285;
	mul.f32 	%f287, %f285, 0fBF000000;
	fma.rn.f32 	%f288, %f286, %f287, 0f3F000000;
	fma.rn.f32 	%f289, %f286, %f288, %f286;
	setp.eq.f32 	%p11, %f283, 0f3F800000;
	selp.f32 	%f290, 0f00000000, %f289, %p11;
	setp.gt.f32 	%p12, %f283, 0f3F0F5C29;
	selp.f32 	%f291, %f290, %f283, %p12;
	copysign.f32 	%f292, %f282, %f291;
	mul.f32 	%f293, %f292, %f292;
	fma.rn.f32 	%f294, %f293, 0f3D10ECEF, 0f3C8B1ABB;
	fma.rn.f32 	%f295, %f294, %f293, 0f3CFC028C;
	fma.rn.f32 	%f296, %f295, %f293, 0f3D372139;
	fma.rn.f32 	%f297, %f296, %f293, 0f3D9993DB;
	fma.rn.f32 	%f298, %f297, %f293, 0f3E2AAAC6;
	mul.f32 	%f299, %f293, %f298;
	fma.rn.f32 	%f300, %f299, %f292, %f292;
	neg.f32 	%f301, %f300;
	selp.f32 	%f302, %f300, %f301, %p12;
	fma.rn.f32 	%f303, 0f3F6EE581, 0f3FD774EB, %f302;
	setp.gt.f32 	%p13, %f282, 0f3F0F5C29;
	selp.f32 	%f304, %f300, %f303, %p13;
	add.f32 	%f305, %f304, %f304;
	selp.f32 	%f306, %f305, %f304, %p12;
	sub.f32 	%f307, %f306, %f14;
	mul.f32 	%f308, %f282, %f282;
	mov.f32 	%f309, 0f3F800000;
	sub.f32 	%f310, %f309, %f308;
	sqrt.rn.f32 	%f311, %f310;
	setp.lt.f32 	%p14, %f311, 0f358637BD;
	mul.f32 	%f312, %f13, %f307;
	div.rn.f32 	%f313, %f785, %f279;
	mul.f32 	%f314, %f782, %f282;
	mul.f32 	%f315, %f33, %f33;
	div.rn.f32 	%f316, %f314, %f315;
	sub.f32 	%f317, %f313, %f316;
	neg.f32 	%f318, %f311;
	selp.f32 	%f319, 0fB58637BD, %f318, %p14;
	div.rn.f32 	%f320, %f317, %f319;
	div.rn.f32 	%f321, %f786, %f279;
	mul.f32 	%f322, %f783, %f282;
	div.rn.f32 	%f323, %f322, %f315;
	sub.f32 	%f324, %f321, %f323;
	div.rn.f32 	%f325, %f324, %f319;
	div.rn.f32 	%f326, %f787, %f279;
	mul.f32 	%f327, %f784, %f282;
	div.rn.f32 	%f328, %f327, %f315;
	sub.f32 	%f329, %f326, %f328;
	div.rn.f32 	%f330, %f329, %f319;
	div.rn.f32 	%f331, %f782, %f279;
	mul.f32 	%f332, %f785, %f282;
	mul.f32 	%f333, %f275, %f275;
	div.rn.f32 	%f334, %f332, %f333;
	sub.f32 	%f335, %f331, %f334;
	div.rn.f32 	%f336, %f335, %f319;
	div.rn.f32 	%f337, %f783, %f279;
	mul.f32 	%f338, %f786, %f282;
	div.rn.f32 	%f339, %f338, %f333;
	sub.f32 	%f340, %f337, %f339;
	div.rn.f32 	%f341, %f340, %f319;
	div.rn.f32 	%f342, %f784, %f279;
	mul.f32 	%f343, %f787, %f282;
	div.rn.f32 	%f344, %f343, %f333;
	sub.f32 	%f345, %f342, %f344;
	div.rn.f32 	%f346, %f345, %f319;
	mul.wide.s32 	%rd62, %r5, 4;
	add.s64 	%rd63, %rd4, %rd62;
	neg.f32 	%f347, %f312;
	mul.f32 	%f348, %f320, %f347;
	atom.global.add.f32 	%f349, [%rd63], %f348;
	mul.f32 	%f350, %f325, %f347;
	atom.global.add.f32 	%f351, [%rd63+4], %f350;
	mul.f32 	%f352, %f330, %f347;
	atom.global.add.f32 	%f353, [%rd63+8], %f352;
	mul.wide.s32 	%rd64, %r7, 4;
	add.s64 	%rd65, %rd4, %rd64;
	mul.f32 	%f354, %f336, %f347;
	atom.global.add.f32 	%f355, [%rd65], %f354;
	mul.f32 	%f356, %f341, %f347;
	atom.global.add.f32 	%f357, [%rd65+4], %f356;
	mul.f32 	%f358, %f346, %f347;
	atom.global.add.f32 	%f359, [%rd65+8], %f358;
	mul.wide.s32 	%rd66, %r6, 4;
	add.s64 	%rd67, %rd4, %rd66;
	add.f32 	%f360, %f320, %f336;
	mul.f32 	%f361, %f360, %f312;
	atom.global.add.f32 	%f362, [%rd67], %f361;
	add.f32 	%f363, %f325, %f341;
	mul.f32 	%f364, %f363, %f312;
	atom.global.add.f32 	%f365, [%rd67+4], %f364;
	add.f32 	%f366, %f330, %f346;
	mul.f32 	%f367, %f366, %f312;
	atom.global.add.f32 	%f368, [%rd67+8], %f367;
	mul.f32 	%f369, %f13, 0f3F000000;
	mul.f32 	%f370, %f369, %f307;
	mul.f32 	%f371, %f307, %f370;
	atom.global.add.f32 	%f372, [%rd6], %f371;
$L__BB13_14:
	setp.ge.s32 	%p15, %r2, %r71;
	@%p15 bra 	$L__BB13_39;
	shl.b32 	%r84, %r2, 2;
	cvta.to.global.u64 	%rd68, %rd24;
	mul.wide.s32 	%rd69, %r84, 4;
	add.s64 	%rd70, %rd68, %rd69;
	ld.global.nc.u32 	%r85, [%rd70];
	ld.global.nc.u32 	%r86, [%rd70+4];
	ld.global.nc.u32 	%r87, [%rd70+8];
	ld.global.nc.u32 	%r88, [%rd70+12];
	cvta.to.global.u64 	%rd71, %rd25;
	add.s64 	%rd72, %rd71, %rd69;
	ld.global.nc.f32 	%f35, [%rd72];
	ld.global.nc.f32 	%f36, [%rd72+4];
	ld.global.nc.f32 	%f37, [%rd72+8];
	mul.lo.s32 	%r9, %r85, 3;
	mul.wide.s32 	%rd73, %r9, 4;
	add.s64 	%rd74, %rd5, %rd73;
	ld.global.f32 	%f373, [%rd74];
	ld.global.f32 	%f374, [%rd74+4];
	ld.global.f32 	%f375, [%rd74+8];
	mul.lo.s32 	%r89, %r86, 3;
	mul.wide.s32 	%rd75, %r89, 4;
	add.s64 	%rd76, %rd5, %rd75;
	ld.global.f32 	%f376, [%rd76];
	ld.global.f32 	%f377, [%rd76+4];
	ld.global.f32 	%f378, [%rd76+8];
	mul.lo.s32 	%r90, %r87, 3;
	mul.wide.s32 	%rd77, %r90, 4;
	add.s64 	%rd78, %rd5, %rd77;
	ld.global.f32 	%f379, [%rd78];
	ld.global.f32 	%f380, [%rd78+4];
	ld.global.f32 	%f381, [%rd78+8];
	mul.lo.s32 	%r10, %r88, 3;
	mul.wide.s32 	%rd79, %r10, 4;
	add.s64 	%rd80, %rd5, %rd79;
	ld.global.f32 	%f382, [%rd80];
	ld.global.f32 	%f383, [%rd80+4];
	ld.global.f32 	%f384, [%rd80+8];
	sub.f32 	%f788, %f376, %f373;
	sub.f32 	%f789, %f377, %f374;
	sub.f32 	%f790, %f378, %f375;
	sub.f32 	%f791, %f379, %f376;
	sub.f32 	%f792, %f380, %f377;
	sub.f32 	%f793, %f381, %f378;
	sub.f32 	%f794, %f382, %f379;
	sub.f32 	%f795, %f383, %f380;
	sub.f32 	%f796, %f384, %f381;
	ld.global.u32 	%r11, [d_use_pbc];
	setp.eq.s32 	%p16, %r11, 0;
	@%p16 bra 	$L__BB13_17;
	ld.global.f32 	%f385, [d_box_dims];
	ld.global.f32 	%f386, [d_box_inv];
	mul.f32 	%f387, %f788, %f386;
	cvt.rni.f32.f32 	%f388, %f387;
	mul.f32 	%f389, %f385, %f388;
	sub.f32 	%f788, %f788, %f389;
	ld.global.f32 	%f390, [d_box_dims+4];
	ld.global.f32 	%f391, [d_box_inv+4];
	mul.f32 	%f392, %f789, %f391;
	cvt.rni.f32.f32 	%f393, %f392;
	mul.f32 	%f394, %f390, %f393;
	sub.f32 	%f789, %f789, %f394;
	ld.global.f32 	%f395, [d_box_dims+8];
	ld.global.f32 	%f396, [d_box_inv+8];
	mul.f32 	%f397, %f790, %f396;
	cvt.rni.f32.f32 	%f398, %f397;
	mul.f32 	%f399, %f395, %f398;
	sub.f32 	%f790, %f790, %f399;
$L__BB13_17:
	@%p16 bra 	$L__BB13_19;
	ld.global.f32 	%f400, [d_box_dims];
	ld.global.f32 	%f401, [d_box_inv];
	mul.f32 	%f402, %f791, %f401;
	cvt.rni.f32.f32 	%f403, %f402;
	mul.f32 	%f404, %f400, %f403;
	sub.f32 	%f791, %f791, %f404;
	ld.global.f32 	%f405, [d_box_dims+4];
	ld.global.f32 	%f406, [d_box_inv+4];
	mul.f32 	%f407, %f792, %f406;
	cvt.rni.f32.f32 	%f408, %f407;
	mul.f32 	%f409, %f405, %f408;
	sub.f32 	%f792, %f792, %f409;
	ld.global.f32 	%f410, [d_box_dims+8];
	ld.global.f32 	%f411, [d_box_inv+8];
	mul.f32 	%f412, %f793, %f411;
	cvt.rni.f32.f32 	%f413, %f412;
	mul.f32 	%f414, %f410, %f413;
	sub.f32 	%f793, %f793, %f414;
$L__BB13_19:
	@%p16 bra 	$L__BB13_21;
	ld.global.f32 	%f415, [d_box_dims];
	ld.global.f32 	%f416, [d_box_inv];
	mul.f32 	%f417, %f794, %f416;
	cvt.rni.f32.f32 	%f418, %f417;
	mul.f32 	%f419, %f415, %f418;
	sub.f32 	%f794, %f794, %f419;
	ld.global.f32 	%f420, [d_box_dims+4];
	ld.global.f32 	%f421, [d_box_inv+4];
	mul.f32 	%f422, %f795, %f421;
	cvt.rni.f32.f32 	%f423, %f422;
	mul.f32 	%f424, %f420, %f423;
	sub.f32 	%f795, %f795, %f424;
	ld.global.f32 	%f425, [d_box_dims+8];
	ld.global.f32 	%f426, [d_box_inv+8];
	mul.f32 	%f427, %f796, %f426;
	cvt.rni.f32.f32 	%f428, %f427;
	mul.f32 	%f429, %f425, %f428;
	sub.f32 	%f796, %f796, %f429;
$L__BB13_21:
	mul.f32 	%f430, %f789, %f793;
	mul.f32 	%f431, %f790, %f792;
	sub.f32 	%f65, %f430, %f431;
	mul.f32 	%f432, %f790, %f791;
	mul.f32 	%f433, %f788, %f793;
	sub.f32 	%f66, %f432, %f433;
	mul.f32 	%f434, %f788, %f792;
	mul.f32 	%f435, %f789, %f791;
	sub.f32 	%f67, %f434, %f435;
	mul.f32 	%f436, %f792, %f796;
	mul.f32 	%f437, %f793, %f795;
	sub.f32 	%f68, %f436, %f437;
	mul.f32 	%f438, %f793, %f794;
	mul.f32 	%f439, %f791, %f796;
	sub.f32 	%f69, %f438, %f439;
	mul.f32 	%f440, %f791, %f795;
	mul.f32 	%f441, %f792, %f794;
	sub.f32 	%f70, %f440, %f441;
	mul.f32 	%f442, %f66, %f66;
	fma.rn.f32 	%f443, %f65, %f65, %f442;
	fma.rn.f32 	%f444, %f67, %f67, %f443;
	sqrt.rn.f32 	%f71, %f444;
	mul.f32 	%f445, %f69, %f69;
	fma.rn.f32 	%f446, %f68, %f68, %f445;
	fma.rn.f32 	%f447, %f70, %f70, %f446;
	sqrt.rn.f32 	%f448, %f447;
	setp.leu.f32 	%p19, %f71, 0f358637BD;
	setp.leu.f32 	%p20, %f448, 0f358637BD;
	or.pred  	%p21, %p19, %p20;
	@%p21 bra 	$L__BB13_39;
	mul.f32 	%f449, %f66, %f69;
	fma.rn.f32 	%f450, %f65, %f68, %f449;
	fma.rn.f32 	%f451, %f67, %f70, %f450;
	mul.f32 	%f73, %f71, %f448;
	div.rn.f32 	%f452, %f451, %f73;
	max.f32 	%f453, %f452, 0fBF800000;
	min.f32 	%f454, %f453, 0f3F800000;
	mul.f32 	%f455, %f793, %f66;
	mul.f32 	%f456, %f792, %f67;
	sub.f32 	%f457, %f455, %f456;
	mul.f32 	%f458, %f791, %f67;
	mul.f32 	%f459, %f793, %f65;
	sub.f32 	%f460, %f458, %f459;
	mul.f32 	%f461, %f792, %f65;
	mul.f32 	%f462, %f791, %f66;
	sub.f32 	%f463, %f461, %f462;
	mul.f32 	%f464, %f460, %f69;
	fma.rn.f32 	%f465, %f457, %f68, %f464;
	fma.rn.f32 	%f466, %f463, %f70, %f465;
	mul.f32 	%f467, %f460, %f460;
	fma.rn.f32 	%f468, %f457, %f457, %f467;
	fma.rn.f32 	%f469, %f463, %f463, %f468;
	sqrt.rn.f32 	%f470, %f469;
	fma.rn.f32 	%f471, %f448, %f470, 0f2EDBE6FF;
	div.rn.f32 	%f472, %f466, %f471;
	abs.f32 	%f473, %f454;
	abs.f32 	%f474, %f472;
	setp.gt.f32 	%p22, %f474, %f473;
	selp.f32 	%f475, %f474, %f473, %p22;
	selp.f32 	%f476, %f473, %f474, %p22;
	div.rn.f32 	%f477, %f476, %f475;
	mul.f32 	%f478, %f477, %f477;
	fma.rn.f32 	%f479, %f478, 0f3B33710B, 0fBC807748;
	fma.rn.f32 	%f480, %f479, %f478, 0f3D2CDAB2;
	fma.rn.f32 	%f481, %f480, %f478, 0fBD992D10;
	fma.rn.f32 	%f482, %f481, %f478, 0f3DD9EA6C;
	fma.rn.f32 	%f483, %f482, %f478, 0fBE117CB1;
	fma.rn.f32 	%f484, %f483, %f478, 0f3E4CBCE0;
	fma.rn.f32 	%f485, %f484, %f478, 0fBEAAAA7D;
	mul.f32 	%f486, %f478, %f485;
	fma.rn.f32 	%f487, %f486, %f477, %f477;
	neg.f32 	%f488, %f487;
	fma.rn.f32 	%f489, 0f3F6EE581, 0f3FD774EB, %f488;
	selp.f32 	%f490, %f489, %f487, %p22;
	selp.f32 	%f491, 0f3F6EE581, 0f3FEEE581, %p22;
	selp.f32 	%f492, %f487, %f488, %p22;
	mov.b32 	%r91, %f454;
	fma.rn.f32 	%f493, %f491, 0f3FD774EB, %f492;
	setp.lt.s32 	%p23, %r91, 0;
	selp.f32 	%f494, %f493, %f490, %p23;
	add.f32 	%f495, %f473, %f474;
	setp.eq.f32 	%p24, %f475, 0f00000000;
	selp.f32 	%f496, 0f40490FDB, 0f00000000, %p23;
	setp.eq.f32 	%p25, %f473, %f474;
	selp.f32 	%f497, 0f4016CBE4, 0f3F490FDB, %p23;
	selp.f32 	%f498, %f497, %f494, %p25;
	selp.f32 	%f499, %f496, %f498, %p24;
	abs.f32 	%f500, %f495;
	setp.nan.f32 	%p26, %f500, %f500;
	copysign.f32 	%f501, %f472, %f499;
	selp.f32 	%f502, %f495, %f501, %p26;
	mul.f32 	%f503, %f36, %f502;
	sub.f32 	%f74, %f503, %f37;
	mul.f32 	%f504, %f74, 0f3F22F983;
	cvt.rni.s32.f32 	%r191, %f504;
	cvt.rn.f32.s32 	%f505, %r191;
	fma.rn.f32 	%f506, %f505, 0fBFC90FDA, %f74;
	fma.rn.f32 	%f507, %f505, 0fB3A22168, %f506;
	fma.rn.f32 	%f798, %f505, 0fA7C234C5, %f507;
	abs.f32 	%f76, %f74;
	setp.ltu.f32 	%p27, %f76, 0f47CE4780;
	mov.u32 	%r187, %r191;
	mov.f32 	%f797, %f798;
	@%p27 bra 	$L__BB13_30;
	setp.neu.f32 	%p28, %f76, 0f7F800000;
	@%p28 bra 	$L__BB13_25;
	mov.f32 	%f510, 0f00000000;
	mul.rn.f32 	%f797, %f74, %f510;
	mov.b32 	%r187, 0;
	bra.uni 	$L__BB13_30;
$L__BB13_25:
	mov.b32 	%r13, %f74;
	shl.b32 	%r93, %r13, 8;
	or.b32  	%r14, %r93, -2147483648;
	mov.b64 	%rd132, 0;
	mov.b32 	%r184, 0;
	mov.u64 	%rd130, __cudart_i2opi_f;
	mov.u64 	%rd131, %rd7;
$L__BB13_26:
	.pragma "nounroll";
	ld.global.nc.u32 	%r94, [%rd130];
	mad.wide.u32 	%rd83, %r94, %r14, %rd132;
	shr.u64 	%rd132, %rd83, 32;
	st.local.u32 	[%rd131], %rd83;
	add.s32 	%r184, %r184, 1;
	add.s64 	%rd131, %rd131, 4;
	add.s64 	%rd130, %rd130, 4;
	setp.ne.s32 	%p29, %r184, 6;
	@%p29 bra 	$L__BB13_26;
	shr.u32 	%r95, %r13, 23;
	st.local.u32 	[%rd7+24], %rd132;
	and.b32  	%r17, %r95, 31;
	and.b32  	%r96, %r95, 224;
	add.s32 	%r97, %r96, -128;
	shr.u32 	%r98, %r97, 5;
	mul.wide.u32 	%rd84, %r98, 4;
	sub.s64 	%rd14, %rd7, %rd84;
	ld.local.u32 	%r185, [%rd14+24];
	ld.local.u32 	%r186, [%rd14+20];
	setp.eq.s32 	%p30, %r17, 0;
	@%p30 bra 	$L__BB13_29;
	shf.l.wrap.b32 	%r185, %r186, %r185, %r17;
	ld.local.u32 	%r99, [%rd14+16];
	shf.l.wrap.b32 	%r186, %r99, %r186, %r17;
$L__BB13_29:
	shr.u32 	%r100, %r185, 30;
	shf.l.wrap.b32 	%r101, %r186, %r185, 2;
	shl.b32 	%r102, %r186, 2;
	shr.u32 	%r103, %r101, 31;
	add.s32 	%r104, %r103, %r100;
	neg.s32 	%r105, %r104;
	setp.lt.s32 	%p31, %r13, 0;
	selp.b32 	%r187, %r105, %r104, %p31;
	xor.b32  	%r106, %r101, %r13;
	shr.s32 	%r107, %r101, 31;
	xor.b32  	%r108, %r107, %r101;
	xor.b32  	%r109, %r107, %r102;
	cvt.u64.u32 	%rd85, %r108;
	shl.b64 	%rd86, %rd85, 32;
	cvt.u64.u32 	%rd87, %r109;
	or.b64  	%rd88, %rd86, %rd87;
	cvt.rn.f64.s64 	%fd1, %rd88;
	mul.f64 	%fd2, %fd1, 0d3BF921FB54442D19;
	cvt.rn.f32.f64 	%f508, %fd2;
	neg.f32 	%f509, %f508;
	setp.lt.s32 	%p32, %r106, 0;
	selp.f32 	%f797, %f509, %f508, %p32;
$L__BB13_30:
	mul.rn.f32 	%f511, %f797, %f797;
	and.b32  	%r111, %r187, 1;
	setp.eq.b32 	%p34, %r111, 1;
	selp.f32 	%f512, 0f3F800000, %f797, %p34;
	fma.rn.f32 	%f513, %f511, %f512, 0f00000000;
	fma.rn.f32 	%f514, %f511, 0f37CBAC00, 0fBAB607ED;
	selp.f32 	%f515, %f514, 0fB94D4153, %p34;
	selp.f32 	%f516, 0f3D2AAABB, 0f3C0885E4, %p34;
	fma.rn.f32 	%f517, %f515, %f511, %f516;
	selp.f32 	%f518, 0fBEFFFFFF, 0fBE2AAAA8, %p34;
	fma.rn.f32 	%f519, %f517, %f511, %f518;
	fma.rn.f32 	%f520, %f519, %f513, %f512;
	and.b32  	%r112, %r187, 2;
	setp.eq.s32 	%p35, %r112, 0;
	mov.f32 	%f521, 0f00000000;
	sub.f32 	%f522, %f521, %f520;
	selp.f32 	%f523, %f520, %f522, %p35;
	neg.f32 	%f524, %f35;
	mul.f32 	%f525, %f36, %f524;
	mul.f32 	%f80, %f525, %f523;
	@%p27 bra 	$L__BB13_38;
	setp.neu.f32 	%p36, %f76, 0f7F800000;
	@%p36 bra 	$L__BB13_33;
	mov.f32 	%f528, 0f00000000;
	mul.rn.f32 	%f798, %f74, %f528;
	mov.b32 	%r191, 0;
	bra.uni 	$L__BB13_38;
$L__BB13_33:
	mov.b32 	%r26, %f74;
	shl.b32 	%r114, %r26, 8;
	or.b32  	%r27, %r114, -2147483648;
	mov.b64 	%rd133, 0;
	mov.b32 	%r188, 0;
	mov.u64 	%rd91, __cudart_i2opi_f;
$L__BB13_34:
	.pragma "nounroll";
	mul.wide.u32 	%rd90, %r188, 4;
	add.s64 	%rd92, %rd91, %rd90;
	ld.global.nc.u32 	%r115, [%rd92];
	mad.wide.u32 	%rd93, %r115, %r27, %rd133;
	shr.u64 	%rd133, %rd93, 32;
	add.s64 	%rd94, %rd7, %rd90;
	st.local.u32 	[%rd94], %rd93;
	add.s32 	%r188, %r188, 1;
	setp.ne.s32 	%p37, %r188, 6;
	@%p37 bra 	$L__BB13_34;
	shr.u32 	%r116, %r26, 23;
	st.local.u32 	[%rd7+24], %rd133;
	and.b32  	%r30, %r116, 31;
	and.b32  	%r117, %r116, 224;
	add.s32 	%r118, %r117, -128;
	shr.u32 	%r119, %r118, 5;
	mul.wide.u32 	%rd95, %r119, 4;
	sub.s64 	%rd17, %rd7, %rd95;
	ld.local.u32 	%r189, [%rd17+24];
	ld.local.u32 	%r190, [%rd17+20];
	setp.eq.s32 	%p38, %r30, 0;
	@%p38 bra 	$L__BB13_37;
	shf.l.wrap.b32 	%r189, %r190, %r189, %r30;
	ld.local.u32 	%r120, [%rd17+16];
	shf.l.wrap.b32 	%r190, %r120, %r190, %r30;
$L__BB13_37:
	shr.u32 	%r121, %r189, 30;
	shf.l.wrap.b32 	%r122, %r190, %r189, 2;
	shl.b32 	%r123, %r190, 2;
	shr.u32 	%r124, %r122, 31;
	add.s32 	%r125, %r124, %r121;
	neg.s32 	%r126, %r125;
	setp.lt.s32 	%p39, %r26, 0;
	selp.b32 	%r191, %r126, %r125, %p39;
	xor.b32  	%r127, %r122, %r26;
	shr.s32 	%r128, %r122, 31;
	xor.b32  	%r129, %r128, %r122;
	xor.b32  	%r130, %r128, %r123;
	cvt.u64.u32 	%rd96, %r129;
	shl.b64 	%rd97, %rd96, 32;
	cvt.u64.u32 	%rd98, %r130;
	or.b64  	%rd99, %rd97, %rd98;
	cvt.rn.f64.s64 	%fd3, %rd99;
	mul.f64 	%fd4, %fd3, 0d3BF921FB54442D19;
	cvt.rn.f32.f64 	%f526, %fd4;
	neg.f32 	%f527, %f526;
	setp.lt.s32 	%p40, %r127, 0;
	selp.f32 	%f798, %f527, %f526, %p40;
$L__BB13_38:
	add.s32 	%r132, %r191, 1;
	mul.rn.f32 	%f529, %f798, %f798;
	and.b32  	%r133, %r191, 1;
	setp.eq.b32 	%p41, %r133, 1;
	selp.f32 	%f530, %f798, 0f3F800000, %p41;
	fma.rn.f32 	%f531, %f529, %f530, 0f00000000;
	fma.rn.f32 	%f532, %f529, 0f37CBAC00, 0fBAB607ED;
	selp.f32 	%f533, 0fB94D4153, %f532, %p41;
	selp.f32 	%f534, 0f3C0885E4, 0f3D2AAABB, %p41;
	fma.rn.f32 	%f535, %f533, %f529, %f534;
	selp.f32 	%f536, 0fBE2AAAA8, 0fBEFFFFFF, %p41;
	fma.rn.f32 	%f537, %f535, %f529, %f536;
	fma.rn.f32 	%f538, %f537, %f531, %f530;
	and.b32  	%r134, %r132, 2;
	setp.eq.s32 	%p42, %r134, 0;
	mov.f32 	%f539, 0f00000000;
	sub.f32 	%f540, %f539, %f538;
	selp.f32 	%f541, %f538, %f540, %p42;
	add.f32 	%f542, %f541, 0f3F800000;
	mul.f32 	%f543, %f35, %f542;
	atom.global.add.f32 	%f544, [%rd6], %f543;
	add.f32 	%f545, %f73, 0f2EDBE6FF;
	div.rn.f32 	%f546, %f80, %f545;
	mul.wide.s32 	%rd100, %r9, 4;
	add.s64 	%rd101, %rd4, %rd100;
	mul.f32 	%f547, %f68, %f546;
	atom.global.add.f32 	%f548, [%rd101], %f547;
	mul.f32 	%f549, %f69, %f546;
	atom.global.add.f32 	%f550, [%rd101+4], %f549;
	mul.f32 	%f551, %f70, %f546;
	atom.global.add.f32 	%f552, [%rd101+8], %f551;
	mul.wide.s32 	%rd102, %r10, 4;
	add.s64 	%rd103, %rd4, %rd102;
	neg.f32 	%f553, %f546;
	mul.f32 	%f554, %f65, %f553;
	atom.global.add.f32 	%f555, [%rd103], %f554;
	mul.f32 	%f556, %f66, %f553;
	atom.global.add.f32 	%f557, [%rd103+4], %f556;
	mul.f32 	%f558, %f67, %f553;
	atom.global.add.f32 	%f559, [%rd103+8], %f558;
$L__BB13_39:
	bar.sync 	0;
	setp.ge.s32 	%p43, %r2, %r68;
	mov.f32 	%f799, 0f00000000;
	mov.b32 	%r192, 0;
	mov.f32 	%f800, %f799;
	mov.f32 	%f801, %f799;
	mov.f32 	%f802, %f799;
	mov.f32 	%f803, %f799;
	mov.f32 	%f804, %f799;
	mov.u32 	%r193, %r192;
	mov.u32 	%r194, %r192;
	mov.u32 	%r195, %r192;
	@%p43 bra 	$L__BB13_41;
	mul.lo.s32 	%r136, %r2, 3;
	mul.wide.s32 	%rd104, %r136, 4;
	add.s64 	%rd105, %rd5, %rd104;
	ld.global.f32 	%f799, [%rd105];
	ld.global.f32 	%f800, [%rd105+4];
	ld.global.f32 	%f801, [%rd105+8];
	mul.wide.s32 	%rd106, %r2, 4;
	add.s64 	%rd107, %rd3, %rd106;
	ld.global.nc.f32 	%f802, [%rd107];
	add.s64 	%rd108, %rd2, %rd106;
	ld.global.nc.f32 	%f803, [%rd108];
	add.s64 	%rd109, %rd1, %rd106;
	ld.global.nc.f32 	%f804, [%rd109];
	cvta.to.global.u64 	%rd110, %rd27;
	add.s64 	%rd111, %rd110, %rd106;
	ld.global.nc.u32 	%r192, [%rd111];
	mul.lo.s32 	%r193, %r66, %r2;
	cvta.to.global.u64 	%rd112, %rd29;
	add.s64 	%rd113, %rd112, %rd106;
	ld.global.nc.u32 	%r194, [%rd113];
	mul.lo.s32 	%r195, %r67, %r2;
$L__BB13_41:
	setp.lt.s32 	%p44, %r68, 1;
	mov.f32 	%f821, 0f00000000;
	mov.f32 	%f822, %f821;
	mov.f32 	%f823, %f821;
	mov.f32 	%f824, %f821;
	@%p44 bra 	$L__BB13_69;
	add.s32 	%r138, %r68, 63;
	shr.u32 	%r47, %r138, 6;
	and.b32  	%r48, %r1, 63;
	cvta.to.global.u64 	%rd18, %rd26;
	cvta.to.global.u64 	%rd19, %rd28;
	mov.f32 	%f824, 0f00000000;
	mov.b32 	%r196, 0;
	mov.f32 	%f823, %f824;
	mov.f32 	%f822, %f824;
	mov.f32 	%f821, %f824;
$L__BB13_43:
	shl.b32 	%r50, %r196, 6;
	or.b32  	%r51, %r50, %r48;
	setp.ge.s32 	%p45, %r51, %r68;
	@%p45 bra 	$L__BB13_45;
	mul.lo.s32 	%r139, %r51, 3;
	mul.wide.u32 	%rd114, %r139, 4;
	add.s64 	%rd115, %rd5, %rd114;
	ld.global.f32 	%f566, [%rd115];
	shl.b32 	%r140, %r48, 2;
	mov.u32 	%r141, _ZZ28compute_nonbonded_tiled_flatPKfPfS1_S0_S0_S0_PKiS3_S3_S3_iiiiE7s_pos_x;
	add.s32 	%r142, %r141, %r140;
	st.shared.f32 	[%r142], %f566;
	ld.global.f32 	%f567, [%rd115+4];
	mov.u32 	%r143, _ZZ28compute_nonbonded_tiled_flatPKfPfS1_S0_S0_S0_PKiS3_S3_S3_iiiiE7s_pos_y;
	add.s32 	%r144, %r143, %r140;
	st.shared.f32 	[%r144], %f567;
	ld.global.f32 	%f568, [%rd115+8];
	mov.u32 	%r145, _ZZ28compute_nonbonded_tiled_flatPKfPfS1_S0_S0_S0_PKiS3_S3_S3_iiiiE7s_pos_z;
	add.s32 	%r146, %r145, %r140;
	st.shared.f32 	[%r146], %f568;
	mul.wide.u32 	%rd116, %r51, 4;
	add.s64 	%rd117, %rd3, %rd116;
	ld.global.nc.f32 	%f569, [%rd117];
	mov.u32 	%r147, _ZZ28compute_nonbonded_tiled_flatPKfPfS1_S0_S0_S0_PKiS3_S3_S3_iiiiE7s_sigma;
	add.s32 	%r148, %r147, %r140;
	st.shared.f32 	[%r148], %f569;
	add.s64 	%rd118, %rd2, %rd116;
	ld.global.nc.f32 	%f570, [%rd118];
	mov.u32 	%r149, _ZZ28compute_nonbonded_tiled_flatPKfPfS1_S0_S0_S0_PKiS3_S3_S3_iiiiE5s_eps;
	add.s32 	%r150, %r149, %r140;
	st.shared.f32 	[%r150], %f570;
	add.s64 	%rd119, %rd1, %rd116;
	ld.global.nc.f32 	%f571, [%rd119];
	mov.u32 	%r151, _ZZ28compute_nonbonded_tiled_flatPKfPfS1_S0_S0_S0_PKiS3_S3_S3_iiiiE3s_q;
	add.s32 	%r152, %r151, %r140;
	st.shared.f32 	[%r152], %f571;
$L__BB13_45:
	bar.sync 	0;
	max.s32 	%r153, %r2, %r50;
	setp.ge.s32 	%p46, %r153, %r68;
	@%p46 bra 	$L__BB13_68;
	ld.global.u32 	%r52, [d_use_pbc];
	ld.global.f32 	%f103, [d_box_dims];
	ld.global.f32 	%f104, [d_box_inv];
	ld.global.f32 	%f105, [d_box_dims+4];
	ld.global.f32 	%f106, [d_box_inv+4];
	ld.global.f32 	%f107, [d_box_dims+8];
	ld.global.f32 	%f108, [d_box_inv+8];
	ld.global.u32 	%r53, [d_use_pme];
	ld.global.f32 	%f109, [d_ewald_beta];
	add.f32 	%f572, %f109, %f109;
	mul.f32 	%f110, %f572, 0f3F106EBB;
	mov.b32 	%r197, 0;
$L__BB13_47:
	mov.u32 	%r54, %r197;
	add.s32 	%r55, %r54, %r50;
	setp.eq.s32 	%p47, %r55, %r2;
	@%p47 bra 	$L__BB13_67;
	setp.eq.s32 	%p48, %r52, 0;
	shl.b32 	%r155, %r54, 2;
	mov.u32 	%r156, _ZZ28compute_nonbonded_tiled_flatPKfPfS1_S0_S0_S0_PKiS3_S3_S3_iiiiE7s_pos_x;
	add.s32 	%r157, %r156, %r155;
	ld.shared.f32 	%f573, [%r157];
	sub.f32 	%f813, %f573, %f799;
	mov.u32 	%r158, _ZZ28compute_nonbonded_tiled_flatPKfPfS1_S0_S0_S0_PKiS3_S3_S3_iiiiE7s_pos_y;
	add.s32 	%r159, %r158, %r155;
	ld.shared.f32 	%f574, [%r159];
	sub.f32 	%f814, %f574, %f800;
	mov.u32 	%r160, _ZZ28compute_nonbonded_tiled_flatPKfPfS1_S0_S0_S0_PKiS3_S3_S3_iiiiE7s_pos_z;
	add.s32 	%r161, %r160, %r155;
	ld.shared.f32 	%f575, [%r161];
	sub.f32 	%f815, %f575, %f801;
	@%p48 bra 	$L__BB13_50;
	mul.f32 	%f576, %f813, %f104;
	cvt.rni.f32.f32 	%f577, %f576;
	mul.f32 	%f578, %f103, %f577;
	sub.f32 	%f813, %f813, %f578;
	mul.f32 	%f579, %f814, %f106;
	cvt.rni.f32.f32 	%f580, %f579;
	mul.f32 	%f581, %f105, %f580;
	sub.f32 	%f814, %f814, %f581;
	mul.f32 	%f582, %f815, %f108;
	cvt.rni.f32.f32 	%f583, %f582;
	mul.f32 	%f584, %f107, %f583;
	sub.f32 	%f815, %f815, %f584;
$L__BB13_50:
	mul.f32 	%f585, %f814, %f814;
	fma.rn.f32 	%f586, %f813, %f813, %f585;
	fma.rn.f32 	%f124, %f815, %f815, %f586;
	setp.ge.f32 	%p49, %f124, 0f42C80000;
	setp.le.f32 	%p50, %f124, 0f358637BD;
	or.pred  	%p51, %p49, %p50;
	@%p51 bra 	$L__BB13_67;
	setp.lt.s32 	%p52, %r192, 1;
	@%p52 bra 	$L__BB13_55;
	neg.s32 	%r199, %r192;
	mov.u32 	%r198, %r193;
$L__BB13_53:
	mul.wide.s32 	%rd120, %r198, 4;
	add.s64 	%rd121, %rd18, %rd120;
	ld.global.nc.u32 	%r162, [%rd121];
	setp.ne.s32 	%p53, %r162, %r55;
	@%p53 bra 	$L__BB13_54;
	bra.uni 	$L__BB13_57;
$L__BB13_54:
	add.s32 	%r199, %r199, 1;
	setp.ne.s32 	%p54, %r199, 0;
	add.s32 	%r198, %r198, 1;
	@%p54 bra 	$L__BB13_53;
$L__BB13_55:
	setp.lt.s32 	%p55, %r194, 1;
	mov.f32 	%f588, 0f3F800000;
	mov.f32 	%f587, 0f43A60824;
	mov.f32 	%f817, %f587;
	mov.f32 	%f818, %f588;
	@%p55 bra 	$L__BB13_63;
	mov.b32 	%r200, 0;
	bra.uni 	$L__BB13_62;
$L__BB13_57:
	setp.eq.s32 	%p63, %r53, 0;
	@%p63 bra 	$L__BB13_67;
	sqrt.rn.f32 	%f125, %f124;
	shl.b32 	%r177, %r54, 2;
	mov.u32 	%r178, _ZZ28compute_nonbonded_tiled_flatPKfPfS1_S0_S0_S0_PKiS3_S3_S3_iiiiE3s_q;
	add.s32 	%r179, %r178, %r177;
	ld.shared.f32 	%f126, [%r179];
	mul.f32 	%f127, %f125, %f109;
	abs.f32 	%f708, %f127;
	setp.ltu.f32 	%p64, %f708, 0f3F8060FE;
	setp.ge.f32 	%p65, %f708, 0f3F8060FE;
	mul.f32 	%f709, %f127, %f127;
	selp.f32 	%f710, %f708, %f709, %p65;
	selp.f32 	%f711, 0f38EB4C3A, 0f38B1E96A, %p65;
	selp.f32 	%f712, 0fBAAE005B, 0fBA574D20, %p65;
	fma.rn.f32 	%f713, %f711, %f710, %f712;
	selp.f32 	%f714, 0f3C09919F, 0f3BAAD5EA, %p65;
	fma.rn.f32 	%f715, %f713, %f710, %f714;
	selp.f32 	%f716, 0fBD24D99A, 0fBCDC1BE7, %p65;
	fma.rn.f32 	%f717, %f715, %f710, %f716;
	selp.f32 	%f718, 0f3E235519, 0f3DE718AF, %p65;
	fma.rn.f32 	%f719, %f717, %f710, %f718;
	selp.f32 	%f720, 0f3F69B4F9, 0fBEC093AC, %p65;
	fma.rn.f32 	%f721, %f719, %f710, %f720;
	selp.f32 	%f722, 0f3F210A14, 0f3E0375D3, %p65;
	fma.rn.f32 	%f723, %f721, %f710, %f722;
	neg.f32 	%f724, %f710;
	selp.f32 	%f725, %f724, %f127, %p65;
	fma.rn.f32 	%f816, %f723, %f725, %f725;
	@%p64 bra 	$L__BB13_60;
	ex2.approx.ftz.f32 	%f726, %f816;
	mov.f32 	%f727, 0f3F800000;
	sub.f32 	%f728, %f727, %f726;
	copysign.f32 	%f816, %f127, %f728;
$L__BB13_60:
	rcp.rn.f32 	%f729, %f125;
	neg.f32 	%f730, %f127;
	mul.f32 	%f731, %f127, %f730;
	fma.rn.f32 	%f732, %f731, 0f3BBB989D, 0f3F000000;
	cvt.sat.f32.f32 	%f733, %f732;
	mov.f32 	%f734, 0f4B400001;
	mov.f32 	%f735, 0f437C0000;
	fma.rm.f32 	%f736, %f733, %f735, %f734;
	add.f32 	%f737, %f736, 0fCB40007F;
	neg.f32 	%f738, %f737;
	fma.rn.f32 	%f739, %f731, 0f3FB8AA3B, %f738;
	fma.rn.f32 	%f740, %f731, 0f32A57060, %f739;
	mov.b32 	%r180, %f736;
	shl.b32 	%r181, %r180, 23;
	mov.b32 	%f741, %r181;
	ex2.approx.ftz.f32 	%f742, %f740;
	mul.f32 	%f743, %f742, %f741;
	mul.f32 	%f744, %f804, %f126;
	mul.f32 	%f745, %f744, 0fC3A60824;
	mul.f32 	%f746, %f745, %f816;
	mul.f32 	%f747, %f729, %f746;
	mul.f32 	%f748, %f729, %f816;
	mul.f32 	%f749, %f743, %f110;
	mul.f32 	%f750, %f729, %f749;
	fma.rn.f32 	%f751, %f729, %f748, %f750;
	mul.f32 	%f752, %f745, %f751;
	add.f32 	%f753, %f125, 0f322BCC77;
	rcp.rn.f32 	%f754, %f753;
	mul.f32 	%f755, %f813, %f752;
	fma.rn.f32 	%f821, %f754, %f755, %f821;
	mul.f32 	%f756, %f814, %f752;
	fma.rn.f32 	%f822, %f754, %f756, %f822;
	mul.f32 	%f757, %f815, %f752;
	fma.rn.f32 	%f823, %f754, %f757, %f823;
	fma.rn.f32 	%f824, %f747, 0f3F000000, %f824;
	bra.uni 	$L__BB13_67;
$L__BB13_61:
	add.s32 	%r200, %r200, 1;
	setp.eq.s32 	%p57, %r200, %r194;
	mov.f32 	%f817, %f587;
	mov.f32 	%f818, %f588;
	@%p57 bra 	$L__BB13_63;
$L__BB13_62:
	add.s32 	%r164, %r200, %r195;
	mul.wide.s32 	%rd122, %r164, 4;
	add.s64 	%rd123, %rd19, %rd122;
	ld.global.nc.u32 	%r165, [%rd123];
	setp.ne.s32 	%p56, %r165, %r55;
	mov.f32 	%f818, 0f3F000000;
	mov.f32 	%f817, 0f438A5C1E;
	@%p56 bra 	$L__BB13_61;
$L__BB13_63:
	setp.ne.s32 	%p58, %r53, 0;
	add.f32 	%f593, %f124, 0f3F800000;
	sqrt.rn.f32 	%f137, %f124;
	sqrt.rn.f32 	%f594, %f593;
	rcp.rn.f32 	%f595, %f594;
	mul.f32 	%f596, %f595, %f595;
	shl.b32 	%r166, %r54, 2;
	mov.u32 	%r167, _ZZ28compute_nonbonded_tiled_flatPKfPfS1_S0_S0_S0_PKiS3_S3_S3_iiiiE7s_sigma;
	add.s32 	%r168, %r167, %r166;
	ld.shared.f32 	%f597, [%r168];
	add.f32 	%f598, %f802, %f597;
	mul.f32 	%f599, %f598, 0f3F000000;
	mov.u32 	%r169, _ZZ28compute_nonbonded_tiled_flatPKfPfS1_S0_S0_S0_PKiS3_S3_S3_iiiiE5s_eps;
	add.s32 	%r170, %r169, %r166;
	ld.shared.f32 	%f600, [%r170];
	mul.f32 	%f601, %f803, %f600;
	sqrt.rn.f32 	%f602, %f601;
	mul.f32 	%f603, %f599, %f599;
	mul.f32 	%f604, %f603, %f603;
	mul.f32 	%f605, %f603, %f604;
	mul.f32 	%f606, %f596, %f596;
	mul.f32 	%f607, %f596, %f606;
	mul.f32 	%f608, %f607, %f605;
	mul.f32 	%f609, %f818, 0f41C00000;
	mul.f32 	%f610, %f609, %f602;
	add.f32 	%f611, %f608, %f608;
	mul.f32 	%f612, %f608, %f611;
	sub.f32 	%f613, %f612, %f608;
	mul.f32 	%f614, %f610, %f613;
	div.rn.f32 	%f138, %f614, %f593;
	mul.f32 	%f615, %f818, 0f40800000;
	mul.f32 	%f616, %f615, %f602;
	mul.f32 	%f617, %f616, %f608;
	add.f32 	%f618, %f608, 0fBF800000;
	mul.f32 	%f139, %f617, %f618;
	mov.u32 	%r171, _ZZ28compute_nonbonded_tiled_flatPKfPfS1_S0_S0_S0_PKiS3_S3_S3_iiiiE3s_q;
	add.s32 	%r172, %r171, %r166;
	ld.shared.f32 	%f619, [%r172];
	mul.f32 	%f140, %f804, %f619;
	add.f32 	%f620, %f137, 0f3DCCCCCD;
	rcp.rn.f32 	%f141, %f620;
	@%p58 bra 	$L__BB13_65;
	mul.f32 	%f695, %f817, %f140;
	mul.f32 	%f696, %f695, 0f3E800000;
	mul.f32 	%f697, %f141, %f696;
	mul.f32 	%f819, %f141, %f697;
	add.f32 	%f698, %f819, %f819;
	mul.f32 	%f820, %f141, %f698;
	bra.uni 	$L__BB13_66;
$L__BB13_65:
	mul.f32 	%f621, %f137, %f109;
	abs.f32 	%f622, %f621;
	add.f32 	%f623, %f622, 0fC0800000;
	add.f32 	%f624, %f622, 0f40800000;
	rcp.approx.ftz.f32 	%f625, %f624;
	mul.rn.f32 	%f626, %f623, %f625;
	add.f32 	%f627, %f626, 0f3F800000;
	fma.rn.f32 	%f628, %f627, 0fC0800000, %f622;
	neg.f32 	%f629, %f626;
	fma.rn.f32 	%f630, %f629, %f622, %f628;
	fma.rn.f32 	%f631, %f625, %f630, %f626;
	fma.rn.f32 	%f632, %f631, 0f3A69A091, 0f3BE6E05B;
	fma.rn.f32 	%f633, %f632, %f631, 0fBC81FB4B;
	fma.rn.f32 	%f634, %f633, %f631, 0f3D15373B;
	fma.rn.f32 	%f635, %f634, %f631, 0fBD887C5A;
	fma.rn.f32 	%f636, %f635, %f631, 0f3DC021D5;
	fma.rn.f32 	%f637, %f636, %f631, 0fBDCED424;
	fma.rn.f32 	%f638, %f637, %f631, 0f3D8B74DE;
	fma.rn.f32 	%f639, %f638, %f631, 0f3C7BF170;
	fma.rn.f32 	%f640, %f639, %f631, 0fBE0EF8D4;
	fma.rn.f32 	%f641, %f640, %f631, 0f3F9DD2C9;
	fma.rn.f32 	%f642, %f622, 0f40000000, 0f3F800000;
	rcp.approx.ftz.f32 	%f643, %f642;
	mul.rn.f32 	%f644, %f641, %f643;
	mul.f32 	%f645, %f644, 0fC0000000;
	fma.rn.f32 	%f646, %f622, %f645, %f641;
	sub.f32 	%f647, %f646, %f644;
	fma.rn.f32 	%f648, %f647, %f643, %f644;
	neg.f32 	%f649, %f622;
	mul.f32 	%f650, %f622, %f649;
	mov.f32 	%f651, 0f3FB8AA3B;
	mul.rn.f32 	%f652, %f650, %f651;
	cvt.rzi.f32.f32 	%f653, %f652;
	abs.f32 	%f654, %f653;
	setp.gt.f32 	%p59, %f654, 0f42FC0000;
	mov.f32 	%f655, 0f42FC0000;
	copysign.f32 	%f656, %f653, %f655;
	selp.f32 	%f657, %f656, %f653, %p59;
	fma.rn.f32 	%f658, %f657, 0fBF317218, %f650;
	fma.rn.f32 	%f659, %f657, 0f3102E308, %f658;
	mul.f32 	%f660, %f659, 0f3FB8AA3B;
	add.f32 	%f661, %f657, 0f4B40007F;
	mov.b32 	%r173, %f661;
	shl.b32 	%r174, %r173, 23;
	mov.b32 	%f662, %r174;
	ex2.approx.ftz.f32 	%f663, %f660;
	mul.f32 	%f664, %f663, %f662;
	neg.f32 	%f665, %f650;
	fma.rn.f32 	%f666, %f649, %f622, %f665;
	fma.rn.f32 	%f667, %f664, %f666, %f664;
	mul.f32 	%f668, %f667, %f648;
	setp.gt.f32 	%p60, %f622, 0f4120E148;
	selp.f32 	%f669, 0f00000000, %f668, %p60;
	setp.lt.f32 	%p61, %f621, 0f00000000;
	mov.f32 	%f670, 0f40000000;
	sub.f32 	%f671, %f670, %f669;
	selp.f32 	%f672, %f671, %f669, %p61;
	neg.f32 	%f673, %f621;
	mul.f32 	%f674, %f621, %f673;
	fma.rn.f32 	%f675, %f674, 0f3BBB989D, 0f3F000000;
	cvt.sat.f32.f32 	%f676, %f675;
	mov.f32 	%f677, 0f4B400001;
	mov.f32 	%f678, 0f437C0000;
	fma.rm.f32 	%f679, %f676, %f678, %f677;
	add.f32 	%f680, %f679, 0fCB40007F;
	neg.f32 	%f681, %f680;
	fma.rn.f32 	%f682, %f674, 0f3FB8AA3B, %f681;
	fma.rn.f32 	%f683, %f674, 0f32A57060, %f682;
	mov.b32 	%r175, %f679;
	shl.b32 	%r176, %r175, 23;
	mov.b32 	%f684, %r176;
	ex2.approx.ftz.f32 	%f685, %f683;
	mul.f32 	%f686, %f685, %f684;
	mul.f32 	%f687, %f817, %f140;
	mul.f32 	%f688, %f687, %f672;
	mul.f32 	%f819, %f141, %f688;
	mul.f32 	%f689, %f141, %f672;
	mul.f32 	%f690, %f141, %f689;
	mul.f32 	%f691, %f141, %f690;
	mul.f32 	%f692, %f110, %f686;
	mul.f32 	%f693, %f141, %f692;
	fma.rn.f32 	%f694, %f141, %f693, %f691;
	mul.f32 	%f820, %f687, %f694;
$L__BB13_66:
	add.f32 	%f699, %f138, %f820;
	abs.f32 	%f700, %f699;
	setp.gt.f32 	%p62, %f700, 0f447A0000;
	mov.f32 	%f701, 0f447A0000;
	copysign.f32 	%f702, %f699, %f701;
	selp.f32 	%f703, %f702, %f699, %p62;
	mul.f32 	%f704, %f813, %f703;
	sub.f32 	%f821, %f821, %f704;
	mul.f32 	%f705, %f814, %f703;
	sub.f32 	%f822, %f822, %f705;
	mul.f32 	%f706, %f815, %f703;
	sub.f32 	%f823, %f823, %f706;
	add.f32 	%f707, %f139, %f819;
	fma.rn.f32 	%f824, %f707, 0f3F000000, %f824;
$L__BB13_67:
	add.s32 	%r197, %r54, 1;
	setp.lt.u32 	%p66, %r54, 63;
	add.s32 	%r182, %r55, 1;
	setp.lt.s32 	%p67, %r182, %r68;
	and.pred  	%p68, %p66, %p67;
	@%p68 bra 	$L__BB13_47;
$L__BB13_68:
	bar.sync 	0;
	add.s32 	%r196, %r196, 1;
	setp.ne.s32 	%p69, %r196, %r47;
	@%p69 bra 	$L__BB13_43;
$L__BB13_69:
	setp.ge.s32 	%p70, %r2, %r68;
	@%p70 bra 	$L__BB13_71;
	mul.lo.s32 	%r183, %r2, 3;
	mul.wide.s32 	%rd124, %r183, 4;
	add.s64 	%rd125, %rd4, %rd124;
	atom.global.add.f32 	%f758, [%rd125], %f821;
	atom.global.add.f32 	%f759, [%rd125+4], %f822;
	atom.global.add.f32 	%f760, [%rd125+8], %f823;
	atom.global.add.f32 	%f761, [%rd6], %f824;
$L__BB13_71:
	setp.ge.s32 	%p71, %r2, %r68;
	bar.sync 	0;
	@%p71 bra 	$L__BB13_77;
	mul.lo.s32 	%r65, %r2, 3;
	mul.wide.s32 	%rd126, %r65, 4;
	add.s64 	%rd127, %rd4, %rd126;
	ld.global.f32 	%f833, [%rd127];
	ld.global.f32 	%f834, [%rd127+4];
	ld.global.f32 	%f835, [%rd127+8];
	mul.f32 	%f762, %f834, %f834;
	fma.rn.f32 	%f763, %f833, %f833, %f762;
	fma.rn.f32 	%f764, %f835, %f835, %f763;
	sqrt.rn.f32 	%f167, %f764;
	setp.leu.f32 	%p72, %f167, 0f43960000;
	@%p72 bra 	$L__BB13_74;
	mov.f32 	%f765, 0f43960000;
	div.rn.f32 	%f766, %f765, %f167;
	mul.f32 	%f833, %f833, %f766;
	mul.f32 	%f834, %f834, %f766;
	mul.f32 	%f835, %f835, %f766;
$L__BB13_74:
	ld.param.f32 	%f778, [amber_steepest_descent_step_param_22];
	mul.f32 	%f836, %f778, %f833;
	mul.f32 	%f837, %f778, %f834;
	mul.f32 	%f838, %f778, %f835;
	mul.f32 	%f767, %f837, %f837;
	fma.rn.f32 	%f768, %f836, %f836, %f767;
	fma.rn.f32 	%f769, %f838, %f838, %f768;
	sqrt.rn.f32 	%f177, %f769;
	setp.leu.f32 	%p73, %f177, 0f3E4CCCCD;
	@%p73 bra 	$L__BB13_76;
	mov.f32 	%f770, 0f3E4CCCCD;
	div.rn.f32 	%f771, %f770, %f177;
	mul.f32 	%f836, %f836, %f771;
	mul.f32 	%f837, %f837, %f771;
	mul.f32 	%f838, %f838, %f771;
$L__BB13_76:
	add.s64 	%rd129, %rd5, %rd126;
	ld.global.f32 	%f772, [%rd129];
	add.f32 	%f773, %f836, %f772;
	st.global.f32 	[%rd129], %f773;
	ld.global.f32 	%f774, [%rd129+4];
	add.f32 	%f775, %f837, %f774;
	st.global.f32 	[%rd129+4], %f775;
	ld.global.f32 	%f776, [%rd129+8];
	add.f32 	%f777, %f838, %f776;
	st.global.f32 	[%rd129+8], %f777;
$L__BB13_77:
	ret;

}
	// .globl	amber_respa_hmc_step_flat
.visible .entry amber_respa_hmc_step_flat(
	.param .u64 .ptr .align 1 amber_respa_hmc_step_flat_param_0,
	.param .u64 .ptr .align 1 amber_respa_hmc_step_flat_param_1,
	.param .u64 .ptr .align 1 amber_respa_hmc_step_flat_param_2,
	.param .u64 .ptr .align 1 amber_respa_hmc_step_flat_param_3,
	.param .u64 .ptr .align 1 amber_respa_hmc_step_flat_param_4,
	.param .u64 .ptr .align 1 amber_respa_hmc_step_flat_param_5,
	.param .u64 .ptr .align 1 amber_respa_hmc_step_flat_param_6,
	.param .u64 .ptr .align 1 amber_respa_hmc_step_flat_param_7,
	.param .u64 .ptr .align 1 amber_respa_hmc_step_flat_param_8,
	.param .u64 .ptr .align 1 amber_respa_hmc_step_flat_param_9,
	.param .u64 .ptr .align 1 amber_respa_hmc_step_flat_param_10,
	.param .u64 .ptr .align 1 amber_respa_hmc_step_flat_param_11,
	.param .u64 .ptr .align 1 amber_respa_hmc_step_flat_param_12,
	.param .u64 .ptr .align 1 amber_respa_hmc_step_flat_param_13,
	.param .u64 .ptr .align 1 amber_respa_hmc_step_flat_param_14,
	.param .u64 .ptr .align 1 amber_respa_hmc_step_flat_param_15,
	.param .u64 .ptr .align 1 amber_respa_hmc_step_flat_param_16,
	.param .u64 .ptr .align 1 amber_respa_hmc_step_flat_param_17,
	.param .u64 .ptr .align 1 amber_respa_hmc_step_flat_param_18,
	.param .u64 .ptr .align 1 amber_respa_hmc_step_flat_param_19,
	.param .u32 amber_respa_hmc_step_flat_param_20,
	.param .u32 amber_respa_hmc_step_flat_param_21,
	.param .u32 amber_respa_hmc_step_flat_param_22,
	.param .u32 amber_respa_hmc_step_flat_param_23,
	.param .u32 amber_respa_hmc_step_flat_param_24,
	.param .u32 amber_respa_hmc_step_flat_param_25,
	.param .f32 amber_respa_hmc_step_flat_param_26,
	.param .f32 amber_respa_hmc_step_flat_param_27,
	.param .u32 amber_respa_hmc_step_flat_param_28,
	.param .f32 amber_respa_hmc_step_flat_param_29
)
{
	.local .align 4 .b8 	__local_depot14[28];
	.reg .b64 	%SP;
	.reg .b64 	%SPL;
	.reg .pred 	%p<114>;
	.reg .b32 	%r<262>;
	.reg .b32 	%f<1248>;
	.reg .b64 	%rd<164>;
	.reg .b64 	%fd<3>;

	mov.u64 	%SPL, __local_depot14;
	ld.param.u64 	%rd31, [amber_respa_hmc_step_flat_param_0];
	ld.param.u64 	%rd32, [amber_respa_hmc_step_flat_param_1];
	ld.param.u64 	%rd33, [amber_respa_hmc_step_flat_param_2];
	ld.param.u64 	%rd34, [amber_respa_hmc_step_flat_param_3];
	ld.param.u64 	%rd35, [amber_respa_hmc_step_flat_param_4];
	ld.param.u64 	%rd36, [amber_respa_hmc_step_flat_param_5];
	ld.param.u64 	%rd37, [amber_respa_hmc_step_flat_param_12];
	ld.param.u64 	%rd38, [amber_respa_hmc_step_flat_param_13];
	ld.param.u64 	%rd39, [amber_respa_hmc_step_flat_param_14];
	ld.param.u64 	%rd40, [amber_respa_hmc_step_flat_param_16];
	ld.param.u64 	%rd41, [amber_respa_hmc_step_flat_param_17];
	ld.param.u64 	%rd42, [amber_respa_hmc_step_flat_param_18];
	ld.param.u64 	%rd43, [amber_respa_hmc_step_flat_param_19];
	ld.param.u32 	%r85, [amber_respa_hmc_step_flat_param_20];
	ld.param.u32 	%r86, [amber_respa_hmc_step_flat_param_21];
	ld.param.u32 	%r87, [amber_respa_hmc_step_flat_param_22];
	ld.param.f32 	%f281, [amber_respa_hmc_step_flat_param_27];
	ld.param.u32 	%r91, [amber_respa_hmc_step_flat_param_28];
	cvta.to.global.u64 	%rd1, %rd42;
	cvta.to.global.u64 	%rd2, %rd40;
	cvta.to.global.u64 	%rd3, %rd32;
	cvta.to.global.u64 	%rd4, %rd43;
	cvta.to.global.u64 	%rd5, %rd41;
	cvta.to.global.u64 	%rd6, %rd39;
	cvta.to.global.u64 	%rd7, %rd38;
	cvta.to.global.u64 	%rd8, %rd37;
	cvta.to.global.u64 	%rd9, %rd31;
	cvta.to.global.u64 	%rd10, %rd34;
	cvta.to.global.u64 	%rd11, %rd33;
	cvta.to.global.u64 	%rd12, %rd36;
	cvta.to.global.u64 	%rd13, %rd35;
	add.u64 	%rd14, %SPL, 0;
	mov.u32 	%r92, %ctaid.x;
	mov.u32 	%r93, %ntid.x;
	mov.u32 	%r1, %tid.x;
	mad.lo.s32 	%r2, %r92, %r93, %r1;
	setp.ne.s32 	%p1, %r2, 0;
	@%p1 bra 	$L__BB14_2;
	mov.b32 	%r94, 0;
	st.global.u32 	[%rd13], %r94;
	st.global.u32 	[%rd12], %r94;
$L__BB14_2:
	bar.sync 	0;
	mul.lo.s32 	%r3, %r87, 3;
	setp.ge.s32 	%p2, %r2, %r3;
	@%p2 bra 	$L__BB14_4;
	mul.wide.s32 	%rd45, %r2, 4;
	add.s64 	%rd46, %rd11, %rd45;
	mov.b32 	%r95, 0;
	st.global.u32 	[%rd46], %r95;
	add.s64 	%rd47, %rd10, %rd45;
	st.global.u32 	[%rd47], %r95;
$L__BB14_4:
	ld.param.u32 	%r239, [amber_respa_hmc_step_flat_param_25];
	bar.sync 	0;
	setp.ge.s32 	%p3, %r2, %r239;
	@%p3 bra 	$L__BB14_21;
	ld.param.u64 	%rd161, [amber_respa_hmc_step_flat_param_11];
	ld.param.u64 	%rd160, [amber_respa_hmc_step_flat_param_10];
	shl.b32 	%r96, %r2, 2;
	cvta.to.global.u64 	%rd48, %rd160;
	mul.wide.s32 	%rd49, %r96, 4;
	add.s64 	%rd50, %rd48, %rd49;
	ld.global.nc.u32 	%r97, [%rd50];
	ld.global.nc.u32 	%r98, [%rd50+4];
	ld.global.nc.u32 	%r99, [%rd50+8];
	ld.global.nc.u32 	%r100, [%rd50+12];
	cvta.to.global.u64 	%rd51, %rd161;
	add.s64 	%rd52, %rd51, %rd49;
	ld.global.nc.f32 	%f1, [%rd52];
	ld.global.nc.f32 	%f2, [%rd52+4];
	ld.global.nc.f32 	%f3, [%rd52+8];
	mul.lo.s32 	%r101, %r97, 3;
	mul.wide.s32 	%rd53, %r101, 4;
	add.s64 	%rd54, %rd9, %rd53;
	ld.global.f32 	%f282, [%rd54];
	ld.global.f32 	%f283, [%rd54+4];
	ld.global.f32 	%f284, [%rd54+8];
	mul.lo.s32 	%r102, %r98, 3;
	mul.wide.s32 	%rd55, %r102, 4;
	add.s64 	%rd56, %rd9, %rd55;
	ld.global.f32 	%f285, [%rd56];
	ld.global.f32 	%f286, [%rd56+4];
	ld.global.f32 	%f287, [%rd56+8];
	mul.lo.s32 	%r103, %r99, 3;
	mul.wide.s32 	%rd57, %r103, 4;
	add.s64 	%rd58, %rd9, %rd57;
	ld.global.f32 	%f288, [%rd58];
	ld.global.f32 	%f289, [%rd58+4];
	ld.global.f32 	%f290, [%rd58+8];
	mul.lo.s32 	%r104, %r100, 3;
	mul.wide.s32 	%rd59, %r104, 4;
	add.s64 	%rd60, %rd9, %rd59;
	ld.global.f32 	%f291, [%rd60];
	ld.global.f32 	%f292, [%rd60+4];
	ld.global.f32 	%f293, [%rd60+8];
	sub.f32 	%f1151, %f285, %f282;
	sub.f32 	%f1150, %f286, %f283;
	sub.f32 	%f1149, %f287, %f284;
	sub.f32 	%f1154, %f288, %f285;
	sub.f32 	%f1153, %f289, %f286;
	sub.f32 	%f1152, %f290, %f287;
	sub.f32 	%f1157, %f291, %f288;
	sub.f32 	%f1156, %f292, %f289;
	sub.f32 	%f1155, %f293, %f290;
	ld.global.u32 	%r4, [d_use_pbc];
	setp.eq.s32 	%p4, %r4, 0;
	@%p4 bra 	$L__BB14_7;
	ld.global.f32 	%f294, [d_box_dims];
	ld.global.f32 	%f295, [d_box_inv];
	mul.f32 	%f296, %f1151, %f295;
	cvt.rni.f32.f32 	%f297, %f296;
	mul.f32 	%f298, %f294, %f297;
	sub.f32 	%f1151, %f1151, %f298;
	ld.global.f32 	%f299, [d_box_dims+4];
	ld.global.f32 	%f300, [d_box_inv+4];
	mul.f32 	%f301, %f1150, %f300;
	cvt.rni.f32.f32 	%f302, %f301;
	mul.f32 	%f303, %f299, %f302;
	sub.f32 	%f1150, %f1150, %f303;
	ld.global.f32 	%f304, [d_box_dims+8];
	ld.global.f32 	%f305, [d_box_inv+8];
	mul.f32 	%f306, %f1149, %f305;
	cvt.rni.f32.f32 	%f307, %f306;
	mul.f32 	%f308, %f304, %f307;
	sub.f32 	%f1149, %f1149, %f308;
$L__BB14_7:
	setp.eq.s32 	%p5, %r4, 0;
	@%p5 bra 	$L__BB14_9;
	ld.global.f32 	%f309, [d_box_dims];
	ld.global.f32 	%f310, [d_box_inv];
	mul.f32 	%f311, %f1154, %f310;
	cvt.rni.f32.f32 	%f312, %f311;
	mul.f32 	%f313, %f309, %f312;
	sub.f32 	%f1154, %f1154, %f313;
	ld.global.f32 	%f314, [d_box_dims+4];
	ld.global.f32 	%f315, [d_box_inv+4];
	mul.f32 	%f316, %f1153, %f315;
	cvt.rni.f32.f32 	%f317, %f316;
	mul.f32 	%f318, %f314, %f317;
	sub.f32 	%f1153, %f1153, %f318;
	ld.global.f32 	%f319, [d_box_dims+8];
	ld.global.f32 	%f320, [d_box_inv+8];
	mul.f32 	%f321, %f1152, %f320;
	cvt.rni.f32.f32 	%f322, %f321;
	mul.f32 	%f323, %f319, %f322;
	sub.f32 	%f1152, %f1152, %f323;
$L__BB14_9:
	setp.eq.s32 	%p6, %r4, 0;
	@%p6 bra 	$L__BB14_11;
	ld.global.f32 	%f324, [d_box_dims];
	ld.global.f32 	%f325, [d_box_inv];
	mul.f32 	%f326, %f1157, %f325;
	cvt.rni.f32.f32 	%f327, %f326;
	mul.f32 	%f328, %f324, %f327;
	sub.f32 	%f1157, %f1157, %f328;
	ld.global.f32 	%f329, [d_box_dims+4];
	ld.global.f32 	%f330, [d_box_inv+4];
	mul.f32 	%f331, %f1156, %f330;
	cvt.rni.f32.f32 	%f332, %f331;
	mul.f32 	%f333, %f329, %f332;
	sub.f32 	%f1156, %f1156, %f333;
	ld.global.f32 	%f334, [d_box_dims+8];
	ld.global.f32 	%f335, [d_box_inv+8];
	mul.f32 	%f336, %f1155, %f335;
	cvt.rni.f32.f32 	%f337, %f336;
	mul.f32 	%f338, %f334, %f337;
	sub.f32 	%f1155, %f1155, %f338;
$L__BB14_11:
	mul.f32 	%f339, %f1150, %f1152;
	mul.f32 	%f340, %f1149, %f1153;
	sub.f32 	%f31, %f339, %f340;
	mul.f32 	%f341, %f1149, %f1154;
	mul.f32 	%f342, %f1151, %f1152;
	sub.f32 	%f32, %f341, %f342;
	mul.f32 	%f343, %f1151, %f1153;
	mul.f32 	%f344, %f1150, %f1154;
	sub.f32 	%f33, %f343, %f344;
	mul.f32 	%f345, %f1153, %f1155;
	mul.f32 	%f346, %f1152, %f1156;
	sub.f32 	%f34, %f345, %f346;
	mul.f32 	%f347, %f1152, %f1157;
	mul.f32 	%f348, %f1154, %f1155;
	sub.f32 	%f35, %f347, %f348;
	mul.f32 	%f349, %f1154, %f1156;
	mul.f32 	%f350, %f1153, %f1157;
	sub.f32 	%f36, %f349, %f350;
	mul.f32 	%f351, %f32, %f32;
	fma.rn.f32 	%f352, %f31, %f31, %f351;
	fma.rn.f32 	%f353, %f33, %f33, %f352;
	sqrt.rn.f32 	%f37, %f353;
	mul.f32 	%f354, %f35, %f35;
	fma.rn.f32 	%f355, %f34, %f34, %f354;
	fma.rn.f32 	%f356, %f36, %f36, %f355;
	sqrt.rn.f32 	%f357, %f356;
	setp.leu.f32 	%p7, %f37, 0f358637BD;
	setp.leu.f32 	%p8, %f357, 0f358637BD;
	or.pred  	%p9, %p7, %p8;
	@%p9 bra 	$L__BB14_21;
	mul.f32 	%f358, %f32, %f35;
	fma.rn.f32 	%f359, %f31, %f34, %f358;
	fma.rn.f32 	%f360, %f33, %f36, %f359;
	mul.f32 	%f361, %f37, %f357;
	div.rn.f32 	%f362, %f360, %f361;
	max.f32 	%f363, %f362, 0fBF800000;
	min.f32 	%f364, %f363, 0f3F800000;
	mul.f32 	%f365, %f1152, %f32;
	mul.f32 	%f366, %f1153, %f33;
	sub.f32 	%f367, %f365, %f366;
	mul.f32 	%f368, %f1154, %f33;
	mul.f32 	%f369, %f1152, %f31;
	sub.f32 	%f370, %f368, %f369;
	mul.f32 	%f371, %f1153, %f31;
	mul.f32 	%f372, %f1154, %f32;
	sub.f32 	%f373, %f371, %f372;
	mul.f32 	%f374, %f370, %f35;
	fma.rn.f32 	%f375, %f367, %f34, %f374;
	fma.rn.f32 	%f376, %f373, %f36, %f375;
	mul.f32 	%f377, %f370, %f370;
	fma.rn.f32 	%f378, %f367, %f367, %f377;
	fma.rn.f32 	%f379, %f373, %f373, %f378;
	sqrt.rn.f32 	%f380, %f379;
	fma.rn.f32 	%f381, %f357, %f380, 0f2EDBE6FF;
	div.rn.f32 	%f382, %f376, %f381;
	abs.f32 	%f383, %f364;
	abs.f32 	%f384, %f382;
	setp.gt.f32 	%p10, %f384, %f383;
	selp.f32 	%f385, %f384, %f383, %p10;
	selp.f32 	%f386, %f383, %f384, %p10;
	div.rn.f32 	%f387, %f386, %f385;
	mul.f32 	%f388, %f387, %f387;
	fma.rn.f32 	%f389, %f388, 0f3B33710B, 0fBC807748;
	fma.rn.f32 	%f390, %f389, %f388, 0f3D2CDAB2;
	fma.rn.f32 	%f391, %f390, %f388, 0fBD992D10;
	fma.rn.f32 	%f392, %f391, %f388, 0f3DD9EA6C;
	fma.rn.f32 	%f393, %f392, %f388, 0fBE117CB1;
	fma.rn.f32 	%f394, %f393, %f388, 0f3E4CBCE0;
	fma.rn.f32 	%f395, %f394, %f388, 0fBEAAAA7D;
	mul.f32 	%f396, %f388, %f395;
	fma.rn.f32 	%f397, %f396, %f387, %f387;
	neg.f32 	%f398, %f397;
	fma.rn.f32 	%f399, 0f3F6EE581, 0f3FD774EB, %f398;
	selp.f32 	%f400, %f399, %f397, %p10;
	selp.f32 	%f401, 0f3F6EE581, 0f3FEEE581, %p10;
	selp.f32 	%f402, %f397, %f398, %p10;
	mov.b32 	%r105, %f364;
	fma.rn.f32 	%f403, %f401, 0f3FD774EB, %f402;
	setp.lt.s32 	%p11, %r105, 0;
	selp.f32 	%f404, %f403, %f400, %p11;
	add.f32 	%f405, %f383, %f384;
	setp.eq.f32 	%p12, %f385, 0f00000000;
	selp.f32 	%f406, 0f40490FDB, 0f00000000, %p11;
	setp.eq.f32 	%p13, %f383, %f384;
	selp.f32 	%f407, 0f4016CBE4, 0f3F490FDB, %p11;
	selp.f32 	%f408, %f407, %f404, %p13;
	selp.f32 	%f409, %f406, %f408, %p12;
	abs.f32 	%f410, %f405;
	setp.nan.f32 	%p14, %f410, %f410;
	copysign.f32 	%f411, %f382, %f409;
	selp.f32 	%f412, %f405, %f411, %p14;
	mul.f32 	%f413, %f2, %f412;
	sub.f32 	%f39, %f413, %f3;
	abs.f32 	%f40, %f39;
	setp.ltu.f32 	%p15, %f40, 0f47CE4780;
	mul.f32 	%f414, %f39, 0f3F22F983;
	cvt.rni.s32.f32 	%r243, %f414;
	cvt.rn.f32.s32 	%f415, %r243;
	fma.rn.f32 	%f416, %f415, 0fBFC90FDA, %f39;
	fma.rn.f32 	%f417, %f415, 0fB3A22168, %f416;
	fma.rn.f32 	%f1158, %f415, 0fA7C234C5, %f417;
	@%p15 bra 	$L__BB14_20;
	setp.neu.f32 	%p16, %f40, 0f7F800000;
	@%p16 bra 	$L__BB14_15;
	mov.f32 	%f420, 0f00000000;
	mul.rn.f32 	%f1158, %f39, %f420;
	mov.b32 	%r243, 0;
	bra.uni 	$L__BB14_20;
$L__BB14_15:
	mov.b32 	%r6, %f39;
	shl.b32 	%r107, %r6, 8;
	or.b32  	%r7, %r107, -2147483648;
	mov.b64 	%rd163, 0;
	mov.b32 	%r240, 0;
	mov.u64 	%rd63, __cudart_i2opi_f;
$L__BB14_16:
	.pragma "nounroll";
	mul.wide.u32 	%rd62, %r240, 4;
	add.s64 	%rd64, %rd63, %rd62;
	ld.global.nc.u32 	%r108, [%rd64];
	mad.wide.u32 	%rd65, %r108, %r7, %rd163;
	shr.u64 	%rd163, %rd65, 32;
	add.s64 	%rd66, %rd14, %rd62;
	st.local.u32 	[%rd66], %rd65;
	add.s32 	%r240, %r240, 1;
	setp.ne.s32 	%p17, %r240, 6;
	@%p17 bra 	$L__BB14_16;
	shr.u32 	%r109, %r6, 23;
	st.local.u32 	[%rd14+24], %rd163;
	and.b32  	%r10, %r109, 31;
	and.b32  	%r110, %r109, 224;
	add.s32 	%r111, %r110, -128;
	shr.u32 	%r112, %r111, 5;
	mul.wide.u32 	%rd67, %r112, 4;
	sub.s64 	%rd17, %rd14, %rd67;
	ld.local.u32 	%r241, [%rd17+24];
	ld.local.u32 	%r242, [%rd17+20];
	setp.eq.s32 	%p18, %r10, 0;
	@%p18 bra 	$L__BB14_19;
	shf.l.wrap.b32 	%r241, %r242, %r241, %r10;
	ld.local.u32 	%r113, [%rd17+16];
	shf.l.wrap.b32 	%r242, %r113, %r242, %r10;
$L__BB14_19:
	shr.u32 	%r114, %r241, 30;
	shf.l.wrap.b32 	%r115, %r242, %r241, 2;
	shl.b32 	%r116, %r242, 2;
	shr.u32 	%r117, %r115, 31;
	add.s32 	%r118, %r117, %r114;
	neg.s32 	%r119, %r118;
	setp.lt.s32 	%p19, %r6, 0;
	selp.b32 	%r243, %r119, %r118, %p19;
	xor.b32  	%r120, %r115, %r6;
	shr.s32 	%r121, %r115, 31;
	xor.b32  	%r122, %r121, %r115;
	xor.b32  	%r123, %r121, %r116;
	cvt.u64.u32 	%rd68, %r122;
	shl.b64 	%rd69, %rd68, 32;
	cvt.u64.u32 	%rd70, %r123;
	or.b64  	%rd71, %rd69, %rd70;
	cvt.rn.f64.s64 	%fd1, %rd71;
	mul.f64 	%fd2, %fd1, 0d3BF921FB54442D19;
	cvt.rn.f32.f64 	%f418, %fd2;
	neg.f32 	%f419, %f418;
	setp.lt.s32 	%p20, %r120, 0;
	selp.f32 	%f1158, %f419, %f418, %p20;
$L__BB14_20:
	add.s32 	%r125, %r243, 1;
	mul.rn.f32 	%f421, %f1158, %f1158;
	and.b32  	%r126, %r243, 1;
	setp.eq.b32 	%p21, %r126, 1;
	selp.f32 	%f422, %f1158, 0f3F800000, %p21;
	fma.rn.f32 	%f423, %f421, %f422, 0f00000000;
	fma.rn.f32 	%f424, %f421, 0f37CBAC00, 0fBAB607ED;
	selp.f32 	%f425, 0fB94D4153, %f424, %p21;
	selp.f32 	%f426, 0f3C0885E4, 0f3D2AAABB, %p21;
	fma.rn.f32 	%f427, %f425, %f421, %f426;
	selp.f32 	%f428, 0fBE2AAAA8, 0fBEFFFFFF, %p21;
	fma.rn.f32 	%f429, %f427, %f421, %f428;
	fma.rn.f32 	%f430, %f429, %f423, %f422;
	and.b32  	%r127, %r125, 2;
	setp.eq.s32 	%p22, %r127, 0;
	mov.f32 	%f431, 0f00000000;
	sub.f32 	%f432, %f431, %f430;
	selp.f32 	%f433, %f430, %f432, %p22;
	add.f32 	%f434, %f433, 0f3F800000;
	mul.f32 	%f435, %f1, %f434;
	atom.global.add.f32 	%f436, [%rd13], %f435;
$L__BB14_21:
	bar.sync 	0;
	setp.ge.s32 	%p23, %r2, %r87;
	mov.f32 	%f1159, 0f00000000;
	mov.b32 	%r244, 0;
	mov.f32 	%f1160, %f1159;
	mov.f32 	%f1161, %f1159;
	mov.f32 	%f1162, %f1159;
	mov.f32 	%f1163, %f1159;
	mov.f32 	%f1164, %f1159;
	mov.u32 	%r245, %r244;
	mov.u32 	%r246, %r244;
	mov.u32 	%r247, %r244;
	@%p23 bra 	$L__BB14_23;
	mul.lo.s32 	%r129, %r2, 3;
	mul.wide.s32 	%rd72, %r129, 4;
	add.s64 	%rd73, %rd9, %rd72;
	ld.global.f32 	%f1159, [%rd73];
	ld.global.f32 	%f1160, [%rd73+4];
	ld.global.f32 	%f1161, [%rd73+8];
	mul.wide.s32 	%rd74, %r2, 4;
	add.s64 	%rd75, %rd8, %rd74;
	ld.global.nc.f32 	%f1162, [%rd75];
	add.s64 	%rd76, %rd7, %rd74;
	ld.global.nc.f32 	%f1163, [%rd76];
	add.s64 	%rd77, %rd6, %rd74;
	ld.global.nc.f32 	%f1164, [%rd77];
	add.s64 	%rd78, %rd5, %rd74;
	ld.global.nc.u32 	%r244, [%rd78];
	mul.lo.s32 	%r245, %r85, %r2;
	add.s64 	%rd79, %rd4, %rd74;
	ld.global.nc.u32 	%r246, [%rd79];
	mul.lo.s32 	%r247, %r86, %r2;
$L__BB14_23:
	add.s32 	%r130, %r87, 63;
	shr.s32 	%r131, %r130, 31;
	shr.u32 	%r132, %r131, 26;
	add.s32 	%r133, %r130, %r132;
	shr.s32 	%r27, %r133, 6;
	setp.lt.s32 	%p24, %r87, 1;
	mov.f32 	%f1181, 0f00000000;
	mov.f32 	%f1182, %f1181;
	mov.f32 	%f1183, %f1181;
	mov.f32 	%f1184, %f1181;
	@%p24 bra 	$L__BB14_51;
	and.b32  	%r28, %r1, 63;
	max.s32 	%r29, %r27, 1;
	mov.f32 	%f1184, 0f00000000;
	mov.b32 	%r248, 0;
	mov.f32 	%f1183, %f1184;
	mov.f32 	%f1182, %f1184;
	mov.f32 	%f1181, %f1184;
$L__BB14_25:
	shl.b32 	%r31, %r248, 6;
	or.b32  	%r32, %r31, %r28;
	setp.ge.s32 	%p25, %r32, %r87;
	@%p25 bra 	$L__BB14_27;
	mul.lo.s32 	%r135, %r32, 3;
	mul.wide.u32 	%rd80, %r135, 4;
	add.s64 	%rd81, %rd9, %rd80;
	ld.global.f32 	%f443, [%rd81];
	shl.b32 	%r136, %r28, 2;
	mov.u32 	%r137, _ZZ28compute_nonbonded_tiled_flatPKfPfS1_S0_S0_S0_PKiS3_S3_S3_iiiiE7s_pos_x;
	add.s32 	%r138, %r137, %r136;
	st.shared.f32 	[%r138], %f443;
	ld.global.f32 	%f444, [%rd81+4];
	mov.u32 	%r139, _ZZ28compute_nonbonded_tiled_flatPKfPfS1_S0_S0_S0_PKiS3_S3_S3_iiiiE7s_pos_y;
	add.s32 	%r140, %r139, %r136;
	st.shared.f32 	[%r140], %f444;
	ld.global.f32 	%f445, [%rd81+8];
	mov.u32 	%r141, _ZZ28compute_nonbonded_tiled_flatPKfPfS1_S0_S0_S0_PKiS3_S3_S3_iiiiE7s_pos_z;
	add.s32 	%r142, %r141, %r136;
	st.shared.f32 	[%r142], %f445;
	mul.wide.u32 	%rd82, %r32, 4;
	add.s64 	%rd83, %rd8, %rd82;
	ld.global.nc.f32 	%f446, [%rd83];
	mov.u32 	%r143, _ZZ28compute_nonbonded_tiled_flatPKfPfS1_S0_S0_S0_PKiS3_S3_S3_iiiiE7s_sigma;
	add.s32 	%r144, %r143, %r136;
	st.shared.f32 	[%r144], %f446;
	add.s64 	%rd84, %rd7, %rd82;
	ld.global.nc.f32 	%f447, [%rd84];
	mov.u32 	%r145, _ZZ28compute_nonbonded_tiled_flatPKfPfS1_S0_S0_S0_PKiS3_S3_S3_iiiiE5s_eps;
	add.s32 	%r146, %r145, %r136;
	st.shared.f32 	[%r146], %f447;
	add.s64 	%rd85, %rd6, %rd82;
	ld.global.nc.f32 	%f448, [%rd85];
	mov.u32 	%r147, _ZZ28compute_nonbonded_tiled_flatPKfPfS1_S0_S0_S0_PKiS3_S3_S3_iiiiE3s_q;
	add.s32 	%r148, %r147, %r136;
	st.shared.f32 	[%r148], %f448;
$L__BB14_27:
	bar.sync 	0;
	max.s32 	%r149, %r2, %r31;
	setp.ge.s32 	%p26, %r149, %r87;
	@%p26 bra 	$L__BB14_50;
	ld.global.u32 	%r33, [d_use_pbc];
	ld.global.f32 	%f64, [d_box_dims];
	ld.global.f32 	%f65, [d_box_inv];
	ld.global.f32 	%f66, [d_box_dims+4];
	ld.global.f32 	%f67, [d_box_inv+4];
	ld.global.f32 	%f68, [d_box_dims+8];
	ld.global.f32 	%f69, [d_box_inv+8];
	ld.global.u32 	%r34, [d_use_pme];
	mov.b32 	%r249, 0;
	ld.global.f32 	%f70, [d_ewald_beta];
$L__BB14_29:
	mov.u32 	%r35, %r249;
	add.s32 	%r36, %r35, %r31;
	setp.eq.s32 	%p27, %r36, %r2;
	@%p27 bra 	$L__BB14_49;
	setp.eq.s32 	%p28, %r33, 0;
	shl.b32 	%r151, %r35, 2;
	mov.u32 	%r152, _ZZ28compute_nonbonded_tiled_flatPKfPfS1_S0_S0_S0_PKiS3_S3_S3_iiiiE7s_pos_x;
	add.s32 	%r153, %r152, %r151;
	ld.shared.f32 	%f449, [%r153];
	sub.f32 	%f1173, %f449, %f1159;
	mov.u32 	%r154, _ZZ28compute_nonbonded_tiled_flatPKfPfS1_S0_S0_S0_PKiS3_S3_S3_iiiiE7s_pos_y;
	add.s32 	%r155, %r154, %r151;
	ld.shared.f32 	%f450, [%r155];
	sub.f32 	%f1174, %f450, %f1160;
	mov.u32 	%r156, _ZZ28compute_nonbonded_tiled_flatPKfPfS1_S0_S0_S0_PKiS3_S3_S3_iiiiE7s_pos_z;
	add.s32 	%r157, %r156, %r151;
	ld.shared.f32 	%f451, [%r157];
	sub.f32 	%f1175, %f451, %f1161;
	@%p28 bra 	$L__BB14_32;
	mul.f32 	%f452, %f1173, %f65;
	cvt.rni.f32.f32 	%f453, %f452;
	mul.f32 	%f454, %f64, %f453;
	sub.f32 	%f1173, %f1173, %f454;
	mul.f32 	%f455, %f1174, %f67;
	cvt.rni.f32.f32 	%f456, %f455;
	mul.f32 	%f457, %f66, %f456;
	sub.f32 	%f1174, %f1174, %f457;
	mul.f32 	%f458, %f1175, %f69;
	cvt.rni.f32.f32 	%f459, %f458;
	mul.f32 	%f460, %f68, %f459;
	sub.f32 	%f1175, %f1175, %f460;
$L__BB14_32:
	mul.f32 	%f461, %f1174, %f1174;
	fma.rn.f32 	%f462, %f1173, %f1173, %f461;
	fma.rn.f32 	%f84, %f1175, %f1175, %f462;
	setp.ge.f32 	%p29, %f84, 0f42C80000;
	setp.le.f32 	%p30, %f84, 0f358637BD;
	or.pred  	%p31, %p29, %p30;
	@%p31 bra 	$L__BB14_49;
	setp.lt.s32 	%p32, %r244, 1;
	@%p32 bra 	$L__BB14_37;
	mov.b32 	%r250, 0;
$L__BB14_35:
	add.s32 	%r159, %r250, %r245;
	mul.wide.s32 	%rd86, %r159, 4;
	add.s64 	%rd87, %rd2, %rd86;
	ld.global.nc.u32 	%r160, [%rd87];
	setp.ne.s32 	%p33, %r160, %r36;
	@%p33 bra 	$L__BB14_36;
	bra.uni 	$L__BB14_39;
$L__BB14_36:
	add.s32 	%r250, %r250, 1;
	setp.ne.s32 	%p34, %r250, %r244;
	@%p34 bra 	$L__BB14_35;
$L__BB14_37:
	setp.lt.s32 	%p35, %r246, 1;
	mov.f32 	%f464, 0f3F800000;
	mov.f32 	%f463, 0f43A60824;
	mov.f32 	%f1177, %f463;
	mov.f32 	%f1178, %f464;
	@%p35 bra 	$L__BB14_45;
	mov.b32 	%r251, 0;
	bra.uni 	$L__BB14_44;
$L__BB14_39:
	setp.eq.s32 	%p43, %r34, 0;
	@%p43 bra 	$L__BB14_49;
	sqrt.rn.f32 	%f85, %f84;
	shl.b32 	%r175, %r35, 2;
	mov.u32 	%r176, _ZZ28compute_nonbonded_tiled_flatPKfPfS1_S0_S0_S0_PKiS3_S3_S3_iiiiE3s_q;
	add.s32 	%r177, %r176, %r175;
	ld.shared.f32 	%f86, [%r177];
	mul.f32 	%f87, %f85, %f70;
	abs.f32 	%f586, %f87;
	setp.ltu.f32 	%p44, %f586, 0f3F8060FE;
	setp.ge.f32 	%p45, %f586, 0f3F8060FE;
	mul.f32 	%f587, %f87, %f87;
	selp.f32 	%f588, %f586, %f587, %p45;
	selp.f32 	%f589, 0f38EB4C3A, 0f38B1E96A, %p45;
	selp.f32 	%f590, 0fBAAE005B, 0fBA574D20, %p45;
	fma.rn.f32 	%f591, %f589, %f588, %f590;
	selp.f32 	%f592, 0f3C09919F, 0f3BAAD5EA, %p45;
	fma.rn.f32 	%f593, %f591, %f588, %f592;
	selp.f32 	%f594, 0fBD24D99A, 0fBCDC1BE7, %p45;
	fma.rn.f32 	%f595, %f593, %f588, %f594;
	selp.f32 	%f596, 0f3E235519, 0f3DE718AF, %p45;
	fma.rn.f32 	%f597, %f595, %f588, %f596;
	selp.f32 	%f598, 0f3F69B4F9, 0fBEC093AC, %p45;
	fma.rn.f32 	%f599, %f597, %f588, %f598;
	selp.f32 	%f600, 0f3F210A14, 0f3E0375D3, %p45;
	fma.rn.f32 	%f601, %f599, %f588, %f600;
	neg.f32 	%f602, %f588;
	selp.f32 	%f603, %f602, %f87, %p45;
	fma.rn.f32 	%f1176, %f601, %f603, %f603;
	@%p44 bra 	$L__BB14_42;
	ex2.approx.ftz.f32 	%f604, %f1176;
	mov.f32 	%f605, 0f3F800000;
	sub.f32 	%f606, %f605, %f604;
	copysign.f32 	%f1176, %f87, %f606;
$L__BB14_42:
	rcp.rn.f32 	%f607, %f85;
	neg.f32 	%f608, %f87;
	mul.f32 	%f609, %f87, %f608;
	fma.rn.f32 	%f610, %f609, 0f3BBB989D, 0f3F000000;
	cvt.sat.f32.f32 	%f611, %f610;
	mov.f32 	%f612, 0f4B400001;
	mov.f32 	%f613, 0f437C0000;
	fma.rm.f32 	%f614, %f611, %f613, %f612;
	add.f32 	%f615, %f614, 0fCB40007F;
	neg.f32 	%f616, %f615;
	fma.rn.f32 	%f617, %f609, 0f3FB8AA3B, %f616;
	fma.rn.f32 	%f618, %f609, 0f32A57060, %f617;
	mov.b32 	%r178, %f614;
	shl.b32 	%r179, %r178, 23;
	mov.b32 	%f619, %r179;
	ex2.approx.ftz.f32 	%f620, %f618;
	mul.f32 	%f621, %f620, %f619;
	mul.f32 	%f622, %f1164, %f86;
	mul.f32 	%f623, %f622, 0fC3A60824;
	mul.f32 	%f624, %f623, %f1176;
	mul.f32 	%f625, %f607, %f624;
	mul.f32 	%f626, %f607, %f1176;
	add.f32 	%f627, %f70, %f70;
	mul.f32 	%f628, %f627, 0f3F106EBB;
	mul.f32 	%f629, %f621, %f628;
	mul.f32 	%f630, %f607, %f629;
	fma.rn.f32 	%f631, %f607, %f626, %f630;
	mul.f32 	%f632, %f623, %f631;
	add.f32 	%f633, %f85, 0f322BCC77;
	rcp.rn.f32 	%f634, %f633;
	mul.f32 	%f635, %f1173, %f632;
	fma.rn.f32 	%f1181, %f634, %f635, %f1181;
	mul.f32 	%f636, %f1174, %f632;
	fma.rn.f32 	%f1182, %f634, %f636, %f1182;
	mul.f32 	%f637, %f1175, %f632;
	fma.rn.f32 	%f1183, %f634, %f637, %f1183;
	fma.rn.f32 	%f1184, %f625, 0f3F000000, %f1184;
	bra.uni 	$L__BB14_49;
$L__BB14_43:
	add.s32 	%r251, %r251, 1;
	setp.eq.s32 	%p37, %r251, %r246;
	mov.f32 	%f1177, %f463;
	mov.f32 	%f1178, %f464;
	@%p37 bra 	$L__BB14_45;
$L__BB14_44:
	add.s32 	%r162, %r251, %r247;
	mul.wide.s32 	%rd88, %r162, 4;
	add.s64 	%rd89, %rd1, %rd88;
	ld.global.nc.u32 	%r163, [%rd89];
	setp.ne.s32 	%p36, %r163, %r36;
	mov.f32 	%f1178, 0f3F000000;
	mov.f32 	%f1177, 0f438A5C1E;
	@%p36 bra 	$L__BB14_43;
$L__BB14_45:
	setp.ne.s32 	%p38, %r34, 0;
	add.f32 	%f469, %f84, 0f3F800000;
	sqrt.rn.f32 	%f97, %f84;
	sqrt.rn.f32 	%f470, %f469;
	rcp.rn.f32 	%f471, %f470;
	mul.f32 	%f472, %f471, %f471;
	shl.b32 	%r164, %r35, 2;
	mov.u32 	%r165, _ZZ28compute_nonbonded_tiled_flatPKfPfS1_S0_S0_S0_PKiS3_S3_S3_iiiiE7s_sigma;
	add.s32 	%r166, %r165, %r164;
	ld.shared.f32 	%f473, [%r166];
	add.f32 	%f474, %f1162, %f473;
	mul.f32 	%f475, %f474, 0f3F000000;
	mov.u32 	%r167, _ZZ28compute_nonbonded_tiled_flatPKfPfS1_S0_S0_S0_PKiS3_S3_S3_iiiiE5s_eps;
	add.s32 	%r168, %r167, %r164;
	ld.shared.f32 	%f476, [%r168];
	mul.f32 	%f477, %f1163, %f476;
	sqrt.rn.f32 	%f478, %f477;
	mul.f32 	%f479, %f475, %f475;
	mul.f32 	%f480, %f479, %f479;
	mul.f32 	%f481, %f479, %f480;
	mul.f32 	%f482, %f472, %f472;
	mul.f32 	%f483, %f472, %f482;
	mul.f32 	%f484, %f483, %f481;
	mul.f32 	%f485, %f1178, 0f41C00000;
	mul.f32 	%f486, %f485, %f478;
	add.f32 	%f487, %f484, %f484;
	mul.f32 	%f488, %f484, %f487;
	sub.f32 	%f489, %f488, %f484;
	mul.f32 	%f490, %f486, %f489;
	div.rn.f32 	%f98, %f490, %f469;
	mul.f32 	%f491, %f1178, 0f40800000;
	mul.f32 	%f492, %f491, %f478;
	mul.f32 	%f493, %f492, %f484;
	add.f32 	%f494, %f484, 0fBF800000;
	mul.f32 	%f99, %f493, %f494;
	mov.u32 	%r169, _ZZ28compute_nonbonded_tiled_flatPKfPfS1_S0_S0_S0_PKiS3_S3_S3_iiiiE3s_q;
	add.s32 	%r170, %r169, %r164;
	ld.shared.f32 	%f495, [%r170];
	mul.f32 	%f100, %f1164, %f495;
	add.f32 	%f496, %f97, 0f3DCCCCCD;
	rcp.rn.f32 	%f101, %f496;
	@%p38 bra 	$L__BB14_47;
	mul.f32 	%f573, %f1177, %f100;
	mul.f32 	%f574, %f573, 0f3E800000;
	mul.f32 	%f575, %f101, %f574;
	mul.f32 	%f1179, %f101, %f575;
	add.f32 	%f576, %f1179, %f1179;
	mul.f32 	%f1180, %f101, %f576;
	bra.uni 	$L__BB14_48;
$L__BB14_47:
	mul.f32 	%f497, %f97, %f70;
	abs.f32 	%f498, %f497;
	add.f32 	%f499, %f498, 0fC0800000;
	add.f32 	%f500, %f498, 0f40800000;
	rcp.approx.ftz.f32 	%f501, %f500;
	mul.rn.f32 	%f502, %f499, %f501;
	add.f32 	%f503, %f502, 0f3F800000;
	fma.rn.f32 	%f504, %f503, 0fC0800000, %f498;
	neg.f32 	%f505, %f502;
	fma.rn.f32 	%f506, %f505, %f498, %f504;
	fma.rn.f32 	%f507, %f501, %f506, %f502;
	fma.rn.f32 	%f508, %f507, 0f3A69A091, 0f3BE6E05B;
	fma.rn.f32 	%f509, %f508, %f507, 0fBC81FB4B;
	fma.rn.f32 	%f510, %f509, %f507, 0f3D15373B;
	fma.rn.f32 	%f511, %f510, %f507, 0fBD887C5A;
	fma.rn.f32 	%f512, %f511, %f507, 0f3DC021D5;
	fma.rn.f32 	%f513, %f512, %f507, 0fBDCED424;
	fma.rn.f32 	%f514, %f513, %f507, 0f3D8B74DE;
	fma.rn.f32 	%f515, %f514, %f507, 0f3C7BF170;
	fma.rn.f32 	%f516, %f515, %f507, 0fBE0EF8D4;
	fma.rn.f32 	%f517, %f516, %f507, 0f3F9DD2C9;
	fma.rn.f32 	%f518, %f498, 0f40000000, 0f3F800000;
	rcp.approx.ftz.f32 	%f519, %f518;
	mul.rn.f32 	%f520, %f517, %f519;
	mul.f32 	%f521, %f520, 0fC0000000;
	fma.rn.f32 	%f522, %f498, %f521, %f517;
	sub.f32 	%f523, %f522, %f520;
	fma.rn.f32 	%f524, %f523, %f519, %f520;
	neg.f32 	%f525, %f498;
	mul.f32 	%f526, %f498, %f525;
	mov.f32 	%f527, 0f3FB8AA3B;
	mul.rn.f32 	%f528, %f526, %f527;
	cvt.rzi.f32.f32 	%f529, %f528;
	abs.f32 	%f530, %f529;
	setp.gt.f32 	%p39, %f530, 0f42FC0000;
	mov.f32 	%f531, 0f42FC0000;
	copysign.f32 	%f532, %f529, %f531;
	selp.f32 	%f533, %f532, %f529, %p39;
	fma.rn.f32 	%f534, %f533, 0fBF317218, %f526;
	fma.rn.f32 	%f535, %f533, 0f3102E308, %f534;
	mul.f32 	%f536, %f535, 0f3FB8AA3B;
	add.f32 	%f537, %f533, 0f4B40007F;
	mov.b32 	%r171, %f537;
	shl.b32 	%r172, %r171, 23;
	mov.b32 	%f538, %r172;
	ex2.approx.ftz.f32 	%f539, %f536;
	mul.f32 	%f540, %f539, %f538;
	neg.f32 	%f541, %f526;
	fma.rn.f32 	%f542, %f525, %f498, %f541;
	fma.rn.f32 	%f543, %f540, %f542, %f540;
	mul.f32 	%f544, %f543, %f524;
	setp.gt.f32 	%p40, %f498, 0f4120E148;
	selp.f32 	%f545, 0f00000000, %f544, %p40;
	setp.lt.f32 	%p41, %f497, 0f00000000;
	mov.f32 	%f546, 0f40000000;
	sub.f32 	%f547, %f546, %f545;
	selp.f32 	%f548, %f547, %f545, %p41;
	neg.f32 	%f549, %f497;
	mul.f32 	%f550, %f497, %f549;
	fma.rn.f32 	%f551, %f550, 0f3BBB989D, 0f3F000000;
	cvt.sat.f32.f32 	%f552, %f551;
	mov.f32 	%f553, 0f4B400001;
	mov.f32 	%f554, 0f437C0000;
	fma.rm.f32 	%f555, %f552, %f554, %f553;
	add.f32 	%f556, %f555, 0fCB40007F;
	neg.f32 	%f557, %f556;
	fma.rn.f32 	%f558, %f550, 0f3FB8AA3B, %f557;
	fma.rn.f32 	%f559, %f550, 0f32A57060, %f558;
	mov.b32 	%r173, %f555;
	shl.b32 	%r174, %r173, 23;
	mov.b32 	%f560, %r174;
	ex2.approx.ftz.f32 	%f561, %f559;
	mul.f32 	%f562, %f561, %f560;
	mul.f32 	%f563, %f1177, %f100;
	mul.f32 	%f564, %f563, %f548;
	mul.f32 	%f1179, %f101, %f564;
	mul.f32 	%f565, %f101, %f548;
	mul.f32 	%f566, %f101, %f565;
	mul.f32 	%f567, %f101, %f566;
	add.f32 	%f568, %f70, %f70;
	mul.f32 	%f569, %f568, 0f3F106EBB;
	mul.f32 	%f570, %f569, %f562;
	mul.f32 	%f571, %f101, %f570;
	fma.rn.f32 	%f572, %f101, %f571, %f567;
	mul.f32 	%f1180, %f563, %f572;
$L__BB14_48:
	add.f32 	%f577, %f98, %f1180;
	abs.f32 	%f578, %f577;
	setp.gt.f32 	%p42, %f578, 0f447A0000;
	mov.f32 	%f579, 0f447A0000;
	copysign.f32 	%f580, %f577, %f579;
	selp.f32 	%f581, %f580, %f577, %p42;
	mul.f32 	%f582, %f1173, %f581;
	sub.f32 	%f1181, %f1181, %f582;
	mul.f32 	%f583, %f1174, %f581;
	sub.f32 	%f1182, %f1182, %f583;
	mul.f32 	%f584, %f1175, %f581;
	sub.f32 	%f1183, %f1183, %f584;
	add.f32 	%f585, %f99, %f1179;
	fma.rn.f32 	%f1184, %f585, 0f3F000000, %f1184;
$L__BB14_49:
	add.s32 	%r249, %r35, 1;
	setp.lt.u32 	%p46, %r35, 63;
	add.s32 	%r180, %r36, 1;
	setp.lt.s32 	%p47, %r180, %r87;
	and.pred  	%p48, %p46, %p47;
	@%p48 bra 	$L__BB14_29;
$L__BB14_50:
	bar.sync 	0;
	add.s32 	%r248, %r248, 1;
	setp.ne.s32 	%p49, %r248, %r29;
	@%p49 bra 	$L__BB14_25;
$L__BB14_51:
	setp.ge.s32 	%p50, %r2, %r87;
	@%p50 bra 	$L__BB14_53;
	mul.lo.s32 	%r181, %r2, 3;
	mul.wide.s32 	%rd90, %r181, 4;
	add.s64 	%rd91, %rd10, %rd90;
	atom.global.add.f32 	%f638, [%rd91], %f1181;
	atom.global.add.f32 	%f639, [%rd91+4], %f1182;
	atom.global.add.f32 	%f640, [%rd91+8], %f1183;
	atom.global.add.f32 	%f641, [%rd13], %f1184;
$L__BB14_53:
	ld.param.u64 	%rd162, [amber_respa_hmc_step_flat_param_15];
	setp.ge.s32 	%p51, %r2, %r87;
	bar.sync 	0;
	cvta.to.global.u64 	%rd92, %rd162;
	mul.wide.s32 	%rd93, %r2, 4;
	add.s64 	%rd18, %rd92, %rd93;
	@%p51 bra 	$L__BB14_59;
	ld.global.nc.f32 	%f124, [%rd18];
	mul.lo.s32 	%r43, %r2, 3;
	mul.wide.s32 	%rd94, %r43, 4;
	add.s64 	%rd95, %rd10, %rd94;
	ld.global.f32 	%f1194, [%rd95];
	ld.global.f32 	%f1195, [%rd95+4];
	ld.global.f32 	%f1196, [%rd95+8];
	mul.f32 	%f642, %f1195, %f1195;
	fma.rn.f32 	%f643, %f1194, %f1194, %f642;
	fma.rn.f32 	%f644, %f1196, %f1196, %f643;
	sqrt.rn.f32 	%f128, %f644;
	setp.lt.f32 	%p52, %f128, 0f2EDBE6FF;
	@%p52 bra 	$L__BB14_58;
	div.rn.f32 	%f646, %f128, 0f43960000;
	add.f32 	%f129, %f646, %f646;
	setp.leu.f32 	%p53, %f129, 0f358637BD;
	mov.f32 	%f1193, 0f3F800000;
	@%p53 bra 	$L__BB14_57;
	abs.f32 	%f647, %f129;
	mul.f32 	%f648, %f647, 0f4038AA3B;
	ex2.approx.ftz.f32 	%f649, %f648;
	add.f32 	%f650, %f649, 0f3F800000;
	rcp.approx.ftz.f32 	%f651, %f650;
	fma.rn.f32 	%f652, %f651, 0fC0000000, 0f3F800000;
	setp.ge.f32 	%p54, %f647, 0f41102CB4;
	abs.f32 	%f653, %f652;
	selp.f32 	%f654, 0f3F800000, %f653, %p54;
	mul.f32 	%f655, %f129, %f129;
	fma.rn.f32 	%f656, %f655, 0f3C80F082, 0fBD563CAE;
	fma.rn.f32 	%f657, %f656, %f655, 0f3E085941;
	fma.rn.f32 	%f658, %f657, %f655, 0fBEAAA9ED;
	fma.rn.f32 	%f659, %f658, %f655, 0f00000000;
	fma.rn.f32 	%f660, %f659, %f129, %f129;
	setp.ge.f32 	%p55, %f647, 0f3F19999A;
	selp.f32 	%f661, %f654, %f660, %p55;
	div.rn.f32 	%f1193, %f661, %f129;
$L__BB14_57:
	mul.f32 	%f1194, %f1194, %f1193;
	mul.f32 	%f1195, %f1195, %f1193;
	mul.f32 	%f1196, %f1196, %f1193;
$L__BB14_58:
	ld.param.f32 	%f1147, [amber_respa_hmc_step_flat_param_26];
	rcp.rn.f32 	%f662, %f124;
	mul.f32 	%f663, %f662, 0f39DB5CB3;
	setp.lt.f32 	%p56, %f124, 0f358637BD;
	selp.f32 	%f664, 0f38123DCD, %f663, %p56;
	mul.f32 	%f665, %f1147, 0f3F000000;
	mul.f32 	%f666, %f665, %f1194;
	add.s64 	%rd97, %rd3, %rd94;
	ld.global.f32 	%f667, [%rd97];
	fma.rn.f32 	%f668, %f664, %f666, %f667;
	st.global.f32 	[%rd97], %f668;
	mul.f32 	%f669, %f665, %f1195;
	ld.global.f32 	%f670, [%rd97+4];
	fma.rn.f32 	%f671, %f664, %f669, %f670;
	st.global.f32 	[%rd97+4], %f671;
	mul.f32 	%f672, %f665, %f1196;
	ld.global.f32 	%f673, [%rd97+8];
	fma.rn.f32 	%f674, %f664, %f672, %f673;
	st.global.f32 	[%rd97+8], %f674;
$L__BB14_59:
	bar.sync 	0;
	setp.lt.s32 	%p57, %r91, 1;
	@%p57 bra 	$L__BB14_82;
	ld.param.u64 	%rd159, [amber_respa_hmc_step_flat_param_9];
	ld.param.u64 	%rd158, [amber_respa_hmc_step_flat_param_8];
	ld.param.u64 	%rd157, [amber_respa_hmc_step_flat_param_7];
	ld.param.u64 	%rd156, [amber_respa_hmc_step_flat_param_6];
	add.s64 	%rd19, %rd11, %rd93;
	shl.b32 	%r183, %r2, 1;
	cvta.to.global.u64 	%rd99, %rd156;
	mul.wide.s32 	%rd100, %r183, 4;
	add.s64 	%rd20, %rd99, %rd100;
	cvta.to.global.u64 	%rd101, %rd157;
	add.s64 	%rd21, %rd101, %rd100;
	shl.b32 	%r184, %r2, 2;
	cvta.to.global.u64 	%rd102, %rd158;
	mul.wide.s32 	%rd103, %r184, 4;
	add.s64 	%rd22, %rd102, %rd103;
	cvta.to.global.u64 	%rd104, %rd159;
	add.s64 	%rd23, %rd104, %rd100;
	mov.b32 	%r252, 0;
$L__BB14_61:
	setp.ge.s32 	%p58, %r2, %r3;
	@%p58 bra 	$L__BB14_63;
	mov.b32 	%r185, 0;
	st.global.u32 	[%rd19], %r185;
$L__BB14_63:
	ld.param.u32 	%r237, [amber_respa_hmc_step_flat_param_23];
	setp.ge.s32 	%p59, %r2, %r237;
	bar.sync 	0;
	@%p59 bra 	$L__BB14_68;
	ld.global.nc.u32 	%r186, [%rd20];
	ld.global.nc.u32 	%r187, [%rd20+4];
	ld.global.nc.f32 	%f138, [%rd21];
	ld.global.nc.f32 	%f139, [%rd21+4];
	mul.lo.s32 	%r45, %r186, 3;
	mul.wide.s32 	%rd105, %r45, 4;
	add.s64 	%rd106, %rd9, %rd105;
	ld.global.f32 	%f675, [%rd106];
	ld.global.f32 	%f676, [%rd106+4];
	ld.global.f32 	%f677, [%rd106+8];
	mul.lo.s32 	%r46, %r187, 3;
	mul.wide.s32 	%rd107, %r46, 4;
	add.s64 	%rd108, %rd9, %rd107;
	ld.global.f32 	%f678, [%rd108];
	ld.global.f32 	%f679, [%rd108+4];
	ld.global.f32 	%f680, [%rd108+8];
	sub.f32 	%f1197, %f678, %f675;
	sub.f32 	%f1198, %f679, %f676;
	sub.f32 	%f1199, %f680, %f677;
	ld.global.u32 	%r188, [d_use_pbc];
	setp.eq.s32 	%p60, %r188, 0;
	@%p60 bra 	$L__BB14_66;
	ld.global.f32 	%f681, [d_box_dims];
	ld.global.f32 	%f682, [d_box_inv];
	mul.f32 	%f683, %f1197, %f682;
	cvt.rni.f32.f32 	%f684, %f683;
	mul.f32 	%f685, %f681, %f684;
	sub.f32 	%f1197, %f1197, %f685;
	ld.global.f32 	%f686, [d_box_dims+4];
	ld.global.f32 	%f687, [d_box_inv+4];
	mul.f32 	%f688, %f1198, %f687;
	cvt.rni.f32.f32 	%f689, %f688;
	mul.f32 	%f690, %f686, %f689;
	sub.f32 	%f1198, %f1198, %f690;
	ld.global.f32 	%f691, [d_box_dims+8];
	ld.global.f32 	%f692, [d_box_inv+8];
	mul.f32 	%f693, %f1199, %f692;
	cvt.rni.f32.f32 	%f694, %f693;
	mul.f32 	%f695, %f691, %f694;
	sub.f32 	%f1199, %f1199, %f695;
$L__BB14_66:
	mul.f32 	%f696, %f1198, %f1198;
	fma.rn.f32 	%f697, %f1197, %f1197, %f696;
	fma.rn.f32 	%f698, %f1199, %f1199, %f697;
	sqrt.rn.f32 	%f149, %f698;
	setp.leu.f32 	%p61, %f149, 0f358637BD;
	@%p61 bra 	$L__BB14_68;
	sub.f32 	%f699, %f149, %f139;
	neg.f32 	%f700, %f138;
	mul.f32 	%f701, %f699, %f700;
	div.rn.f32 	%f702, %f701, %f149;
	add.s64 	%rd110, %rd11, %rd105;
	neg.f32 	%f703, %f702;
	mul.f32 	%f704, %f1197, %f703;
	atom.global.add.f32 	%f705, [%rd110], %f704;
	mul.f32 	%f706, %f1198, %f703;
	atom.global.add.f32 	%f707, [%rd110+4], %f706;
	mul.f32 	%f708, %f1199, %f703;
	atom.global.add.f32 	%f709, [%rd110+8], %f708;
	add.s64 	%rd112, %rd11, %rd107;
	mul.f32 	%f710, %f1197, %f702;
	atom.global.add.f32 	%f711, [%rd112], %f710;
	mul.f32 	%f712, %f1198, %f702;
	atom.global.add.f32 	%f713, [%rd112+4], %f712;
	mul.f32 	%f714, %f1199, %f702;
	atom.global.add.f32 	%f715, [%rd112+8], %f714;
	mul.f32 	%f716, %f138, 0f3F000000;
	mul.f32 	%f717, %f716, %f699;
	mul.f32 	%f718, %f699, %f717;
	atom.global.add.f32 	%f719, [%rd13], %f718;
$L__BB14_68:
	ld.param.u32 	%r238, [amber_respa_hmc_step_flat_param_24];
	setp.ge.s32 	%p62, %r2, %r238;
	@%p62 bra 	$L__BB14_75;
	ld.global.nc.u32 	%r189, [%rd22];
	ld.global.nc.u32 	%r190, [%rd22+4];
	ld.global.nc.u32 	%r191, [%rd22+8];
	ld.global.nc.f32 	%f150, [%rd23];
	ld.global.nc.f32 	%f151, [%rd23+4];
	mul.lo.s32 	%r47, %r189, 3;
	mul.wide.s32 	%rd113, %r47, 4;
	add.s64 	%rd114, %rd9, %rd113;
	ld.global.f32 	%f720, [%rd114];
	ld.global.f32 	%f721, [%rd114+4];
	ld.global.f32 	%f722, [%rd114+8];
	mul.lo.s32 	%r48, %r190, 3;
	mul.wide.s32 	%rd115, %r48, 4;
	add.s64 	%rd116, %rd9, %rd115;
	ld.global.f32 	%f723, [%rd116];
	ld.global.f32 	%f724, [%rd116+4];
	ld.global.f32 	%f725, [%rd116+8];
	mul.lo.s32 	%r49, %r191, 3;
	mul.wide.s32 	%rd117, %r49, 4;
	add.s64 	%rd118, %rd9, %rd117;
	ld.global.f32 	%f726, [%rd118];
	ld.global.f32 	%f727, [%rd118+4];
	ld.global.f32 	%f728, [%rd118+8];
	sub.f32 	%f1200, %f720, %f723;
	sub.f32 	%f1201, %f721, %f724;
	sub.f32 	%f1202, %f722, %f725;
	sub.f32 	%f1203, %f726, %f723;
	sub.f32 	%f1204, %f727, %f724;
	sub.f32 	%f1205, %f728, %f725;
	ld.global.u32 	%r50, [d_use_pbc];
	setp.eq.s32 	%p63, %r50, 0;
	@%p63 bra 	$L__BB14_71;
	ld.global.f32 	%f729, [d_box_dims];
	ld.global.f32 	%f730, [d_box_inv];
	mul.f32 	%f731, %f1200, %f730;
	cvt.rni.f32.f32 	%f732, %f731;
	mul.f32 	%f733, %f729, %f732;
	sub.f32 	%f1200, %f1200, %f733;
	ld.global.f32 	%f734, [d_box_dims+4];
	ld.global.f32 	%f735, [d_box_inv+4];
	mul.f32 	%f736, %f1201, %f735;
	cvt.rni.f32.f32 	%f737, %f736;
	mul.f32 	%f738, %f734, %f737;
	sub.f32 	%f1201, %f1201, %f738;
	ld.global.f32 	%f739, [d_box_dims+8];
	ld.global.f32 	%f740, [d_box_inv+8];
	mul.f32 	%f741, %f1202, %f740;
	cvt.rni.f32.f32 	%f742, %f741;
	mul.f32 	%f743, %f739, %f742;
	sub.f32 	%f1202, %f1202, %f743;
$L__BB14_71:
	@%p63 bra 	$L__BB14_73;
	ld.global.f32 	%f744, [d_box_dims];
	ld.global.f32 	%f745, [d_box_inv];
	mul.f32 	%f746, %f1203, %f745;
	cvt.rni.f32.f32 	%f747, %f746;
	mul.f32 	%f748, %f744, %f747;
	sub.f32 	%f1203, %f1203, %f748;
	ld.global.f32 	%f749, [d_box_dims+4];
	ld.global.f32 	%f750, [d_box_inv+4];
	mul.f32 	%f751, %f1204, %f750;
	cvt.rni.f32.f32 	%f752, %f751;
	mul.f32 	%f753, %f749, %f752;
	sub.f32 	%f1204, %f1204, %f753;
	ld.global.f32 	%f754, [d_box_dims+8];
	ld.global.f32 	%f755, [d_box_inv+8];
	mul.f32 	%f756, %f1205, %f755;
	cvt.rni.f32.f32 	%f757, %f756;
	mul.f32 	%f758, %f754, %f757;
	sub.f32 	%f1205, %f1205, %f758;
$L__BB14_73:
	mul.f32 	%f759, %f1201, %f1201;
	fma.rn.f32 	%f760, %f1200, %f1200, %f759;
	fma.rn.f32 	%f761, %f1202, %f1202, %f760;
	sqrt.rn.f32 	%f170, %f761;
	mul.f32 	%f762, %f1204, %f1204;
	fma.rn.f32 	%f763, %f1203, %f1203, %f762;
	fma.rn.f32 	%f764, %f1205, %f1205, %f763;
	sqrt.rn.f32 	%f765, %f764;
	setp.leu.f32 	%p65, %f170, 0f358637BD;
	setp.leu.f32 	%p66, %f765, 0f358637BD;
	or.pred  	%p67, %p65, %p66;
	@%p67 bra 	$L__BB14_75;
	mul.f32 	%f766, %f1201, %f1204;
	fma.rn.f32 	%f767, %f1200, %f1203, %f766;
	fma.rn.f32 	%f768, %f1202, %f1205, %f767;
	mul.f32 	%f769, %f170, %f765;
	div.rn.f32 	%f770, %f768, %f769;
	max.f32 	%f771, %f770, 0fBF800000;
	min.f32 	%f772, %f771, 0f3F800000;
	abs.f32 	%f773, %f772;
	fma.rn.f32 	%f774, %f773, 0fBF000000, 0f3F000000;
	rsqrt.approx.ftz.f32 	%f775, %f774;
	mul.f32 	%f776, %f774, %f775;
	mul.f32 	%f777, %f775, 0fBF000000;
	fma.rn.f32 	%f778, %f776, %f777, 0f3F000000;
	fma.rn.f32 	%f779, %f776, %f778, %f776;
	setp.eq.f32 	%p68, %f773, 0f3F800000;
	selp.f32 	%f780, 0f00000000, %f779, %p68;
	setp.gt.f32 	%p69, %f773, 0f3F0F5C29;
	selp.f32 	%f781, %f780, %f773, %p69;
	copysign.f32 	%f782, %f772, %f781;
	mul.f32 	%f783, %f782, %f782;
	fma.rn.f32 	%f784, %f783, 0f3D10ECEF, 0f3C8B1ABB;
	fma.rn.f32 	%f785, %f784, %f783, 0f3CFC028C;
	fma.rn.f32 	%f786, %f785, %f783, 0f3D372139;
	fma.rn.f32 	%f787, %f786, %f783, 0f3D9993DB;
	fma.rn.f32 	%f788, %f787, %f783, 0f3E2AAAC6;
	mul.f32 	%f789, %f783, %f788;
	fma.rn.f32 	%f790, %f789, %f782, %f782;
	neg.f32 	%f791, %f790;
	selp.f32 	%f792, %f790, %f791, %p69;
	fma.rn.f32 	%f793, 0f3F6EE581, 0f3FD774EB, %f792;
	setp.gt.f32 	%p70, %f772, 0f3F0F5C29;
	selp.f32 	%f794, %f790, %f793, %p70;
	add.f32 	%f795, %f794, %f794;
	selp.f32 	%f796, %f795, %f794, %p69;
	sub.f32 	%f797, %f796, %f151;
	mul.f32 	%f798, %f772, %f772;
	mov.f32 	%f799, 0f3F800000;
	sub.f32 	%f800, %f799, %f798;
	sqrt.rn.f32 	%f801, %f800;
	setp.lt.f32 	%p71, %f801, 0f358637BD;
	mul.f32 	%f802, %f150, %f797;
	div.rn.f32 	%f803, %f1203, %f769;
	mul.f32 	%f804, %f1200, %f772;
	mul.f32 	%f805, %f170, %f170;
	div.rn.f32 	%f806, %f804, %f805;
	sub.f32 	%f807, %f803, %f806;
	neg.f32 	%f808, %f801;
	selp.f32 	%f809, 0fB58637BD, %f808, %p71;
	div.rn.f32 	%f810, %f807, %f809;
	div.rn.f32 	%f811, %f1204, %f769;
	mul.f32 	%f812, %f1201, %f772;
	div.rn.f32 	%f813, %f812, %f805;
	sub.f32 	%f814, %f811, %f813;
	div.rn.f32 	%f815, %f814, %f809;
	div.rn.f32 	%f816, %f1205, %f769;
	mul.f32 	%f817, %f1202, %f772;
	div.rn.f32 	%f818, %f817, %f805;
	sub.f32 	%f819, %f816, %f818;
	div.rn.f32 	%f820, %f819, %f809;
	div.rn.f32 	%f821, %f1200, %f769;
	mul.f32 	%f822, %f1203, %f772;
	mul.f32 	%f823, %f765, %f765;
	div.rn.f32 	%f824, %f822, %f823;
	sub.f32 	%f825, %f821, %f824;
	div.rn.f32 	%f826, %f825, %f809;
	div.rn.f32 	%f827, %f1201, %f769;
	mul.f32 	%f828, %f1204, %f772;
	div.rn.f32 	%f829, %f828, %f823;
	sub.f32 	%f830, %f827, %f829;
	div.rn.f32 	%f831, %f830, %f809;
	div.rn.f32 	%f832, %f1202, %f769;
	mul.f32 	%f833, %f1205, %f772;
	div.rn.f32 	%f834, %f833, %f823;
	sub.f32 	%f835, %f832, %f834;
	div.rn.f32 	%f836, %f835, %f809;
	mul.wide.s32 	%rd119, %r47, 4;
	add.s64 	%rd120, %rd11, %rd119;
	neg.f32 	%f837, %f802;
	mul.f32 	%f838, %f810, %f837;
	atom.global.add.f32 	%f839, [%rd120], %f838;
	mul.f32 	%f840, %f815, %f837;
	atom.global.add.f32 	%f841, [%rd120+4], %f840;
	mul.f32 	%f842, %f820, %f837;
	atom.global.add.f32 	%f843, [%rd120+8], %f842;
	mul.wide.s32 	%rd121, %r49, 4;
	add.s64 	%rd122, %rd11, %rd121;
	mul.f32 	%f844, %f826, %f837;
	atom.global.add.f32 	%f845, [%rd122], %f844;
	mul.f32 	%f846, %f831, %f837;
	atom.global.add.f32 	%f847, [%rd122+4], %f846;
	mul.f32 	%f848, %f836, %f837;
	atom.global.add.f32 	%f849, [%rd122+8], %f848;
	mul.wide.s32 	%rd123, %r48, 4;
	add.s64 	%rd124, %rd11, %rd123;
	add.f32 	%f850, %f810, %f826;
	mul.f32 	%f851, %f850, %f802;
	atom.global.add.f32 	%f852, [%rd124], %f851;
	add.f32 	%f853, %f815, %f831;
	mul.f32 	%f854, %f853, %f802;
	atom.global.add.f32 	%f855, [%rd124+4], %f854;
	add.f32 	%f856, %f820, %f836;
	mul.f32 	%f857, %f856, %f802;
	atom.global.add.f32 	%f858, [%rd124+8], %f857;
	mul.f32 	%f859, %f150, 0f3F000000;
	mul.f32 	%f860, %f859, %f797;
	mul.f32 	%f861, %f797, %f860;
	atom.global.add.f32 	%f862, [%rd13], %f861;
$L__BB14_75:
	setp.ge.s32 	%p72, %r2, %r87;
	bar.sync 	0;
	@%p72 bra 	$L__BB14_81;
	ld.global.nc.f32 	%f172, [%rd18];
	mul.wide.s32 	%rd125, %r2, 8;
	add.s64 	%rd126, %rd19, %rd125;
	ld.global.f32 	%f1207, [%rd126];
	ld.global.f32 	%f1208, [%rd126+4];
	ld.global.f32 	%f1209, [%rd126+8];
	mul.f32 	%f863, %f1208, %f1208;
	fma.rn.f32 	%f864, %f1207, %f1207, %f863;
	fma.rn.f32 	%f865, %f1209, %f1209, %f864;
	sqrt.rn.f32 	%f176, %f865;
	setp.lt.f32 	%p73, %f176, 0f2EDBE6FF;
	@%p73 bra 	$L__BB14_80;
	div.rn.f32 	%f867, %f176, 0f43960000;
	add.f32 	%f177, %f867, %f867;
	setp.leu.f32 	%p74, %f177, 0f358637BD;
	mov.f32 	%f1206, 0f3F800000;
	@%p74 bra 	$L__BB14_79;
	abs.f32 	%f868, %f177;
	mul.f32 	%f869, %f868, 0f4038AA3B;
	ex2.approx.ftz.f32 	%f870, %f869;
	add.f32 	%f871, %f870, 0f3F800000;
	rcp.approx.ftz.f32 	%f872, %f871;
	fma.rn.f32 	%f873, %f872, 0fC0000000, 0f3F800000;
	setp.ge.f32 	%p75, %f868, 0f41102CB4;
	abs.f32 	%f874, %f873;
	selp.f32 	%f875, 0f3F800000, %f874, %p75;
	mul.f32 	%f876, %f177, %f177;
	fma.rn.f32 	%f877, %f876, 0f3C80F082, 0fBD563CAE;
	fma.rn.f32 	%f878, %f877, %f876, 0f3E085941;
	fma.rn.f32 	%f879, %f878, %f876, 0fBEAAA9ED;
	fma.rn.f32 	%f880, %f879, %f876, 0f00000000;
	fma.rn.f32 	%f881, %f880, %f177, %f177;
	setp.ge.f32 	%p76, %f868, 0f3F19999A;
	selp.f32 	%f882, %f875, %f881, %p76;
	div.rn.f32 	%f1206, %f882, %f177;
$L__BB14_79:
	mul.f32 	%f1207, %f1207, %f1206;
	mul.f32 	%f1208, %f1208, %f1206;
	mul.f32 	%f1209, %f1209, %f1206;
$L__BB14_80:
	rcp.rn.f32 	%f883, %f172;
	mul.f32 	%f884, %f883, 0f39DB5CB3;
	setp.lt.f32 	%p77, %f172, 0f358637BD;
	selp.f32 	%f885, 0f38123DCD, %f884, %p77;
	mul.f32 	%f886, %f281, 0f3F000000;
	mul.f32 	%f887, %f886, %f1207;
	mul.lo.s32 	%r192, %r2, 3;
	mul.wide.s32 	%rd127, %r192, 4;
	add.s64 	%rd128, %rd3, %rd127;
	ld.global.f32 	%f888, [%rd128];
	fma.rn.f32 	%f889, %f885, %f887, %f888;
	mul.f32 	%f890, %f886, %f1208;
	ld.global.f32 	%f891, [%rd128+4];
	fma.rn.f32 	%f892, %f885, %f890, %f891;
	mul.f32 	%f893, %f886, %f1209;
	ld.global.f32 	%f894, [%rd128+8];
	fma.rn.f32 	%f895, %f885, %f893, %f894;
	add.s64 	%rd129, %rd9, %rd127;
	ld.global.f32 	%f896, [%rd129];
	fma.rn.f32 	%f897, %f281, %f889, %f896;
	st.global.f32 	[%rd129], %f897;
	ld.global.f32 	%f898, [%rd129+4];
	fma.rn.f32 	%f899, %f281, %f892, %f898;
	st.global.f32 	[%rd129+4], %f899;
	ld.global.f32 	%f900, [%rd129+8];
	fma.rn.f32 	%f901, %f281, %f895, %f900;
	st.global.f32 	[%rd129+8], %f901;
	fma.rn.f32 	%f902, %f885, %f887, %f889;
	st.global.f32 	[%rd128], %f902;
	fma.rn.f32 	%f903, %f885, %f890, %f892;
	st.global.f32 	[%rd128+4], %f903;
	fma.rn.f32 	%f904, %f885, %f893, %f895;
	st.global.f32 	[%rd128+8], %f904;
$L__BB14_81:
	bar.sync 	0;
	add.s32 	%r252, %r252, 1;
	setp.ne.s32 	%p78, %r252, %r91;
	@%p78 bra 	$L__BB14_61;
$L__BB14_82:
	setp.ge.s32 	%p79, %r2, %r3;
	@%p79 bra 	$L__BB14_84;
	mul.wide.s32 	%rd130, %r2, 4;
	add.s64 	%rd131, %rd10, %rd130;
	mov.b32 	%r193, 0;
	st.global.u32 	[%rd131], %r193;
$L__BB14_84:
	setp.ge.s32 	%p80, %r2, %r87;
	bar.sync 	0;
	mov.f32 	%f1210, 0f00000000;
	mov.b32 	%r253, 0;
	mov.f32 	%f1211, %f1210;
	mov.f32 	%f1212, %f1210;
	mov.f32 	%f1213, %f1210;
	mov.f32 	%f1214, %f1210;
	mov.f32 	%f1215, %f1210;
	mov.u32 	%r254, %r253;
	mov.u32 	%r255, %r253;
	mov.u32 	%r256, %r253;
	@%p80 bra 	$L__BB14_86;
	mul.lo.s32 	%r195, %r2, 3;
	mul.wide.s32 	%rd132, %r195, 4;
	add.s64 	%rd133, %rd9, %rd132;
	ld.global.f32 	%f1210, [%rd133];
	ld.global.f32 	%f1211, [%rd133+4];
	ld.global.f32 	%f1212, [%rd133+8];
	mul.wide.s32 	%rd134, %r2, 4;
	add.s64 	%rd135, %rd8, %rd134;
	ld.global.nc.f32 	%f1213, [%rd135];
	add.s64 	%rd136, %rd7, %rd134;
	ld.global.nc.f32 	%f1214, [%rd136];
	add.s64 	%rd137, %rd6, %rd134;
	ld.global.nc.f32 	%f1215, [%rd137];
	add.s64 	%rd138, %rd5, %rd134;
	ld.global.nc.u32 	%r253, [%rd138];
	mul.lo.s32 	%r254, %r85, %r2;
	add.s64 	%rd139, %rd4, %rd134;
	ld.global.nc.u32 	%r255, [%rd139];
	mul.lo.s32 	%r256, %r86, %r2;
$L__BB14_86:
	setp.lt.s32 	%p81, %r87, 1;
	mov.f32 	%f1232, 0f00000000;
	mov.f32 	%f1233, %f1232;
	mov.f32 	%f1234, %f1232;
	mov.f32 	%f1235, %f1232;
	@%p81 bra 	$L__BB14_113;
	and.b32  	%r60, %r1, 63;
	shl.b32 	%r197, %r1, 2;
	and.b32  	%r198, %r197, 252;
	mov.u32 	%r199, _ZZ28compute_nonbonded_tiled_flatPKfPfS1_S0_S0_S0_PKiS3_S3_S3_iiiiE7s_pos_x;
	add.s32 	%r61, %r199, %r198;
	mov.u32 	%r200, _ZZ28compute_nonbonded_tiled_flatPKfPfS1_S0_S0_S0_PKiS3_S3_S3_iiiiE7s_pos_y;
	add.s32 	%r62, %r200, %r198;
	mov.u32 	%r201, _ZZ28compute_nonbonded_tiled_flatPKfPfS1_S0_S0_S0_PKiS3_S3_S3_iiiiE7s_pos_z;
	add.s32 	%r63, %r201, %r198;
	mov.u32 	%r202, _ZZ28compute_nonbonded_tiled_flatPKfPfS1_S0_S0_S0_PKiS3_S3_S3_iiiiE7s_sigma;
	add.s32 	%r64, %r202, %r198;
	mov.u32 	%r203, _ZZ28compute_nonbonded_tiled_flatPKfPfS1_S0_S0_S0_PKiS3_S3_S3_iiiiE5s_eps;
	add.s32 	%r65, %r203, %r198;
	mov.u32 	%r204, _ZZ28compute_nonbonded_tiled_flatPKfPfS1_S0_S0_S0_PKiS3_S3_S3_iiiiE3s_q;
	add.s32 	%r66, %r204, %r198;
	max.s32 	%r67, %r27, 1;
	neg.s32 	%r68, %r253;
	mov.f32 	%f1235, 0f00000000;
	mov.b32 	%r257, 0;
	mov.f32 	%f1234, %f1235;
	mov.f32 	%f1233, %f1235;
	mov.f32 	%f1232, %f1235;
$L__BB14_88:
	shl.b32 	%r70, %r257, 6;
	or.b32  	%r71, %r70, %r60;
	setp.ge.s32 	%p82, %r71, %r87;
	@%p82 bra 	$L__BB14_90;
	mul.lo.s32 	%r205, %r71, 3;
	mul.wide.u32 	%rd140, %r205, 4;
	add.s64 	%rd141, %rd9, %rd140;
	ld.global.f32 	%f911, [%rd141];
	st.shared.f32 	[%r61], %f911;
	ld.global.f32 	%f912, [%rd141+4];
	st.shared.f32 	[%r62], %f912;
	ld.global.f32 	%f913, [%rd141+8];
	st.shared.f32 	[%r63], %f913;
	mul.wide.u32 	%rd142, %r71, 4;
	add.s64 	%rd143, %rd8, %rd142;
	ld.global.nc.f32 	%f914, [%rd143];
	st.shared.f32 	[%r64], %f914;
	add.s64 	%rd144, %rd7, %rd142;
	ld.global.nc.f32 	%f915, [%rd144];
	st.shared.f32 	[%r65], %f915;
	add.s64 	%rd145, %rd6, %rd142;
	ld.global.nc.f32 	%f916, [%rd145];
	st.shared.f32 	[%r66], %f916;
$L__BB14_90:
	bar.sync 	0;
	max.s32 	%r206, %r2, %r70;
	setp.ge.s32 	%p83, %r206, %r87;
	@%p83 bra 	$L__BB14_112;
	ld.global.u32 	%r72, [d_use_pbc];
	ld.global.f32 	%f205, [d_box_dims];
	ld.global.f32 	%f206, [d_box_inv];
	ld.global.f32 	%f207, [d_box_dims+4];
	ld.global.f32 	%f208, [d_box_inv+4];
	ld.global.f32 	%f209, [d_box_dims+8];
	ld.global.f32 	%f210, [d_box_inv+8];
	ld.global.u32 	%r73, [d_use_pme];
	ld.global.f32 	%f211, [d_ewald_beta];
	add.f32 	%f917, %f211, %f211;
	mul.f32 	%f212, %f917, 0f3F106EBB;
	mov.b32 	%r258, 0;
$L__BB14_92:
	mov.u32 	%r74, %r258;
	add.s32 	%r75, %r74, %r70;
	setp.eq.s32 	%p84, %r75, %r2;
	@%p84 bra 	$L__BB14_111;
	setp.eq.s32 	%p85, %r72, 0;
	shl.b32 	%r208, %r74, 2;
	mov.u32 	%r209, _ZZ28compute_nonbonded_tiled_flatPKfPfS1_S0_S0_S0_PKiS3_S3_S3_iiiiE7s_pos_x;
	add.s32 	%r210, %r209, %r208;
	ld.shared.f32 	%f918, [%r210];
	sub.f32 	%f1224, %f918, %f1210;
	mov.u32 	%r211, _ZZ28compute_nonbonded_tiled_flatPKfPfS1_S0_S0_S0_PKiS3_S3_S3_iiiiE7s_pos_y;
	add.s32 	%r212, %r211, %r208;
	ld.shared.f32 	%f919, [%r212];
	sub.f32 	%f1225, %f919, %f1211;
	mov.u32 	%r213, _ZZ28compute_nonbonded_tiled_flatPKfPfS1_S0_S0_S0_PKiS3_S3_S3_iiiiE7s_pos_z;
	add.s32 	%r214, %r213, %r208;
	ld.shared.f32 	%f920, [%r214];
	sub.f32 	%f1226, %f920, %f1212;
	@%p85 bra 	$L__BB14_95;
	mul.f32 	%f921, %f1224, %f206;
	cvt.rni.f32.f32 	%f922, %f921;
	mul.f32 	%f923, %f205, %f922;
	sub.f32 	%f1224, %f1224, %f923;
	mul.f32 	%f924, %f1225, %f208;
	cvt.rni.f32.f32 	%f925, %f924;
	mul.f32 	%f926, %f207, %f925;
	sub.f32 	%f1225, %f1225, %f926;
	mul.f32 	%f927, %f1226, %f210;
	cvt.rni.f32.f32 	%f928, %f927;
	mul.f32 	%f929, %f209, %f928;
	sub.f32 	%f1226, %f1226, %f929;
$L__BB14_95:
	mul.f32 	%f930, %f1225, %f1225;
	fma.rn.f32 	%f931, %f1224, %f1224, %f930;
	fma.rn.f32 	%f226, %f1226, %f1226, %f931;
	setp.ge.f32 	%p86, %f226, 0f42C80000;
	setp.le.f32 	%p87, %f226, 0f358637BD;
	or.pred  	%p88, %p86, %p87;
	@%p88 bra 	$L__BB14_111;
	setp.lt.s32 	%p89, %r253, 1;
	mov.u32 	%r259, %r254;
	mov.u32 	%r260, %r68;
	@%p89 bra 	$L__BB14_99;
$L__BB14_97:
	mul.wide.s32 	%rd146, %r259, 4;
	add.s64 	%rd147, %rd2, %rd146;
	ld.global.nc.u32 	%r215, [%rd147];
	setp.ne.s32 	%p90, %r215, %r75;
	@%p90 bra 	$L__BB14_98;
	bra.uni 	$L__BB14_101;
$L__BB14_98:
	add.s32 	%r260, %r260, 1;
	setp.ne.s32 	%p91, %r260, 0;
	add.s32 	%r259, %r259, 1;
	@%p91 bra 	$L__BB14_97;
$L__BB14_99:
	setp.lt.s32 	%p92, %r255, 1;
	mov.f32 	%f933, 0f3F800000;
	mov.f32 	%f932, 0f43A60824;
	mov.f32 	%f1228, %f932;
	mov.f32 	%f1229, %f933;
	@%p92 bra 	$L__BB14_107;
	mov.b32 	%r261, 0;
	bra.uni 	$L__BB14_106;
$L__BB14_101:
	setp.eq.s32 	%p100, %r73, 0;
	@%p100 bra 	$L__BB14_111;
	sqrt.rn.f32 	%f227, %f226;
	shl.b32 	%r230, %r74, 2;
	mov.u32 	%r231, _ZZ28compute_nonbonded_tiled_flatPKfPfS1_S0_S0_S0_PKiS3_S3_S3_iiiiE3s_q;
	add.s32 	%r232, %r231, %r230;
	ld.shared.f32 	%f228, [%r232];
	mul.f32 	%f229, %f227, %f211;
	abs.f32 	%f1053, %f229;
	setp.ltu.f32 	%p101, %f1053, 0f3F8060FE;
	setp.ge.f32 	%p102, %f1053, 0f3F8060FE;
	mul.f32 	%f1054, %f229, %f229;
	selp.f32 	%f1055, %f1053, %f1054, %p102;
	selp.f32 	%f1056, 0f38EB4C3A, 0f38B1E96A, %p102;
	selp.f32 	%f1057, 0fBAAE005B, 0fBA574D20, %p102;
	fma.rn.f32 	%f1058, %f1056, %f1055, %f1057;
	selp.f32 	%f1059, 0f3C09919F, 0f3BAAD5EA, %p102;
	fma.rn.f32 	%f1060, %f1058, %f1055, %f1059;
	selp.f32 	%f1061, 0fBD24D99A, 0fBCDC1BE7, %p102;
	fma.rn.f32 	%f1062, %f1060, %f1055, %f1061;
	selp.f32 	%f1063, 0f3E235519, 0f3DE718AF, %p102;
	fma.rn.f32 	%f1064, %f1062, %f1055, %f1063;
	selp.f32 	%f1065, 0f3F69B4F9, 0fBEC093AC, %p102;
	fma.rn.f32 	%f1066, %f1064, %f1055, %f1065;
	selp.f32 	%f1067, 0f3F210A14, 0f3E0375D3, %p102;
	fma.rn.f32 	%f1068, %f1066, %f1055, %f1067;
	neg.f32 	%f1069, %f1055;
	selp.f32 	%f1070, %f1069, %f229, %p102;
	fma.rn.f32 	%f1227, %f1068, %f1070, %f1070;
	@%p101 bra 	$L__BB14_104;
	ex2.approx.ftz.f32 	%f1071, %f1227;
	mov.f32 	%f1072, 0f3F800000;
	sub.f32 	%f1073, %f1072, %f1071;
	copysign.f32 	%f1227, %f229, %f1073;
$L__BB14_104:
	rcp.rn.f32 	%f1074, %f227;
	neg.f32 	%f1075, %f229;
	mul.f32 	%f1076, %f229, %f1075;
	fma.rn.f32 	%f1077, %f1076, 0f3BBB989D, 0f3F000000;
	cvt.sat.f32.f32 	%f1078, %f1077;
	mov.f32 	%f1079, 0f4B400001;
	mov.f32 	%f1080, 0f437C0000;
	fma.rm.f32 	%f1081, %f1078, %f1080, %f1079;
	add.f32 	%f1082, %f1081, 0fCB40007F;
	neg.f32 	%f1083, %f1082;
	fma.rn.f32 	%f1084, %f1076, 0f3FB8AA3B, %f1083;
	fma.rn.f32 	%f1085, %f1076, 0f32A57060, %f1084;
	mov.b32 	%r233, %f1081;
	shl.b32 	%r234, %r233, 23;
	mov.b32 	%f1086, %r234;
	ex2.approx.ftz.f32 	%f1087, %f1085;
	mul.f32 	%f1088, %f1087, %f1086;
	mul.f32 	%f1089, %f1215, %f228;
	mul.f32 	%f1090, %f1089, 0fC3A60824;
	mul.f32 	%f1091, %f1090, %f1227;
	mul.f32 	%f1092, %f1074, %f1091;
	mul.f32 	%f1093, %f1074, %f1227;
	mul.f32 	%f1094, %f1088, %f212;
	mul.f32 	%f1095, %f1074, %f1094;
	fma.rn.f32 	%f1096, %f1074, %f1093, %f1095;
	mul.f32 	%f1097, %f1090, %f1096;
	add.f32 	%f1098, %f227, 0f322BCC77;
	rcp.rn.f32 	%f1099, %f1098;
	mul.f32 	%f1100, %f1224, %f1097;
	fma.rn.f32 	%f1232, %f1099, %f1100, %f1232;
	mul.f32 	%f1101, %f1225, %f1097;
	fma.rn.f32 	%f1233, %f1099, %f1101, %f1233;
	mul.f32 	%f1102, %f1226, %f1097;
	fma.rn.f32 	%f1234, %f1099, %f1102, %f1234;
	fma.rn.f32 	%f1235, %f1092, 0f3F000000, %f1235;
	bra.uni 	$L__BB14_111;
$L__BB14_105:
	add.s32 	%r261, %r261, 1;
	setp.eq.s32 	%p94, %r261, %r255;
	mov.f32 	%f1228, %f932;
	mov.f32 	%f1229, %f933;
	@%p94 bra 	$L__BB14_107;
$L__BB14_106:
	add.s32 	%r217, %r261, %r256;
	mul.wide.s32 	%rd148, %r217, 4;
	add.s64 	%rd149, %rd1, %rd148;
	ld.global.nc.u32 	%r218, [%rd149];
	setp.ne.s32 	%p93, %r218, %r75;
	mov.f32 	%f1229, 0f3F000000;
	mov.f32 	%f1228, 0f438A5C1E;
	@%p93 bra 	$L__BB14_105;
$L__BB14_107:
	setp.ne.s32 	%p95, %r73, 0;
	add.f32 	%f938, %f226, 0f3F800000;
	sqrt.rn.f32 	%f239, %f226;
	sqrt.rn.f32 	%f939, %f938;
	rcp.rn.f32 	%f940, %f939;
	mul.f32 	%f941, %f940, %f940;
	shl.b32 	%r219, %r74, 2;
	mov.u32 	%r220, _ZZ28compute_nonbonded_tiled_flatPKfPfS1_S0_S0_S0_PKiS3_S3_S3_iiiiE7s_sigma;
	add.s32 	%r221, %r220, %r219;
	ld.shared.f32 	%f942, [%r221];
	add.f32 	%f943, %f1213, %f942;
	mul.f32 	%f944, %f943, 0f3F000000;
	mov.u32 	%r222, _ZZ28compute_nonbonded_tiled_flatPKfPfS1_S0_S0_S0_PKiS3_S3_S3_iiiiE5s_eps;
	add.s32 	%r223, %r222, %r219;
	ld.shared.f32 	%f945, [%r223];
	mul.f32 	%f946, %f1214, %f945;
	sqrt.rn.f32 	%f947, %f946;
	mul.f32 	%f948, %f944, %f944;
	mul.f32 	%f949, %f948, %f948;
	mul.f32 	%f950, %f948, %f949;
	mul.f32 	%f951, %f941, %f941;
	mul.f32 	%f952, %f941, %f951;
	mul.f32 	%f953, %f952, %f950;
	mul.f32 	%f954, %f1229, 0f41C00000;
	mul.f32 	%f955, %f954, %f947;
	add.f32 	%f956, %f953, %f953;
	mul.f32 	%f957, %f953, %f956;
	sub.f32 	%f958, %f957, %f953;
	mul.f32 	%f959, %f955, %f958;
	div.rn.f32 	%f240, %f959, %f938;
	mul.f32 	%f960, %f1229, 0f40800000;
	mul.f32 	%f961, %f960, %f947;
	mul.f32 	%f962, %f961, %f953;
	add.f32 	%f963, %f953, 0fBF800000;
	mul.f32 	%f241, %f962, %f963;
	mov.u32 	%r224, _ZZ28compute_nonbonded_tiled_flatPKfPfS1_S0_S0_S0_PKiS3_S3_S3_iiiiE3s_q;
	add.s32 	%r225, %r224, %r219;
	ld.shared.f32 	%f964, [%r225];
	mul.f32 	%f242, %f1215, %f964;
	add.f32 	%f965, %f239, 0f3DCCCCCD;
	rcp.rn.f32 	%f243, %f965;
	@%p95 bra 	$L__BB14_109;
	mul.f32 	%f1040, %f1228, %f242;
	mul.f32 	%f1041, %f1040, 0f3E800000;
	mul.f32 	%f1042, %f243, %f1041;
	mul.f32 	%f1230, %f243, %f1042;
	add.f32 	%f1043, %f1230, %f1230;
	mul.f32 	%f1231, %f243, %f1043;
	bra.uni 	$L__BB14_110;
$L__BB14_109:
	mul.f32 	%f966, %f239, %f211;
	abs.f32 	%f967, %f966;
	add.f32 	%f968, %f967, 0fC0800000;
	add.f32 	%f969, %f967, 0f40800000;
	rcp.approx.ftz.f32 	%f970, %f969;
	mul.rn.f32 	%f971, %f968, %f970;
	add.f32 	%f972, %f971, 0f3F800000;
	fma.rn.f32 	%f973, %f972, 0fC0800000, %f967;
	neg.f32 	%f974, %f971;
	fma.rn.f32 	%f975, %f974, %f967, %f973;
	fma.rn.f32 	%f976, %f970, %f975, %f971;
	fma.rn.f32 	%f977, %f976, 0f3A69A091, 0f3BE6E05B;
	fma.rn.f32 	%f978, %f977, %f976, 0fBC81FB4B;
	fma.rn.f32 	%f979, %f978, %f976, 0f3D15373B;
	fma.rn.f32 	%f980, %f979, %f976, 0fBD887C5A;
	fma.rn.f32 	%f981, %f980, %f976, 0f3DC021D5;
	fma.rn.f32 	%f982, %f981, %f976, 0fBDCED424;
	fma.rn.f32 	%f983, %f982, %f976, 0f3D8B74DE;
	fma.rn.f32 	%f984, %f983, %f976, 0f3C7BF170;
	fma.rn.f32 	%f985, %f984, %f976, 0fBE0EF8D4;
	fma.rn.f32 	%f986, %f985, %f976, 0f3F9DD2C9;
	fma.rn.f32 	%f987, %f967, 0f40000000, 0f3F800000;
	rcp.approx.ftz.f32 	%f988, %f987;
	mul.rn.f32 	%f989, %f986, %f988;
	mul.f32 	%f990, %f989, 0fC0000000;
	fma.rn.f32 	%f991, %f967, %f990, %f986;
	sub.f32 	%f992, %f991, %f989;
	fma.rn.f32 	%f993, %f992, %f988, %f989;
	neg.f32 	%f994, %f967;
	mul.f32 	%f995, %f967, %f994;
	mov.f32 	%f996, 0f3FB8AA3B;
	mul.rn.f32 	%f997, %f995, %f996;
	cvt.rzi.f32.f32 	%f998, %f997;
	abs.f32 	%f999, %f998;
	setp.gt.f32 	%p96, %f999, 0f42FC0000;
	mov.f32 	%f1000, 0f42FC0000;
	copysign.f32 	%f1001, %f998, %f1000;
	selp.f32 	%f1002, %f1001, %f998, %p96;
	fma.rn.f32 	%f1003, %f1002, 0fBF317218, %f995;
	fma.rn.f32 	%f1004, %f1002, 0f3102E308, %f1003;
	mul.f32 	%f1005, %f1004, 0f3FB8AA3B;
	add.f32 	%f1006, %f1002, 0f4B40007F;
	mov.b32 	%r226, %f1006;
	shl.b32 	%r227, %r226, 23;
	mov.b32 	%f1007, %r227;
	ex2.approx.ftz.f32 	%f1008, %f1005;
	mul.f32 	%f1009, %f1008, %f1007;
	neg.f32 	%f1010, %f995;
	fma.rn.f32 	%f1011, %f994, %f967, %f1010;
	fma.rn.f32 	%f1012, %f1009, %f1011, %f1009;
	mul.f32 	%f1013, %f1012, %f993;
	setp.gt.f32 	%p97, %f967, 0f4120E148;
	selp.f32 	%f1014, 0f00000000, %f1013, %p97;
	setp.lt.f32 	%p98, %f966, 0f00000000;
	mov.f32 	%f1015, 0f40000000;
	sub.f32 	%f1016, %f1015, %f1014;
	selp.f32 	%f1017, %f1016, %f1014, %p98;
	neg.f32 	%f1018, %f966;
	mul.f32 	%f1019, %f966, %f1018;
	fma.rn.f32 	%f1020, %f1019, 0f3BBB989D, 0f3F000000;
	cvt.sat.f32.f32 	%f1021, %f1020;
	mov.f32 	%f1022, 0f4B400001;
	mov.f32 	%f1023, 0f437C0000;
	fma.rm.f32 	%f1024, %f1021, %f1023, %f1022;
	add.f32 	%f1025, %f1024, 0fCB40007F;
	neg.f32 	%f1026, %f1025;
	fma.rn.f32 	%f1027, %f1019, 0f3FB8AA3B, %f1026;
	fma.rn.f32 	%f1028, %f1019, 0f32A57060, %f1027;
	mov.b32 	%r228, %f1024;
	shl.b32 	%r229, %r228, 23;
	mov.b32 	%f1029, %r229;
	ex2.approx.ftz.f32 	%f1030, %f1028;
	mul.f32 	%f1031, %f1030, %f1029;
	mul.f32 	%f1032, %f1228, %f242;
	mul.f32 	%f1033, %f1032, %f1017;
	mul.f32 	%f1230, %f243, %f1033;
	mul.f32 	%f1034, %f243, %f1017;
	mul.f32 	%f1035, %f243, %f1034;
	mul.f32 	%f1036, %f243, %f1035;
	mul.f32 	%f1037, %f212, %f1031;
	mul.f32 	%f1038, %f243, %f1037;
	fma.rn.f32 	%f1039, %f243, %f1038, %f1036;
	mul.f32 	%f1231, %f1032, %f1039;
$L__BB14_110:
	add.f32 	%f1044, %f240, %f1231;
	abs.f32 	%f1045, %f1044;
	setp.gt.f32 	%p99, %f1045, 0f447A0000;
	mov.f32 	%f1046, 0f447A0000;
	copysign.f32 	%f1047, %f1044, %f1046;
	selp.f32 	%f1048, %f1047, %f1044, %p99;
	mul.f32 	%f1049, %f1224, %f1048;
	sub.f32 	%f1232, %f1232, %f1049;
	mul.f32 	%f1050, %f1225, %f1048;
	sub.f32 	%f1233, %f1233, %f1050;
	mul.f32 	%f1051, %f1226, %f1048;
	sub.f32 	%f1234, %f1234, %f1051;
	add.f32 	%f1052, %f241, %f1230;
	fma.rn.f32 	%f1235, %f1052, 0f3F000000, %f1235;
$L__BB14_111:
	add.s32 	%r258, %r74, 1;
	setp.lt.u32 	%p103, %r74, 63;
	add.s32 	%r235, %r75, 1;
	setp.lt.s32 	%p104, %r235, %r87;
	and.pred  	%p105, %p103, %p104;
	@%p105 bra 	$L__BB14_92;
$L__BB14_112:
	bar.sync 	0;
	add.s32 	%r257, %r257, 1;
	setp.ne.s32 	%p106, %r257, %r67;
	@%p106 bra 	$L__BB14_88;
$L__BB14_113:
	setp.ge.s32 	%p107, %r2, %r87;
	@%p107 bra 	$L__BB14_115;
	mul.lo.s32 	%r236, %r2, 3;
	mul.wide.s32 	%rd150, %r236, 4;
	add.s64 	%rd151, %rd10, %rd150;
	atom.global.add.f32 	%f1103, [%rd151], %f1232;
	atom.global.add.f32 	%f1104, [%rd151+4], %f1233;
	atom.global.add.f32 	%f1105, [%rd151+8], %f1234;
	atom.global.add.f32 	%f1106, [%rd13], %f1235;
$L__BB14_115:
	setp.ge.s32 	%p108, %r2, %r87;
	bar.sync 	0;
	@%p108 bra 	$L__BB14_121;
	ld.global.nc.f32 	%f266, [%rd18];
	mul.lo.s32 	%r84, %r2, 3;
	mul.wide.s32 	%rd152, %r84, 4;
	add.s64 	%rd153, %rd10, %rd152;
	ld.global.f32 	%f1245, [%rd153];
	ld.global.f32 	%f1246, [%rd153+4];
	ld.global.f32 	%f1247, [%rd153+8];
	mul.f32 	%f1107, %f1246, %f1246;
	fma.rn.f32 	%f1108, %f1245, %f1245, %f1107;
	fma.rn.f32 	%f1109, %f1247, %f1247, %f1108;
	sqrt.rn.f32 	%f270, %f1109;
	setp.lt.f32 	%p109, %f270, 0f2EDBE6FF;
	@%p109 bra 	$L__BB14_120;
	div.rn.f32 	%f1111, %f270, 0f43960000;
	add.f32 	%f271, %f1111, %f1111;
	setp.leu.f32 	%p110, %f271, 0f358637BD;
	mov.f32 	%f1244, 0f3F800000;
	@%p110 bra 	$L__BB14_119;
	abs.f32 	%f1112, %f271;
	mul.f32 	%f1113, %f1112, 0f4038AA3B;
	ex2.approx.ftz.f32 	%f1114, %f1113;
	add.f32 	%f1115, %f1114, 0f3F800000;
	rcp.approx.ftz.f32 	%f1116, %f1115;
	fma.rn.f32 	%f1117, %f1116, 0fC0000000, 0f3F800000;
	setp.ge.f32 	%p111, %f1112, 0f41102CB4;
	abs.f32 	%f1118, %f1117;
	selp.f32 	%f1119, 0f3F800000, %f1118, %p111;
	mul.f32 	%f1120, %f271, %f271;
	fma.rn.f32 	%f1121, %f1120, 0f3C80F082, 0fBD563CAE;
	fma.rn.f32 	%f1122, %f1121, %f1120, 0f3E085941;
	fma.rn.f32 	%f1123, %f1122, %f1120, 0fBEAAA9ED;
	fma.rn.f32 	%f1124, %f1123, %f1120, 0f00000000;
	fma.rn.f32 	%f1125, %f1124, %f271, %f271;
	setp.ge.f32 	%p112, %f1112, 0f3F19999A;
	selp.f32 	%f1126, %f1119, %f1125, %p112;
	div.rn.f32 	%f1244, %f1126, %f271;
$L__BB14_119:
	mul.f32 	%f1245, %f1245, %f1244;
	mul.f32 	%f1246, %f1246, %f1244;
	mul.f32 	%f1247, %f1247, %f1244;
$L__BB14_120:
	ld.param.f32 	%f1148, [amber_respa_hmc_step_flat_param_26];
	setp.lt.f32 	%p113, %f266, 0f358637BD;
	selp.f32 	%f1127, 0f41400000, %f266, %p113;
	rcp.rn.f32 	%f1128, %f1127;
	mul.f32 	%f1129, %f1128, 0f39DB5CB3;
	mul.f32 	%f1130, %f1148, 0f3F000000;
	mul.f32 	%f1131, %f1130, %f1245;
	add.s64 	%rd155, %rd3, %rd152;
	ld.global.f32 	%f1132, [%rd155];
	fma.rn.f32 	%f1133, %f1129, %f1131, %f1132;
	st.global.f32 	[%rd155], %f1133;
	mul.f32 	%f1134, %f1130, %f1246;
	ld.global.f32 	%f1135, [%rd155+4];
	fma.rn.f32 	%f1136, %f1129, %f1134, %f1135;
	st.global.f32 	[%rd155+4], %f1136;
	mul.f32 	%f1137, %f1130, %f1247;
	ld.global.f32 	%f1138, [%rd155+8];
	fma.rn.f32 	%f1139, %f1129, %f1137, %f1138;
	st.global.f32 	[%rd155+8], %f1139;
	mul.f32 	%f1140, %f1136, %f1136;
	fma.rn.f32 	%f1141, %f1133, %f1133, %f1140;
	fma.rn.f32 	%f1142, %f1139, %f1139, %f1141;
	mul.f32 	%f1143, %f1127, 0f3F000000;
	mul.f32 	%f1144, %f1143, %f1142;
	div.rn.f32 	%f1145, %f1144, 0f39DB5CB3;
	atom.global.add.f32 	%f1146, [%rd12], %f1145;
$L__BB14_121:
	ret;

}
	// .globl	ghmc_partial_momentum_refresh
.visible .entry ghmc_partial_momentum_refresh(
	.param .u64 .ptr .align 1 ghmc_partial_momentum_refresh_param_0,
	.param .u64 .ptr .align 1 ghmc_partial_momentum_refresh_param_1,
	.param .u32 ghmc_partial_momentum_refresh_param_2,
	.param .f32 ghmc_partial_momentum_refresh_param_3,
	.param .f32 ghmc_partial_momentum_refresh_param_4,
	.param .u64 ghmc_partial_momentum_refresh_param_5
)
{
	.local .align 4 .b8 	__local_depot15[28];
	.reg .b64 	%SP;
	.reg .b64 	%SPL;
	.reg .pred 	%p<27>;
	.reg .b32 	%r<133>;
	.reg .b32 	%f<181>;
	.reg .b64 	%rd<80>;
	.reg .b64 	%fd<13>;

	mov.u64 	%SPL, __local_depot15;
	ld.param.u64 	%rd25, [ghmc_partial_momentum_refresh_param_0];
	ld.param.u64 	%rd26, [ghmc_partial_momentum_refresh_param_1];
	ld.param.u32 	%r44, [ghmc_partial_momentum_refresh_param_2];
	ld.param.f32 	%f25, [ghmc_partial_momentum_refresh_param_3];
	ld.param.f32 	%f26, [ghmc_partial_momentum_refresh_param_4];
	ld.param.u64 	%rd27, [ghmc_partial_momentum_refresh_param_5];
	add.u64 	%rd1, %SPL, 0;
	mov.u32 	%r45, %ctaid.x;
	mov.u32 	%r46, %ntid.x;
	mov.u32 	%r47, %tid.x;
	mad.lo.s32 	%r1, %r45, %r46, %r47;
	setp.ge.s32 	%p1, %r1, %r44;
	@%p1 bra 	$L__BB15_26;
	cvta.to.global.u64 	%rd29, %rd26;
	mul.wide.s32 	%rd30, %r1, 12345;
	add.s64 	%rd31, %rd27, %rd30;
	mul.wide.s32 	%rd32, %r1, 4;
	add.s64 	%rd33, %rd29, %rd32;
	ld.global.nc.f32 	%f27, [%rd33];
	setp.lt.f32 	%p2, %f27, 0f358637BD;
	selp.f32 	%f28, 0f41400000, %f27, %p2;
	mul.f32 	%f29, %f25, 0f3B023BC0;
	mul.f32 	%f30, %f29, 0f39DB5CB3;
	div.rn.f32 	%f1, %f30, %f28;
	mad.lo.s64 	%rd34, %rd31, 6364136223846793005, 1442695040888963407;
	shr.u64 	%rd35, %rd34, 11;
	cvt.rn.f32.u64 	%f31, %rd35;
	mul.f32 	%f32, %f31, 0f25000000;
	mad.lo.s64 	%rd2, %rd31, 7520897724310334953, 1876011003808476466;
	shr.u64 	%rd36, %rd2, 11;
	cvt.rn.f32.u64 	%f33, %rd36;
	mul.f32 	%f34, %f33, 0f25000000;
	max.f32 	%f35, %f32, 0f2EDBE6FF;
	mov.b32 	%r48, %f35;
	add.s32 	%r49, %r48, -1059760811;
	and.b32  	%r50, %r49, -8388608;
	sub.s32 	%r51, %r48, %r50;
	mov.b32 	%f36, %r51;
	cvt.rn.f32.s32 	%f37, %r50;
	fma.rn.f32 	%f38, %f37, 0f34000000, 0f00000000;
	add.f32 	%f39, %f36, 0fBF800000;
	fma.rn.f32 	%f40, %f39, 0fBE055027, 0f3E1039F6;
	fma.rn.f32 	%f41, %f40, %f39, 0fBDF8CDCC;
	fma.rn.f32 	%f42, %f41, %f39, 0f3E0F2955;
	fma.rn.f32 	%f43, %f42, %f39, 0fBE2AD8B9;
	fma.rn.f32 	%f44, %f43, %f39, 0f3E4CED0B;
	fma.rn.f32 	%f45, %f44, %f39, 0fBE7FFF22;
	fma.rn.f32 	%f46, %f45, %f39, 0f3EAAAA78;
	fma.rn.f32 	%f47, %f46, %f39, 0fBF000000;
	mul.f32 	%f48, %f39, %f47;
	fma.rn.f32 	%f49, %f48, %f39, %f39;
	fma.rn.f32 	%f50, %f38, 0f3F317218, %f49;
	setp.gt.u32 	%p3, %r48, 2139095039;
	fma.rn.f32 	%f51, %f35, 0f7F800000, 0f7F800000;
	selp.f32 	%f52, %f51, %f50, %p3;
	mul.f32 	%f2, %f52, 0fC0000000;
	cvt.f64.f32 	%fd1, %f34;
	mul.f64 	%fd2, %fd1, 0d401921FB54442D18;
	cvt.rn.f32.f64 	%f3, %fd2;
	mul.f32 	%f53, %f3, 0f3F22F983;
	cvt.rni.s32.f32 	%r124, %f53;
	cvt.rn.f32.s32 	%f54, %r124;
	fma.rn.f32 	%f55, %f54, 0fBFC90FDA, %f3;
	fma.rn.f32 	%f56, %f54, 0fB3A22168, %f55;
	fma.rn.f32 	%f178, %f54, 0fA7C234C5, %f56;
	abs.f32 	%f5, %f3;
	setp.ltu.f32 	%p4, %f5, 0f47CE4780;
	@%p4 bra 	$L__BB15_9;
	setp.neu.f32 	%p5, %f5, 0f7F800000;
	@%p5 bra 	$L__BB15_4;
	mov.f32 	%f59, 0f00000000;
	mul.rn.f32 	%f178, %f3, %f59;
	mov.b32 	%r124, 0;
	bra.uni 	$L__BB15_9;
$L__BB15_4:
	mov.b32 	%r3, %f3;
	shl.b32 	%r53, %r3, 8;
	or.b32  	%r4, %r53, -2147483648;
	mov.b64 	%rd73, 0;
	mov.b32 	%r121, 0;
	mov.u64 	%rd71, __cudart_i2opi_f;
	mov.u64 	%rd72, %rd1;
$L__BB15_5:
	.pragma "nounroll";
	ld.global.nc.u32 	%r54, [%rd71];
	mad.wide.u32 	%rd39, %r54, %r4, %rd73;
	shr.u64 	%rd73, %rd39, 32;
	st.local.u32 	[%rd72], %rd39;
	add.s32 	%r121, %r121, 1;
	add.s64 	%rd72, %rd72, 4;
	add.s64 	%rd71, %rd71, 4;
	setp.ne.s32 	%p6, %r121, 6;
	@%p6 bra 	$L__BB15_5;
	shr.u32 	%r55, %r3, 23;
	st.local.u32 	[%rd1+24], %rd73;
	and.b32  	%r7, %r55, 31;
	and.b32  	%r56, %r55, 224;
	add.s32 	%r57, %r56, -128;
	shr.u32 	%r58, %r57, 5;
	mul.wide.u32 	%rd40, %r58, 4;
	sub.s64 	%rd9, %rd1, %rd40;
	ld.local.u32 	%r122, [%rd9+24];
	ld.local.u32 	%r123, [%rd9+20];
	setp.eq.s32 	%p7, %r7, 0;
	@%p7 bra 	$L__BB15_8;
	shf.l.wrap.b32 	%r122, %r123, %r122, %r7;
	ld.local.u32 	%r59, [%rd9+16];
	shf.l.wrap.b32 	%r123, %r59, %r123, %r7;
$L__BB15_8:
	shr.u32 	%r60, %r122, 30;
	shf.l.wrap.b32 	%r61, %r123, %r122, 2;
	shl.b32 	%r62, %r123, 2;
	shr.u32 	%r63, %r61, 31;
	add.s32 	%r124, %r63, %r60;
	xor.b32  	%r64, %r61, %r3;
	shr.s32 	%r65, %r61, 31;
	xor.b32  	%r66, %r65, %r61;
	xor.b32  	%r67, %r65, %r62;
	cvt.u64.u32 	%rd41, %r66;
	shl.b64 	%rd42, %rd41, 32;
	cvt.u64.u32 	%rd43, %r67;
	or.b64  	%rd44, %rd42, %rd43;
	cvt.rn.f64.s64 	%fd3, %rd44;
	mul.f64 	%fd4, %fd3, 0d3BF921FB54442D19;
	cvt.rn.f32.f64 	%f57, %fd4;
	neg.f32 	%f58, %f57;
	setp.lt.s32 	%p8, %r64, 0;
	selp.f32 	%f178, %f58, %f57, %p8;
$L__BB15_9:
	add.s32 	%r69, %r124, 1;
	mul.rn.f32 	%f60, %f178, %f178;
	and.b32  	%r70, %r124, 1;
	setp.eq.b32 	%p9, %r70, 1;
	selp.f32 	%f61, %f178, 0f3F800000, %p9;
	fma.rn.f32 	%f62, %f60, %f61, 0f00000000;
	fma.rn.f32 	%f63, %f60, 0f37CBAC00, 0fBAB607ED;
	selp.f32 	%f64, 0fB94D4153, %f63, %p9;
	selp.f32 	%f65, 0f3C0885E4, 0f3D2AAABB, %p9;
	fma.rn.f32 	%f66, %f64, %f60, %f65;
	selp.f32 	%f67, 0fBE2AAAA8, 0fBEFFFFFF, %p9;
	fma.rn.f32 	%f68, %f66, %f60, %f67;
	fma.rn.f32 	%f69, %f68, %f62, %f61;
	and.b32  	%r71, %r69, 2;
	setp.eq.s32 	%p10, %r71, 0;
	mov.f32 	%f70, 0f00000000;
	sub.f32 	%f71, %f70, %f69;
	selp.f32 	%f72, %f69, %f71, %p10;
	sqrt.rn.f32 	%f73, %f2;
	mul.f32 	%f9, %f73, %f72;
	mad.lo.s64 	%rd45, %rd2, 6364136223846793005, 1442695040888963407;
	shr.u64 	%rd46, %rd45, 11;
	cvt.rn.f32.u64 	%f74, %rd46;
	mul.f32 	%f75, %f74, 0f25000000;
	mad.lo.s64 	%rd10, %rd2, 7520897724310334953, 1876011003808476466;
	shr.u64 	%rd47, %rd10, 11;
	cvt.rn.f32.u64 	%f76, %rd47;
	mul.f32 	%f77, %f76, 0f25000000;
	max.f32 	%f78, %f75, 0f2EDBE6FF;
	mov.b32 	%r72, %f78;
	add.s32 	%r73, %r72, -1059760811;
	and.b32  	%r74, %r73, -8388608;
	sub.s32 	%r75, %r72, %r74;
	mov.b32 	%f79, %r75;
	cvt.rn.f32.s32 	%f80, %r74;
	fma.rn.f32 	%f81, %f80, 0f34000000, 0f00000000;
	add.f32 	%f82, %f79, 0fBF800000;
	fma.rn.f32 	%f83, %f82, 0fBE055027, 0f3E1039F6;
	fma.rn.f32 	%f84, %f83, %f82, 0fBDF8CDCC;
	fma.rn.f32 	%f85, %f84, %f82, 0f3E0F2955;
	fma.rn.f32 	%f86, %f85, %f82, 0fBE2AD8B9;
	fma.rn.f32 	%f87, %f86, %f82, 0f3E4CED0B;
	fma.rn.f32 	%f88, %f87, %f82, 0fBE7FFF22;
	fma.rn.f32 	%f89, %f88, %f82, 0f3EAAAA78;
	fma.rn.f32 	%f90, %f89, %f82, 0fBF000000;
	mul.f32 	%f91, %f82, %f90;
	fma.rn.f32 	%f92, %f91, %f82, %f82;
	fma.rn.f32 	%f93, %f81, 0f3F317218, %f92;
	setp.gt.u32 	%p11, %r72, 2139095039;
	fma.rn.f32 	%f94, %f78, 0f7F800000, 0f7F800000;
	selp.f32 	%f95, %f94, %f93, %p11;
	mul.f32 	%f10, %f95, 0fC0000000;
	cvt.f64.f32 	%fd5, %f77;
	mul.f64 	%fd6, %fd5, 0d401921FB54442D18;
	cvt.rn.f32.f64 	%f11, %fd6;
	mul.f32 	%f96, %f11, 0f3F22F983;
	cvt.rni.s32.f32 	%r128, %f96;
	cvt.rn.f32.s32 	%f97, %r128;
	fma.rn.f32 	%f98, %f97, 0fBFC90FDA, %f11;
	fma.rn.f32 	%f99, %f97, 0fB3A22168, %f98;
	fma.rn.f32 	%f179, %f97, 0fA7C234C5, %f99;
	abs.f32 	%f13, %f11;
	setp.ltu.f32 	%p12, %f13, 0f47CE4780;
	@%p12 bra 	$L__BB15_17;
	setp.neu.f32 	%p13, %f13, 0f7F800000;
	@%p13 bra 	$L__BB15_12;
	mov.f32 	%f102, 0f00000000;
	mul.rn.f32 	%f179, %f11, %f102;
	mov.b32 	%r128, 0;
	bra.uni 	$L__BB15_17;
$L__BB15_12:
	mov.b32 	%r17, %f11;
	shl.b32 	%r77, %r17, 8;
	or.b32  	%r18, %r77, -2147483648;
	mov.b64 	%rd76, 0;
	mov.b32 	%r125, 0;
	mov.u64 	%rd74, __cudart_i2opi_f;
	mov.u64 	%rd75, %rd1;
$L__BB15_13:
	.pragma "nounroll";
	ld.global.nc.u32 	%r78, [%rd74];
	mad.wide.u32 	%rd50, %r78, %r18, %rd76;
	shr.u64 	%rd76, %rd50, 32;
	st.local.u32 	[%rd75], %rd50;
	add.s32 	%r125, %r125, 1;
	add.s64 	%rd75, %rd75, 4;
	add.s64 	%rd74, %rd74, 4;
	setp.ne.s32 	%p14, %r125, 6;
	@%p14 bra 	$L__BB15_13;
	shr.u32 	%r79, %r17, 23;
	st.local.u32 	[%rd1+24], %rd76;
	and.b32  	%r21, %r79, 31;
	and.b32  	%r80, %r79, 224;
	add.s32 	%r81, %r80, -128;
	shr.u32 	%r82, %r81, 5;
	mul.wide.u32 	%rd51, %r82, 4;
	sub.s64 	%rd17, %rd1, %rd51;
	ld.local.u32 	%r126, [%rd17+24];
	ld.local.u32 	%r127, [%rd17+20];
	setp.eq.s32 	%p15, %r21, 0;
	@%p15 bra 	$L__BB15_16;
	shf.l.wrap.b32 	%r126, %r127, %r126, %r21;
	ld.local.u32 	%r83, [%rd17+16];
	shf.l.wrap.b32 	%r127, %r83, %r127, %r21;
$L__BB15_16:
	shr.u32 	%r84, %r126, 30;
	shf.l.wrap.b32 	%r85, %r127, %r126, 2;
	shl.b32 	%r86, %r127, 2;
	shr.u32 	%r87, %r85, 31;
	add.s32 	%r128, %r87, %r84;
	xor.b32  	%r88, %r85, %r17;
	shr.s32 	%r89, %r85, 31;
	xor.b32  	%r90, %r89, %r85;
	xor.b32  	%r91, %r89, %r86;
	cvt.u64.u32 	%rd52, %r90;
	shl.b64 	%rd53, %rd52, 32;
	cvt.u64.u32 	%rd54, %r91;
	or.b64  	%rd55, %rd53, %rd54;
	cvt.rn.f64.s64 	%fd7, %rd55;
	mul.f64 	%fd8, %fd7, 0d3BF921FB54442D19;
	cvt.rn.f32.f64 	%f100, %fd8;
	neg.f32 	%f101, %f100;
	setp.lt.s32 	%p16, %r88, 0;
	selp.f32 	%f179, %f101, %f100, %p16;
$L__BB15_17:
	add.s32 	%r93, %r128, 1;
	mul.rn.f32 	%f103, %f179, %f179;
	and.b32  	%r94, %r128, 1;
	setp.eq.b32 	%p17, %r94, 1;
	selp.f32 	%f104, %f179, 0f3F800000, %p17;
	fma.rn.f32 	%f105, %f103, %f104, 0f00000000;
	fma.rn.f32 	%f106, %f103, 0f37CBAC00, 0fBAB607ED;
	selp.f32 	%f107, 0fB94D4153, %f106, %p17;
	selp.f32 	%f108, 0f3C0885E4, 0f3D2AAABB, %p17;
	fma.rn.f32 	%f109, %f107, %f103, %f108;
	selp.f32 	%f110, 0fBE2AAAA8, 0fBEFFFFFF, %p17;
	fma.rn.f32 	%f111, %f109, %f103, %f110;
	fma.rn.f32 	%f112, %f111, %f105, %f104;
	and.b32  	%r95, %r93, 2;
	setp.eq.s32 	%p18, %r95, 0;
	mov.f32 	%f113, 0f00000000;
	sub.f32 	%f114, %f113, %f112;
	selp.f32 	%f115, %f112, %f114, %p18;
	sqrt.rn.f32 	%f116, %f10;
	mul.f32 	%f17, %f116, %f115;
	mad.lo.s64 	%rd56, %rd10, 6364136223846793005, 1442695040888963407;
	shr.u64 	%rd57, %rd56, 11;
	cvt.rn.f32.u64 	%f117, %rd57;
	mul.f32 	%f118, %f117, 0f25000000;
	mad.lo.s64 	%rd58, %rd10, 7520897724310334953, 1876011003808476466;
	shr.u64 	%rd59, %rd58, 11;
	cvt.rn.f32.u64 	%f119, %rd59;
	mul.f32 	%f120, %f119, 0f25000000;
	max.f32 	%f121, %f118, 0f2EDBE6FF;
	mov.b32 	%r96, %f121;
	add.s32 	%r97, %r96, -1059760811;
	and.b32  	%r98, %r97, -8388608;
	sub.s32 	%r99, %r96, %r98;
	mov.b32 	%f122, %r99;
	cvt.rn.f32.s32 	%f123, %r98;
	fma.rn.f32 	%f124, %f123, 0f34000000, 0f00000000;
	add.f32 	%f125, %f122, 0fBF800000;
	fma.rn.f32 	%f126, %f125, 0fBE055027, 0f3E1039F6;
	fma.rn.f32 	%f127, %f126, %f125, 0fBDF8CDCC;
	fma.rn.f32 	%f128, %f127, %f125, 0f3E0F2955;
	fma.rn.f32 	%f129, %f128, %f125, 0fBE2AD8B9;
	fma.rn.f32 	%f130, %f129, %f125, 0f3E4CED0B;
	fma.rn.f32 	%f131, %f130, %f125, 0fBE7FFF22;
	fma.rn.f32 	%f132, %f131, %f125, 0f3EAAAA78;
	fma.rn.f32 	%f133, %f132, %f125, 0fBF000000;
	mul.f32 	%f134, %f125, %f133;
	fma.rn.f32 	%f135, %f134, %f125, %f125;
	fma.rn.f32 	%f136, %f124, 0f3F317218, %f135;
	setp.gt.u32 	%p19, %r96, 2139095039;
	fma.rn.f32 	%f137, %f121, 0f7F800000, 0f7F800000;
	selp.f32 	%f138, %f137, %f136, %p19;
	mul.f32 	%f18, %f138, 0fC0000000;
	cvt.f64.f32 	%fd9, %f120;
	mul.f64 	%fd10, %fd9, 0d401921FB54442D18;
	cvt.rn.f32.f64 	%f19, %fd10;
	mul.f32 	%f139, %f19, 0f3F22F983;
	cvt.rni.s32.f32 	%r132, %f139;
	cvt.rn.f32.s32 	%f140, %r132;
	fma.rn.f32 	%f141, %f140, 0fBFC90FDA, %f19;
	fma.rn.f32 	%f142, %f140, 0fB3A22168, %f141;
	fma.rn.f32 	%f180, %f140, 0fA7C234C5, %f142;
	abs.f32 	%f21, %f19;
	setp.ltu.f32 	%p20, %f21, 0f47CE4780;
	@%p20 bra 	$L__BB15_25;
	setp.neu.f32 	%p21, %f21, 0f7F800000;
	@%p21 bra 	$L__BB15_20;
	mov.f32 	%f145, 0f00000000;
	mul.rn.f32 	%f180, %f19, %f145;
	mov.b32 	%r132, 0;
	bra.uni 	$L__BB15_25;
$L__BB15_20:
	mov.b32 	%r31, %f19;
	shl.b32 	%r101, %r31, 8;
	or.b32  	%r32, %r101, -2147483648;
	mov.b64 	%rd79, 0;
	mov.b32 	%r129, 0;
	mov.u64 	%rd77, __cudart_i2opi_f;
	mov.u64 	%rd78, %rd1;
$L__BB15_21:
	.pragma "nounroll";
	ld.global.nc.u32 	%r102, [%rd77];
	mad.wide.u32 	%rd62, %r102, %r32, %rd79;
	shr.u64 	%rd79, %rd62, 32;
	st.local.u32 	[%rd78], %rd62;
	add.s32 	%r129, %r129, 1;
	add.s64 	%rd78, %rd78, 4;
	add.s64 	%rd77, %rd77, 4;
	setp.ne.s32 	%p22, %r129, 6;
	@%p22 bra 	$L__BB15_21;
	shr.u32 	%r103, %r31, 23;
	st.local.u32 	[%rd1+24], %rd79;
	and.b32  	%r35, %r103, 31;
	and.b32  	%r104, %r103, 224;
	add.s32 	%r105, %r104, -128;
	shr.u32 	%r106, %r105, 5;
	mul.wide.u32 	%rd63, %r106, 4;
	sub.s64 	%rd24, %rd1, %rd63;
	ld.local.u32 	%r130, [%rd24+24];
	ld.local.u32 	%r131, [%rd24+20];
	setp.eq.s32 	%p23, %r35, 0;
	@%p23 bra 	$L__BB15_24;
	shf.l.wrap.b32 	%r130, %r131, %r130, %r35;
	ld.local.u32 	%r107, [%rd24+16];
	shf.l.wrap.b32 	%r131, %r107, %r131, %r35;
$L__BB15_24:
	shr.u32 	%r108, %r130, 30;
	shf.l.wrap.b32 	%r109, %r131, %r130, 2;
	shl.b32 	%r110, %r131, 2;
	shr.u32 	%r111, %r109, 31;
	add.s32 	%r132, %r111, %r108;
	xor.b32  	%r112, %r109, %r31;
	shr.s32 	%r113, %r109, 31;
	xor.b32  	%r114, %r113, %r109;
	xor.b32  	%r115, %r113, %r110;
	cvt.u64.u32 	%rd64, %r114;
	shl.b64 	%rd65, %rd64, 32;
	cvt.u64.u32 	%rd66, %r115;
	or.b64  	%rd67, %rd65, %rd66;
	cvt.rn.f64.s64 	%fd11, %rd67;
	mul.f64 	%fd12, %fd11, 0d3BF921FB54442D19;
	cvt.rn.f32.f64 	%f143, %fd12;
	neg.f32 	%f144, %f143;
	setp.lt.s32 	%p24, %r112, 0;
	selp.f32 	%f180, %f144, %f143, %p24;
$L__BB15_25:
	sqrt.rn.f32 	%f146, %f1;
	add.s32 	%r117, %r132, 1;
	mul.rn.f32 	%f147, %f180, %f180;
	and.b32  	%r118, %r132, 1;
	setp.eq.b32 	%p25, %r118, 1;
	selp.f32 	%f148, %f180, 0f3F800000, %p25;
	fma.rn.f32 	%f149, %f147, %f148, 0f00000000;
	fma.rn.f32 	%f150, %f147, 0f37CBAC00, 0fBAB607ED;
	selp.f32 	%f151, 0fB94D4153, %f150, %p25;
	selp.f32 	%f152, 0f3C0885E4, 0f3D2AAABB, %p25;
	fma.rn.f32 	%f153, %f151, %f147, %f152;
	selp.f32 	%f154, 0fBE2AAAA8, 0fBEFFFFFF, %p25;
	fma.rn.f32 	%f155, %f153, %f147, %f154;
	fma.rn.f32 	%f156, %f155, %f149, %f148;
	and.b32  	%r119, %r117, 2;
	setp.eq.s32 	%p26, %r119, 0;
	mov.f32 	%f157, 0f00000000;
	sub.f32 	%f158, %f157, %f156;
	selp.f32 	%f159, %f156, %f158, %p26;
	sqrt.rn.f32 	%f160, %f18;
	mul.f32 	%f161, %f160, %f159;
	mul.f32 	%f162, %f146, %f161;
	mul.f32 	%f163, %f26, %f26;
	mov.f32 	%f164, 0f3F800000;
	sub.f32 	%f165, %f164, %f163;
	sqrt.rn.f32 	%f166, %f165;
	mul.lo.s32 	%r120, %r1, 3;
	cvta.to.global.u64 	%rd68, %rd25;
	mul.wide.s32 	%rd69, %r120, 4;
	add.s64 	%rd70, %rd68, %rd69;
	ld.global.f32 	%f167, [%rd70];
	mul.f32 	%f168, %f26, %f167;
	mul.f32 	%f169, %f146, %f9;
	fma.rn.f32 	%f170, %f169, %f166, %f168;
	st.global.f32 	[%rd70], %f170;
	ld.global.f32 	%f171, [%rd70+4];
	mul.f32 	%f172, %f26, %f171;
	mul.f32 	%f173, %f146, %f17;
	fma.rn.f32 	%f174, %f173, %f166, %f172;
	st.global.f32 	[%rd70+4], %f174;
	ld.global.f32 	%f175, [%rd70+8];
	mul.f32 	%f176, %f166, %f162;
	fma.rn.f32 	%f177, %f26, %f175, %f176;
	st.global.f32 	[%rd70+8], %f177;
$L__BB15_26:
	ret;

}
	// .globl	amber_tda_biased_hmc_step_flat
.visible .entry amber_tda_biased_hmc_step_flat(
	.param .u64 .ptr .align 1 amber_tda_biased_hmc_step_flat_param_0,
	.param .u64 .ptr .align 1 amber_tda_biased_hmc_step_flat_param_1,
	.param .u64 .ptr .align 1 amber_tda_biased_hmc_step_flat_param_2,
	.param .u64 .ptr .align 1 amber_tda_biased_hmc_step_flat_param_3,
	.param .u64 .ptr .align 1 amber_tda_biased_hmc_step_flat_param_4,
	.param .u64 .ptr .align 1 amber_tda_biased_hmc_step_flat_param_5,
	.param .u64 .ptr .align 1 amber_tda_biased_hmc_step_flat_param_6,
	.param .u64 .ptr .align 1 amber_tda_biased_hmc_step_flat_param_7,
	.param .u64 .ptr .align 1 amber_tda_biased_hmc_step_flat_param_8,
	.param .u64 .ptr .align 1 amber_tda_biased_hmc_step_flat_param_9,
	.param .u64 .ptr .align 1 amber_tda_biased_hmc_step_flat_param_10,
	.param .u64 .ptr .align 1 amber_tda_biased_hmc_step_flat_param_11,
	.param .u64 .ptr .align 1 amber_tda_biased_hmc_step_flat_param_12,
	.param .u64 .ptr .align 1 amber_tda_biased_hmc_step_flat_param_13,
	.param .u64 .ptr .align 1 amber_tda_biased_hmc_step_flat_param_14,
	.param .u64 .ptr .align 1 amber_tda_biased_hmc_step_flat_param_15,
	.param .u64 .ptr .align 1 amber_tda_biased_hmc_step_flat_param_16,
	.param .u64 .ptr .align 1 amber_tda_biased_hmc_step_flat_param_17,
	.param .u64 .ptr .align 1 amber_tda_biased_hmc_step_flat_param_18,
	.param .u64 .ptr .align 1 amber_tda_biased_hmc_step_flat_param_19,
	.param .u64 .ptr .align 1 amber_tda_biased_hmc_step_flat_param_20,
	.param .u64 .ptr .align 1 amber_tda_biased_hmc_step_flat_param_21,
	.param .u64 .ptr .align 1 amber_tda_biased_hmc_step_flat_param_22,
	.param .u64 .ptr .align 1 amber_tda_biased_hmc_step_flat_param_23,
	.param .u32 amber_tda_biased_hmc_step_flat_param_24,
	.param .u32 amber_tda_biased_hmc_step_flat_param_25,
	.param .u32 amber_tda_biased_hmc_step_flat_param_26,
	.param .u32 amber_tda_biased_hmc_step_flat_param_27,
	.param .u32 amber_tda_biased_hmc_step_flat_param_28,
	.param .u32 amber_tda_biased_hmc_step_flat_param_29,
	.param .f32 amber_tda_biased_hmc_step_flat_param_30,
	.param .f32 amber_tda_biased_hmc_step_flat_param_31,
	.param .u32 amber_tda_biased_hmc_step_flat_param_32,
	.param .f32 amber_tda_biased_hmc_step_flat_param_33,
	.param .u32 amber_tda_biased_hmc_step_flat_param_34,
	.param .f32 amber_tda_biased_hmc_step_flat_param_35,
	.param .f32 amber_tda_biased_hmc_step_flat_param_36
)
{
	.reg .pred 	%p<148>;
	.reg .b32 	%r<400>;
	.reg .b32 	%f<1802>;
	.reg .b64 	%rd<195>;
	// demoted variable
	.shared .align 4 .f32 _ZZ30amber_tda_biased_hmc_step_flatE8s_cv_sum;
	// demoted variable
	.shared .align 4 .f32 _ZZ30amber_tda_biased_hmc_step_flatE12s_bias_force;
	ld.param.u64 	%rd37, [amber_tda_biased_hmc_step_flat_param_0];
	ld.param.u64 	%rd38, [amber_tda_biased_hmc_step_flat_param_1];
	ld.param.u64 	%rd39, [amber_tda_biased_hmc_step_flat_param_2];
	ld.param.u64 	%rd40, [amber_tda_biased_hmc_step_flat_param_3];
	ld.param.u64 	%rd41, [amber_tda_biased_hmc_step_flat_param_4];
	ld.param.u64 	%rd42, [amber_tda_biased_hmc_step_flat_param_5];
	ld.param.u64 	%rd43, [amber_tda_biased_hmc_step_flat_param_6];
	ld.param.u64 	%rd44, [amber_tda_biased_hmc_step_flat_param_7];
	ld.param.u64 	%rd45, [amber_tda_biased_hmc_step_flat_param_8];
	ld.param.u64 	%rd46, [amber_tda_biased_hmc_step_flat_param_9];
	ld.param.u64 	%rd47, [amber_tda_biased_hmc_step_flat_param_16];
	ld.param.u64 	%rd48, [amber_tda_biased_hmc_step_flat_param_17];
	ld.param.u64 	%rd49, [amber_tda_biased_hmc_step_flat_param_18];
	ld.param.u64 	%rd50, [amber_tda_biased_hmc_step_flat_param_20];
	ld.param.u64 	%rd51, [amber_tda_biased_hmc_step_flat_param_21];
	ld.param.u64 	%rd52, [amber_tda_biased_hmc_step_flat_param_22];
	ld.param.u64 	%rd36, [amber_tda_biased_hmc_step_flat_param_23];
	ld.param.u32 	%r156, [amber_tda_biased_hmc_step_flat_param_26];
	cvta.to.global.u64 	%rd1, %rd52;
	cvta.to.global.u64 	%rd2, %rd50;
	cvta.to.global.u64 	%rd3, %rd38;
	cvta.to.global.u64 	%rd4, %rd36;
	cvta.to.global.u64 	%rd5, %rd51;
	cvta.to.global.u64 	%rd6, %rd49;
	cvta.to.global.u64 	%rd7, %rd48;
	cvta.to.global.u64 	%rd8, %rd47;
	cvta.to.global.u64 	%rd9, %rd45;
	cvta.to.global.u64 	%rd10, %rd44;
	cvta.to.global.u64 	%rd11, %rd46;
	cvta.to.global.u64 	%rd12, %rd43;
	cvta.to.global.u64 	%rd13, %rd37;
	cvta.to.global.u64 	%rd14, %rd40;
	cvta.to.global.u64 	%rd15, %rd39;
	cvta.to.global.u64 	%rd16, %rd42;
	cvta.to.global.u64 	%rd17, %rd41;
	mov.u32 	%r161, %ctaid.x;
	mov.u32 	%r162, %ntid.x;
	mov.u32 	%r1, %tid.x;
	mad.lo.s32 	%r2, %r161, %r162, %r1;
	setp.ne.s32 	%p1, %r2, 0;
	@%p1 bra 	$L__BB16_2;
	mov.b32 	%r163, 0;
	st.global.u32 	[%rd17], %r163;
	st.global.u32 	[%rd16], %r163;
	st.shared.u32 	[_ZZ30amber_tda_biased_hmc_step_flatE8s_cv_sum], %r163;
	st.shared.u32 	[_ZZ30amber_tda_biased_hmc_step_flatE12s_bias_force], %r163;
$L__BB16_2:
	bar.sync 	0;
	mul.lo.s32 	%r3, %r156, 3;
	setp.ge.s32 	%p2, %r2, %r3;
	@%p2 bra 	$L__BB16_4;
	mul.wide.s32 	%rd53, %r2, 4;
	add.s64 	%rd54, %rd15, %rd53;
	mov.b32 	%r164, 0;
	st.global.u32 	[%rd54], %r164;
	add.s64 	%rd55, %rd14, %rd53;
	st.global.u32 	[%rd55], %r164;
$L__BB16_4:
	bar.sync 	0;
	setp.ge.s32 	%p3, %r2, %r156;
	mul.lo.s32 	%r4, %r2, 3;
	mul.wide.s32 	%rd56, %r4, 4;
	add.s64 	%rd18, %rd13, %rd56;
	mov.f32 	%f1676, 0f00000000;
	@%p3 bra 	$L__BB16_47;
	ld.global.f32 	%f1, [%rd18];
	ld.global.f32 	%f2, [%rd18+4];
	ld.global.f32 	%f3, [%rd18+8];
	add.s64 	%rd58, %rd12, %rd56;
	ld.global.nc.f32 	%f4, [%rd58];
	ld.global.nc.f32 	%f5, [%rd58+4];
	ld.global.nc.f32 	%f6, [%rd58+8];
	setp.lt.s32 	%p4, %r2, 1;
	mov.f32 	%f1656, 0f00000000;
	mov.b32 	%r348, 0;
	mov.u32 	%r349, %r348;
	mov.u32 	%r367, %r348;
	mov.f32 	%f1671, %f1656;
	@%p4 bra 	$L__BB16_23;
	min.s32 	%r168, %r2, %r156;
	max.s32 	%r348, %r168, 1;
	setp.lt.s32 	%p5, %r168, 2;
	mov.b32 	%r367, 0;
	mov.f32 	%f1671, 0f00000000;
	mov.b64 	%rd194, 0;
	mov.f32 	%f1656, %f1671;
	mov.u32 	%r349, %r367;
	@%p5 bra 	$L__BB16_18;
	mov.f32 	%f1671, 0f00000000;
	mov.b32 	%r336, 0;
	mov.u32 	%r367, %r336;
	mov.u32 	%r349, %r336;
$L__BB16_8:
	mul.lo.s32 	%r9, %r336, 3;
	mul.wide.u32 	%rd60, %r9, 4;
	add.s64 	%rd19, %rd13, %rd60;
	ld.global.f32 	%f371, [%rd19];
	sub.f32 	%f372, %f371, %f1;
	ld.global.f32 	%f373, [%rd19+4];
	sub.f32 	%f374, %f373, %f2;
	ld.global.f32 	%f375, [%rd19+8];
	sub.f32 	%f376, %f375, %f3;
	mul.f32 	%f377, %f374, %f374;
	fma.rn.f32 	%f378, %f372, %f372, %f377;
	fma.rn.f32 	%f9, %f376, %f376, %f378;
	setp.geu.f32 	%p6, %f9, 0f42800000;
	@%p6 bra 	$L__BB16_10;
	add.s32 	%r349, %r349, 1;
	sqrt.rn.f32 	%f379, %f9;
	add.f32 	%f380, %f379, 0f3F800000;
	rcp.rn.f32 	%f381, %f380;
	add.f32 	%f1656, %f1656, %f381;
$L__BB16_10:
	add.s64 	%rd20, %rd12, %rd60;
	ld.global.nc.f32 	%f382, [%rd20];
	sub.f32 	%f383, %f382, %f4;
	ld.global.nc.f32 	%f384, [%rd20+4];
	sub.f32 	%f385, %f384, %f5;
	ld.global.nc.f32 	%f386, [%rd20+8];
	sub.f32 	%f387, %f386, %f6;
	mul.f32 	%f388, %f385, %f385;
	fma.rn.f32 	%f389, %f383, %f383, %f388;
	fma.rn.f32 	%f12, %f387, %f387, %f389;
	setp.geu.f32 	%p7, %f12, 0f42800000;
	@%p7 bra 	$L__BB16_12;
	add.s32 	%r367, %r367, 1;
	sqrt.rn.f32 	%f390, %f12;
	add.f32 	%f391, %f390, 0f3F800000;
	rcp.rn.f32 	%f392, %f391;
	add.f32 	%f1671, %f1671, %f392;
$L__BB16_12:
	ld.global.f32 	%f393, [%rd19+12];
	sub.f32 	%f394, %f393, %f1;
	ld.global.f32 	%f395, [%rd19+16];
	sub.f32 	%f396, %f395, %f2;
	ld.global.f32 	%f397, [%rd19+20];
	sub.f32 	%f398, %f397, %f3;
	mul.f32 	%f399, %f396, %f396;
	fma.rn.f32 	%f400, %f394, %f394, %f399;
	fma.rn.f32 	%f15, %f398, %f398, %f400;
	setp.geu.f32 	%p8, %f15, 0f42800000;
	@%p8 bra 	$L__BB16_14;
	add.s32 	%r349, %r349, 1;
	sqrt.rn.f32 	%f401, %f15;
	add.f32 	%f402, %f401, 0f3F800000;
	rcp.rn.f32 	%f403, %f402;
	add.f32 	%f1656, %f1656, %f403;
$L__BB16_14:
	ld.global.nc.f32 	%f404, [%rd20+12];
	sub.f32 	%f405, %f404, %f4;
	ld.global.nc.f32 	%f406, [%rd20+16];
	sub.f32 	%f407, %f406, %f5;
	ld.global.nc.f32 	%f408, [%rd20+20];
	sub.f32 	%f409, %f408, %f6;
	mul.f32 	%f410, %f407, %f407;
	fma.rn.f32 	%f411, %f405, %f405, %f410;
	fma.rn.f32 	%f18, %f409, %f409, %f411;
	setp.geu.f32 	%p9, %f18, 0f42800000;
	@%p9 bra 	$L__BB16_16;
	add.s32 	%r367, %r367, 1;
	sqrt.rn.f32 	%f412, %f18;
	add.f32 	%f413, %f412, 0f3F800000;
	rcp.rn.f32 	%f414, %f413;
	add.f32 	%f1671, %f1671, %f414;
$L__BB16_16:
	add.s32 	%r336, %r336, 2;
	and.b32  	%r170, %r348, 2147483646;
	setp.ne.s32 	%p10, %r336, %r170;
	@%p10 bra 	$L__BB16_8;
	add.s32 	%r171, %r9, 6;
	cvt.u64.u32 	%rd194, %r171;
$L__BB16_18:
	and.b32  	%r172, %r348, 1;
	setp.eq.b32 	%p11, %r172, 1;
	not.pred 	%p12, %p11;
	@%p12 bra 	$L__BB16_23;
	shl.b64 	%rd62, %rd194, 2;
	add.s64 	%rd63, %rd13, %rd62;
	ld.global.f32 	%f415, [%rd63];
	sub.f32 	%f416, %f415, %f1;
	ld.global.f32 	%f417, [%rd63+4];
	sub.f32 	%f418, %f417, %f2;
	ld.global.f32 	%f419, [%rd63+8];
	sub.f32 	%f420, %f419, %f3;
	mul.f32 	%f421, %f418, %f418;
	fma.rn.f32 	%f422, %f416, %f416, %f421;
	fma.rn.f32 	%f25, %f420, %f420, %f422;
	setp.geu.f32 	%p13, %f25, 0f42800000;
	@%p13 bra 	$L__BB16_21;
	add.s32 	%r349, %r349, 1;
	sqrt.rn.f32 	%f423, %f25;
	add.f32 	%f424, %f423, 0f3F800000;
	rcp.rn.f32 	%f425, %f424;
	add.f32 	%f1656, %f1656, %f425;
$L__BB16_21:
	add.s64 	%rd65, %rd12, %rd62;
	ld.global.nc.f32 	%f426, [%rd65];
	sub.f32 	%f427, %f426, %f4;
	ld.global.nc.f32 	%f428, [%rd65+4];
	sub.f32 	%f429, %f428, %f5;
	ld.global.nc.f32 	%f430, [%rd65+8];
	sub.f32 	%f431, %f430, %f6;
	mul.f32 	%f432, %f429, %f429;
	fma.rn.f32 	%f433, %f427, %f427, %f432;
	fma.rn.f32 	%f28, %f431, %f431, %f433;
	setp.geu.f32 	%p14, %f28, 0f42800000;
	@%p14 bra 	$L__BB16_23;
	add.s32 	%r367, %r367, 1;
	sqrt.rn.f32 	%f434, %f28;
	add.f32 	%f435, %f434, 0f3F800000;
	rcp.rn.f32 	%f436, %f435;
	add.f32 	%f1671, %f1671, %f436;
$L__BB16_23:
	setp.ge.s32 	%p15, %r348, %r156;
	@%p15 bra 	$L__BB16_30;
	setp.eq.s32 	%p16, %r348, %r2;
	@%p16 bra 	$L__BB16_29;
	mul.lo.s32 	%r29, %r348, 3;
	mul.wide.u32 	%rd66, %r29, 4;
	add.s64 	%rd67, %rd13, %rd66;
	ld.global.f32 	%f437, [%rd67];
	sub.f32 	%f438, %f437, %f1;
	ld.global.f32 	%f439, [%rd67+4];
	sub.f32 	%f440, %f439, %f2;
	ld.global.f32 	%f441, [%rd67+8];
	sub.f32 	%f442, %f441, %f3;
	mul.f32 	%f443, %f440, %f440;
	fma.rn.f32 	%f444, %f438, %f438, %f443;
	fma.rn.f32 	%f32, %f442, %f442, %f444;
	setp.geu.f32 	%p17, %f32, 0f42800000;
	@%p17 bra 	$L__BB16_27;
	add.s32 	%r349, %r349, 1;
	sqrt.rn.f32 	%f445, %f32;
	add.f32 	%f446, %f445, 0f3F800000;
	rcp.rn.f32 	%f447, %f446;
	add.f32 	%f1656, %f1656, %f447;
$L__BB16_27:
	add.s64 	%rd69, %rd12, %rd66;
	ld.global.nc.f32 	%f448, [%rd69];
	sub.f32 	%f449, %f448, %f4;
	ld.global.nc.f32 	%f450, [%rd69+4];
	sub.f32 	%f451, %f450, %f5;
	ld.global.nc.f32 	%f452, [%rd69+8];
	sub.f32 	%f453, %f452, %f6;
	mul.f32 	%f454, %f451, %f451;
	fma.rn.f32 	%f455, %f449, %f449, %f454;
	fma.rn.f32 	%f35, %f453, %f453, %f455;
	setp.geu.f32 	%p18, %f35, 0f42800000;
	@%p18 bra 	$L__BB16_29;
	add.s32 	%r367, %r367, 1;
	sqrt.rn.f32 	%f456, %f35;
	add.f32 	%f457, %f456, 0f3F800000;
	rcp.rn.f32 	%f458, %f457;
	add.f32 	%f1671, %f1671, %f458;
$L__BB16_29:
	add.s32 	%r348, %r348, 1;
$L__BB16_30:
	setp.le.s32 	%p19, %r156, %r348;
	@%p19 bra 	$L__BB16_46;
	sub.s32 	%r174, %r156, %r348;
	add.s32 	%r39, %r348, 1;
	and.b32  	%r175, %r174, 1;
	setp.eq.b32 	%p20, %r175, 1;
	not.pred 	%p21, %p20;
	@%p21 bra 	$L__BB16_36;
	mul.lo.s32 	%r40, %r348, 3;
	mul.wide.u32 	%rd70, %r40, 4;
	add.s64 	%rd71, %rd13, %rd70;
	ld.global.f32 	%f460, [%rd71];
	sub.f32 	%f461, %f460, %f1;
	ld.global.f32 	%f462, [%rd71+4];
	sub.f32 	%f463, %f462, %f2;
	ld.global.f32 	%f464, [%rd71+8];
	sub.f32 	%f465, %f464, %f3;
	mul.f32 	%f466, %f463, %f463;
	fma.rn.f32 	%f467, %f461, %f461, %f466;
	fma.rn.f32 	%f41, %f465, %f465, %f467;
	setp.geu.f32 	%p22, %f41, 0f42800000;
	@%p22 bra 	$L__BB16_34;
	add.s32 	%r349, %r349, 1;
	sqrt.rn.f32 	%f468, %f41;
	add.f32 	%f469, %f468, 0f3F800000;
	rcp.rn.f32 	%f470, %f469;
	add.f32 	%f1656, %f1656, %f470;
$L__BB16_34:
	add.s64 	%rd73, %rd12, %rd70;
	ld.global.nc.f32 	%f471, [%rd73];
	sub.f32 	%f472, %f471, %f4;
	ld.global.nc.f32 	%f473, [%rd73+4];
	sub.f32 	%f474, %f473, %f5;
	ld.global.nc.f32 	%f475, [%rd73+8];
	sub.f32 	%f476, %f475, %f6;
	mul.f32 	%f477, %f474, %f474;
	fma.rn.f32 	%f478, %f472, %f472, %f477;
	fma.rn.f32 	%f44, %f476, %f476, %f478;
	setp.geu.f32 	%p23, %f44, 0f42800000;
	mov.u32 	%r348, %r39;
	@%p23 bra 	$L__BB16_36;
	add.s32 	%r367, %r367, 1;
	sqrt.rn.f32 	%f479, %f44;
	add.f32 	%f480, %f479, 0f3F800000;
	rcp.rn.f32 	%f481, %f480;
	add.f32 	%f1671, %f1671, %f481;
$L__BB16_36:
	setp.eq.s32 	%p24, %r156, %r39;
	@%p24 bra 	$L__BB16_46;
$L__BB16_37:
	mul.lo.s32 	%r52, %r348, 3;
	mul.wide.u32 	%rd74, %r52, 4;
	add.s64 	%rd23, %rd13, %rd74;
	ld.global.f32 	%f482, [%rd23];
	sub.f32 	%f483, %f482, %f1;
	ld.global.f32 	%f484, [%rd23+4];
	sub.f32 	%f485, %f484, %f2;
	ld.global.f32 	%f486, [%rd23+8];
	sub.f32 	%f487, %f486, %f3;
	mul.f32 	%f488, %f485, %f485;
	fma.rn.f32 	%f489, %f483, %f483, %f488;
	fma.rn.f32 	%f52, %f487, %f487, %f489;
	setp.geu.f32 	%p25, %f52, 0f42800000;
	@%p25 bra 	$L__BB16_39;
	add.s32 	%r349, %r349, 1;
	sqrt.rn.f32 	%f490, %f52;
	add.f32 	%f491, %f490, 0f3F800000;
	rcp.rn.f32 	%f492, %f491;
	add.f32 	%f1656, %f1656, %f492;
$L__BB16_39:
	add.s64 	%rd24, %rd12, %rd74;
	ld.global.nc.f32 	%f493, [%rd24];
	sub.f32 	%f494, %f493, %f4;
	ld.global.nc.f32 	%f495, [%rd24+4];
	sub.f32 	%f496, %f495, %f5;
	ld.global.nc.f32 	%f497, [%rd24+8];
	sub.f32 	%f498, %f497, %f6;
	mul.f32 	%f499, %f496, %f496;
	fma.rn.f32 	%f500, %f494, %f494, %f499;
	fma.rn.f32 	%f55, %f498, %f498, %f500;
	setp.geu.f32 	%p26, %f55, 0f42800000;
	@%p26 bra 	$L__BB16_41;
	add.s32 	%r367, %r367, 1;
	sqrt.rn.f32 	%f501, %f55;
	add.f32 	%f502, %f501, 0f3F800000;
	rcp.rn.f32 	%f503, %f502;
	add.f32 	%f1671, %f1671, %f503;
$L__BB16_41:
	ld.global.f32 	%f504, [%rd23+12];
	sub.f32 	%f505, %f504, %f1;
	ld.global.f32 	%f506, [%rd23+16];
	sub.f32 	%f507, %f506, %f2;
	ld.global.f32 	%f508, [%rd23+20];
	sub.f32 	%f509, %f508, %f3;
	mul.f32 	%f510, %f507, %f507;
	fma.rn.f32 	%f511, %f505, %f505, %f510;
	fma.rn.f32 	%f58, %f509, %f509, %f511;
	setp.geu.f32 	%p27, %f58, 0f42800000;
	@%p27 bra 	$L__BB16_43;
	add.s32 	%r349, %r349, 1;
	sqrt.rn.f32 	%f512, %f58;
	add.f32 	%f513, %f512, 0f3F800000;
	rcp.rn.f32 	%f514, %f513;
	add.f32 	%f1656, %f1656, %f514;
$L__BB16_43:
	ld.global.nc.f32 	%f515, [%rd24+12];
	sub.f32 	%f516, %f515, %f4;
	ld.global.nc.f32 	%f517, [%rd24+16];
	sub.f32 	%f518, %f517, %f5;
	ld.global.nc.f32 	%f519, [%rd24+20];
	sub.f32 	%f520, %f519, %f6;
	mul.f32 	%f521, %f518, %f518;
	fma.rn.f32 	%f522, %f516, %f516, %f521;
	fma.rn.f32 	%f61, %f520, %f520, %f522;
	setp.geu.f32 	%p28, %f61, 0f42800000;
	@%p28 bra 	$L__BB16_45;
	add.s32 	%r367, %r367, 1;
	sqrt.rn.f32 	%f523, %f61;
	add.f32 	%f524, %f523, 0f3F800000;
	rcp.rn.f32 	%f525, %f524;
	add.f32 	%f1671, %f1671, %f525;
$L__BB16_45:
	add.s32 	%r348, %r348, 2;
	setp.ne.s32 	%p29, %r348, %r156;
	@%p29 bra 	$L__BB16_37;
$L__BB16_46:
	sub.s32 	%r176, %r367, %r349;
	cvt.rn.f32.s32 	%f526, %r176;
	sub.f32 	%f527, %f1671, %f1656;
	mul.f32 	%f528, %f527, 0f3F333333;
	fma.rn.f32 	%f1676, %f526, 0f3E99999A, %f528;
	atom.shared.add.f32 	%f529, [_ZZ30amber_tda_biased_hmc_step_flatE8s_cv_sum], %f1676;
$L__BB16_47:
	setp.ne.s32 	%p30, %r2, 0;
	bar.sync 	0;
	ld.shared.f32 	%f530, [_ZZ30amber_tda_biased_hmc_step_flatE8s_cv_sum];
	cvt.rn.f32.s32 	%f68, %r156;
	div.rn.f32 	%f69, %f530, %f68;
	@%p30 bra 	$L__BB16_68;
	ld.param.f32 	%f1643, [amber_tda_biased_hmc_step_flat_param_35];
	ld.global.u32 	%r64, [%rd11];
	mul.f32 	%f70, %f1643, %f1643;
	setp.lt.s32 	%p31, %r64, 1;
	mov.f32 	%f1682, 0f00000000;
	@%p31 bra 	$L__BB16_57;
	add.s32 	%r178, %r64, -1;
	min.u32 	%r65, %r178, 999;
	add.s32 	%r66, %r65, 1;
	setp.lt.u32 	%p32, %r64, 4;
	mov.f32 	%f1682, 0f00000000;
	mov.b32 	%r374, 0;
	@%p32 bra 	$L__BB16_52;
	and.b32  	%r374, %r66, 2044;
	mov.f32 	%f1682, 0f00000000;
	mov.b32 	%r372, 0;
$L__BB16_51:
	.pragma "nounroll";
	mul.wide.u32 	%rd76, %r372, 4;
	add.s64 	%rd77, %rd10, %rd76;
	ld.global.f32 	%f535, [%rd77];
	add.s64 	%rd78, %rd9, %rd76;
	ld.global.f32 	%f536, [%rd78];
	sub.f32 	%f537, %f69, %f535;
	mul.f32 	%f538, %f537, 0fBF000000;
	mul.f32 	%f539, %f537, %f538;
	div.rn.f32 	%f540, %f539, %f70;
	fma.rn.f32 	%f541, %f540, 0f3BBB989D, 0f3F000000;
	cvt.sat.f32.f32 	%f542, %f541;
	mov.f32 	%f543, 0f4B400001;
	mov.f32 	%f544, 0f437C0000;
	fma.rm.f32 	%f545, %f542, %f544, %f543;
	add.f32 	%f546, %f545, 0fCB40007F;
	neg.f32 	%f547, %f546;
	fma.rn.f32 	%f548, %f540, 0f3FB8AA3B, %f547;
	fma.rn.f32 	%f549, %f540, 0f32A57060, %f548;
	mov.b32 	%r180, %f545;
	shl.b32 	%r181, %r180, 23;
	mov.b32 	%f550, %r181;
	ex2.approx.ftz.f32 	%f551, %f549;
	mul.f32 	%f552, %f551, %f550;
	mul.f32 	%f553, %f536, %f537;
	div.rn.f32 	%f554, %f553, %f70;
	fma.rn.f32 	%f555, %f554, %f552, %f1682;
	ld.global.f32 	%f556, [%rd77+4];
	ld.global.f32 	%f557, [%rd78+4];
	sub.f32 	%f558, %f69, %f556;
	mul.f32 	%f559, %f558, 0fBF000000;
	mul.f32 	%f560, %f558, %f559;
	div.rn.f32 	%f561, %f560, %f70;
	fma.rn.f32 	%f562, %f561, 0f3BBB989D, 0f3F000000;
	cvt.sat.f32.f32 	%f563, %f562;
	fma.rm.f32 	%f564, %f563, %f544, %f543;
	add.f32 	%f565, %f564, 0fCB40007F;
	neg.f32 	%f566, %f565;
	fma.rn.f32 	%f567, %f561, 0f3FB8AA3B, %f566;
	fma.rn.f32 	%f568, %f561, 0f32A57060, %f567;
	mov.b32 	%r182, %f564;
	shl.b32 	%r183, %r182, 23;
	mov.b32 	%f569, %r183;
	ex2.approx.ftz.f32 	%f570, %f568;
	mul.f32 	%f571, %f570, %f569;
	mul.f32 	%f572, %f557, %f558;
	div.rn.f32 	%f573, %f572, %f70;
	fma.rn.f32 	%f574, %f573, %f571, %f555;
	ld.global.f32 	%f575, [%rd77+8];
	ld.global.f32 	%f576, [%rd78+8];
	sub.f32 	%f577, %f69, %f575;
	mul.f32 	%f578, %f577, 0fBF000000;
	mul.f32 	%f579, %f577, %f578;
	div.rn.f32 	%f580, %f579, %f70;
	fma.rn.f32 	%f581, %f580, 0f3BBB989D, 0f3F000000;
	cvt.sat.f32.f32 	%f582, %f581;
	fma.rm.f32 	%f583, %f582, %f544, %f543;
	add.f32 	%f584, %f583, 0fCB40007F;
	neg.f32 	%f585, %f584;
	fma.rn.f32 	%f586, %f580, 0f3FB8AA3B, %f585;
	fma.rn.f32 	%f587, %f580, 0f32A57060, %f586;
	mov.b32 	%r184, %f583;
	shl.b32 	%r185, %r184, 23;
	mov.b32 	%f588, %r185;
	ex2.approx.ftz.f32 	%f589, %f587;
	mul.f32 	%f590, %f589, %f588;
	mul.f32 	%f591, %f576, %f577;
	div.rn.f32 	%f592, %f591, %f70;
	fma.rn.f32 	%f593, %f592, %f590, %f574;
	ld.global.f32 	%f594, [%rd77+12];
	ld.global.f32 	%f595, [%rd78+12];
	sub.f32 	%f596, %f69, %f594;
	mul.f32 	%f597, %f596, 0fBF000000;
	mul.f32 	%f598, %f596, %f597;
	div.rn.f32 	%f599, %f598, %f70;
	fma.rn.f32 	%f600, %f599, 0f3BBB989D, 0f3F000000;
	cvt.sat.f32.f32 	%f601, %f600;
	fma.rm.f32 	%f602, %f601, %f544, %f543;
	add.f32 	%f603, %f602, 0fCB40007F;
	neg.f32 	%f604, %f603;
	fma.rn.f32 	%f605, %f599, 0f3FB8AA3B, %f604;
	fma.rn.f32 	%f606, %f599, 0f32A57060, %f605;
	mov.b32 	%r186, %f602;
	shl.b32 	%r187, %r186, 23;
	mov.b32 	%f607, %r187;
	ex2.approx.ftz.f32 	%f608, %f606;
	mul.f32 	%f609, %f608, %f607;
	mul.f32 	%f610, %f595, %f596;
	div.rn.f32 	%f611, %f610, %f70;
	fma.rn.f32 	%f1682, %f611, %f609, %f593;
	add.s32 	%r372, %r372, 4;
	setp.ne.s32 	%p33, %r372, %r374;
	@%p33 bra 	$L__BB16_51;
$L__BB16_52:
	and.b32  	%r188, %r66, 3;
	setp.eq.s32 	%p34, %r188, 0;
	@%p34 bra 	$L__BB16_57;
	setp.eq.s32 	%p35, %r188, 1;
	@%p35 bra 	$L__BB16_55;
	mul.wide.u32 	%rd79, %r374, 4;
	add.s64 	%rd80, %rd10, %rd79;
	ld.global.f32 	%f613, [%rd80];
	add.s64 	%rd81, %rd9, %rd79;
	ld.global.f32 	%f614, [%rd81];
	sub.f32 	%f615, %f69, %f613;
	mul.f32 	%f616, %f615, 0fBF000000;
	mul.f32 	%f617, %f615, %f616;
	div.rn.f32 	%f618, %f617, %f70;
	fma.rn.f32 	%f619, %f618, 0f3BBB989D, 0f3F000000;
	cvt.sat.f32.f32 	%f620, %f619;
	mov.f32 	%f621, 0f4B400001;
	mov.f32 	%f622, 0f437C0000;
	fma.rm.f32 	%f623, %f620, %f622, %f621;
	add.f32 	%f624, %f623, 0fCB40007F;
	neg.f32 	%f625, %f624;
	fma.rn.f32 	%f626, %f618, 0f3FB8AA3B, %f625;
	fma.rn.f32 	%f627, %f618, 0f32A57060, %f626;
	mov.b32 	%r189, %f623;
	shl.b32 	%r190, %r189, 23;
	mov.b32 	%f628, %r190;
	ex2.approx.ftz.f32 	%f629, %f627;
	mul.f32 	%f630, %f629, %f628;
	mul.f32 	%f631, %f614, %f615;
	div.rn.f32 	%f632, %f631, %f70;
	fma.rn.f32 	%f633, %f632, %f630, %f1682;
	ld.global.f32 	%f634, [%rd80+4];
	ld.global.f32 	%f635, [%rd81+4];
	sub.f32 	%f636, %f69, %f634;
	mul.f32 	%f637, %f636, 0fBF000000;
	mul.f32 	%f638, %f636, %f637;
	div.rn.f32 	%f639, %f638, %f70;
	fma.rn.f32 	%f640, %f639, 0f3BBB989D, 0f3F000000;
	cvt.sat.f32.f32 	%f641, %f640;
	fma.rm.f32 	%f642, %f641, %f622, %f621;
	add.f32 	%f643, %f642, 0fCB40007F;
	neg.f32 	%f644, %f643;
	fma.rn.f32 	%f645, %f639, 0f3FB8AA3B, %f644;
	fma.rn.f32 	%f646, %f639, 0f32A57060, %f645;
	mov.b32 	%r191, %f642;
	shl.b32 	%r192, %r191, 23;
	mov.b32 	%f647, %r192;
	ex2.approx.ftz.f32 	%f648, %f646;
	mul.f32 	%f649, %f648, %f647;
	mul.f32 	%f650, %f635, %f636;
	div.rn.f32 	%f651, %f650, %f70;
	fma.rn.f32 	%f1682, %f651, %f649, %f633;
	add.s32 	%r374, %r374, 2;
$L__BB16_55:
	and.b32  	%r193, %r65, 1;
	setp.eq.b32 	%p36, %r193, 1;
	@%p36 bra 	$L__BB16_57;
	mul.wide.u32 	%rd82, %r374, 4;
	add.s64 	%rd83, %rd10, %rd82;
	ld.global.f32 	%f652, [%rd83];
	add.s64 	%rd84, %rd9, %rd82;
	ld.global.f32 	%f653, [%rd84];
	sub.f32 	%f654, %f69, %f652;
	mul.f32 	%f655, %f654, 0fBF000000;
	mul.f32 	%f656, %f654, %f655;
	div.rn.f32 	%f657, %f656, %f70;
	fma.rn.f32 	%f658, %f657, 0f3BBB989D, 0f3F000000;
	cvt.sat.f32.f32 	%f659, %f658;
	mov.f32 	%f660, 0f4B400001;
	mov.f32 	%f661, 0f437C0000;
	fma.rm.f32 	%f662, %f659, %f661, %f660;
	add.f32 	%f663, %f662, 0fCB40007F;
	neg.f32 	%f664, %f663;
	fma.rn.f32 	%f665, %f657, 0f3FB8AA3B, %f664;
	fma.rn.f32 	%f666, %f657, 0f32A57060, %f665;
	mov.b32 	%r194, %f662;
	shl.b32 	%r195, %r194, 23;
	mov.b32 	%f667, %r195;
	ex2.approx.ftz.f32 	%f668, %f666;
	mul.f32 	%f669, %f668, %f667;
	mul.f32 	%f670, %f653, %f654;
	div.rn.f32 	%f671, %f670, %f70;
	fma.rn.f32 	%f1682, %f671, %f669, %f1682;
$L__BB16_57:
	ld.param.u32 	%r335, [amber_tda_biased_hmc_step_flat_param_34];
	st.shared.f32 	[_ZZ30amber_tda_biased_hmc_step_flatE12s_bias_force], %f1682;
	setp.eq.s32 	%p37, %r335, 0;
	setp.gt.s32 	%p38, %r64, 999;
	or.pred  	%p39, %p37, %p38;
	@%p39 bra 	$L__BB16_68;
	setp.lt.s32 	%p40, %r64, 1;
	mul.wide.s32 	%rd85, %r64, 4;
	add.s64 	%rd86, %rd10, %rd85;
	st.global.f32 	[%rd86], %f69;
	mov.f32 	%f1688, 0f00000000;
	@%p40 bra 	$L__BB16_67;
	and.b32  	%r73, %r64, 3;
	setp.lt.u32 	%p41, %r64, 4;
	mov.f32 	%f1688, 0f00000000;
	mov.b32 	%r377, 0;
	@%p41 bra 	$L__BB16_62;
	and.b32  	%r377, %r64, 2147483644;
	mov.f32 	%f1688, 0f00000000;
	mov.b32 	%r375, 0;
$L__BB16_61:
	.pragma "nounroll";
	mul.wide.u32 	%rd87, %r375, 4;
	add.s64 	%rd88, %rd10, %rd87;
	ld.global.f32 	%f676, [%rd88];
	sub.f32 	%f677, %f69, %f676;
	add.s64 	%rd89, %rd9, %rd87;
	ld.global.f32 	%f678, [%rd89];
	mul.f32 	%f679, %f677, 0fBF000000;
	mul.f32 	%f680, %f677, %f679;
	div.rn.f32 	%f681, %f680, %f70;
	fma.rn.f32 	%f682, %f681, 0f3BBB989D, 0f3F000000;
	cvt.sat.f32.f32 	%f683, %f682;
	mov.f32 	%f684, 0f4B400001;
	mov.f32 	%f685, 0f437C0000;
	fma.rm.f32 	%f686, %f683, %f685, %f684;
	add.f32 	%f687, %f686, 0fCB40007F;
	neg.f32 	%f688, %f687;
	fma.rn.f32 	%f689, %f681, 0f3FB8AA3B, %f688;
	fma.rn.f32 	%f690, %f681, 0f32A57060, %f689;
	mov.b32 	%r198, %f686;
	shl.b32 	%r199, %r198, 23;
	mov.b32 	%f691, %r199;
	ex2.approx.ftz.f32 	%f692, %f690;
	mul.f32 	%f693, %f692, %f691;
	fma.rn.f32 	%f694, %f678, %f693, %f1688;
	ld.global.f32 	%f695, [%rd88+4];
	sub.f32 	%f696, %f69, %f695;
	ld.global.f32 	%f697, [%rd89+4];
	mul.f32 	%f698, %f696, 0fBF000000;
	mul.f32 	%f699, %f696, %f698;
	div.rn.f32 	%f700, %f699, %f70;
	fma.rn.f32 	%f701, %f700, 0f3BBB989D, 0f3F000000;
	cvt.sat.f32.f32 	%f702, %f701;
	fma.rm.f32 	%f703, %f702, %f685, %f684;
	add.f32 	%f704, %f703, 0fCB40007F;
	neg.f32 	%f705, %f704;
	fma.rn.f32 	%f706, %f700, 0f3FB8AA3B, %f705;
	fma.rn.f32 	%f707, %f700, 0f32A57060, %f706;
	mov.b32 	%r200, %f703;
	shl.b32 	%r201, %r200, 23;
	mov.b32 	%f708, %r201;
	ex2.approx.ftz.f32 	%f709, %f707;
	mul.f32 	%f710, %f709, %f708;
	fma.rn.f32 	%f711, %f697, %f710, %f694;
	ld.global.f32 	%f712, [%rd88+8];
	sub.f32 	%f713, %f69, %f712;
	ld.global.f32 	%f714, [%rd89+8];
	mul.f32 	%f715, %f713, 0fBF000000;
	mul.f32 	%f716, %f713, %f715;
	div.rn.f32 	%f717, %f716, %f70;
	fma.rn.f32 	%f718, %f717, 0f3BBB989D, 0f3F000000;
	cvt.sat.f32.f32 	%f719, %f718;
	fma.rm.f32 	%f720, %f719, %f685, %f684;
	add.f32 	%f721, %f720, 0fCB40007F;
	neg.f32 	%f722, %f721;
	fma.rn.f32 	%f723, %f717, 0f3FB8AA3B, %f722;
	fma.rn.f32 	%f724, %f717, 0f32A57060, %f723;
	mov.b32 	%r202, %f720;
	shl.b32 	%r203, %r202, 23;
	mov.b32 	%f725, %r203;
	ex2.approx.ftz.f32 	%f726, %f724;
	mul.f32 	%f727, %f726, %f725;
	fma.rn.f32 	%f728, %f714, %f727, %f711;
	ld.global.f32 	%f729, [%rd88+12];
	sub.f32 	%f730, %f69, %f729;
	ld.global.f32 	%f731, [%rd89+12];
	mul.f32 	%f732, %f730, 0fBF000000;
	mul.f32 	%f733, %f730, %f732;
	div.rn.f32 	%f734, %f733, %f70;
	fma.rn.f32 	%f735, %f734, 0f3BBB989D, 0f3F000000;
	cvt.sat.f32.f32 	%f736, %f735;
	fma.rm.f32 	%f737, %f736, %f685, %f684;
	add.f32 	%f738, %f737, 0fCB40007F;
	neg.f32 	%f739, %f738;
	fma.rn.f32 	%f740, %f734, 0f3FB8AA3B, %f739;
	fma.rn.f32 	%f741, %f734, 0f32A57060, %f740;
	mov.b32 	%r204, %f737;
	shl.b32 	%r205, %r204, 23;
	mov.b32 	%f742, %r205;
	ex2.approx.ftz.f32 	%f743, %f741;
	mul.f32 	%f744, %f743, %f742;
	fma.rn.f32 	%f1688, %f731, %f744, %f728;
	add.s32 	%r375, %r375, 4;
	setp.ne.s32 	%p42, %r375, %r377;
	@%p42 bra 	$L__BB16_61;
$L__BB16_62:
	setp.eq.s32 	%p43, %r73, 0;
	@%p43 bra 	$L__BB16_67;
	setp.eq.s32 	%p44, %r73, 1;
	@%p44 bra 	$L__BB16_65;
	mul.wide.u32 	%rd90, %r377, 4;
	add.s64 	%rd91, %rd10, %rd90;
	ld.global.f32 	%f746, [%rd91];
	sub.f32 	%f747, %f69, %f746;
	add.s64 	%rd92, %rd9, %rd90;
	ld.global.f32 	%f748, [%rd92];
	mul.f32 	%f749, %f747, 0fBF000000;
	mul.f32 	%f750, %f747, %f749;
	div.rn.f32 	%f751, %f750, %f70;
	fma.rn.f32 	%f752, %f751, 0f3BBB989D, 0f3F000000;
	cvt.sat.f32.f32 	%f753, %f752;
	mov.f32 	%f754, 0f4B400001;
	mov.f32 	%f755, 0f437C0000;
	fma.rm.f32 	%f756, %f753, %f755, %f754;
	add.f32 	%f757, %f756, 0fCB40007F;
	neg.f32 	%f758, %f757;
	fma.rn.f32 	%f759, %f751, 0f3FB8AA3B, %f758;
	fma.rn.f32 	%f760, %f751, 0f32A57060, %f759;
	mov.b32 	%r206, %f756;
	shl.b32 	%r207, %r206, 23;
	mov.b32 	%f761, %r207;
	ex2.approx.ftz.f32 	%f762, %f760;
	mul.f32 	%f763, %f762, %f761;
	fma.rn.f32 	%f764, %f748, %f763, %f1688;
	ld.global.f32 	%f765, [%rd91+4];
	sub.f32 	%f766, %f69, %f765;
	ld.global.f32 	%f767, [%rd92+4];
	mul.f32 	%f768, %f766, 0fBF000000;
	mul.f32 	%f769, %f766, %f768;
	div.rn.f32 	%f770, %f769, %f70;
	fma.rn.f32 	%f771, %f770, 0f3BBB989D, 0f3F000000;
	cvt.sat.f32.f32 	%f772, %f771;
	fma.rm.f32 	%f773, %f772, %f755, %f754;
	add.f32 	%f774, %f773, 0fCB40007F;
	neg.f32 	%f775, %f774;
	fma.rn.f32 	%f776, %f770, 0f3FB8AA3B, %f775;
	fma.rn.f32 	%f777, %f770, 0f32A57060, %f776;
	mov.b32 	%r208, %f773;
	shl.b32 	%r209, %r208, 23;
	mov.b32 	%f778, %r209;
	ex2.approx.ftz.f32 	%f779, %f777;
	mul.f32 	%f780, %f779, %f778;
	fma.rn.f32 	%f1688, %f767, %f780, %f764;
	add.s32 	%r377, %r377, 2;
$L__BB16_65:
	and.b32  	%r210, %r64, 1;
	setp.eq.b32 	%p45, %r210, 1;
	not.pred 	%p46, %p45;
	@%p46 bra 	$L__BB16_67;
	mul.wide.u32 	%rd93, %r377, 4;
	add.s64 	%rd94, %rd10, %rd93;
	ld.global.f32 	%f781, [%rd94];
	sub.f32 	%f782, %f69, %f781;
	add.s64 	%rd95, %rd9, %rd93;
	ld.global.f32 	%f783, [%rd95];
	mul.f32 	%f784, %f782, 0fBF000000;
	mul.f32 	%f785, %f782, %f784;
	div.rn.f32 	%f786, %f785, %f70;
	fma.rn.f32 	%f787, %f786, 0f3BBB989D, 0f3F000000;
	cvt.sat.f32.f32 	%f788, %f787;
	mov.f32 	%f789, 0f4B400001;
	mov.f32 	%f790, 0f437C0000;
	fma.rm.f32 	%f791, %f788, %f790, %f789;
	add.f32 	%f792, %f791, 0fCB40007F;
	neg.f32 	%f793, %f792;
	fma.rn.f32 	%f794, %f786, 0f3FB8AA3B, %f793;
	fma.rn.f32 	%f795, %f786, 0f32A57060, %f794;
	mov.b32 	%r211, %f791;
	shl.b32 	%r212, %r211, 23;
	mov.b32 	%f796, %r212;
	ex2.approx.ftz.f32 	%f797, %f795;
	mul.f32 	%f798, %f797, %f796;
	fma.rn.f32 	%f1688, %f783, %f798, %f1688;
$L__BB16_67:
	ld.param.f32 	%f1644, [amber_tda_biased_hmc_step_flat_param_36];
	ld.param.f32 	%f1642, [amber_tda_biased_hmc_step_flat_param_33];
	mul.f32 	%f799, %f1642, 0fBB023BC0;
	mul.f32 	%f800, %f799, 0f41200000;
	div.rn.f32 	%f801, %f1688, %f800;
	fma.rn.f32 	%f802, %f801, 0f3BBB989D, 0f3F000000;
	cvt.sat.f32.f32 	%f803, %f802;
	mov.f32 	%f804, 0f4B400001;
	mov.f32 	%f805, 0f437C0000;
	fma.rm.f32 	%f806, %f803, %f805, %f804;
	add.f32 	%f807, %f806, 0fCB40007F;
	neg.f32 	%f808, %f807;
	fma.rn.f32 	%f809, %f801, 0f3FB8AA3B, %f808;
	fma.rn.f32 	%f810, %f801, 0f32A57060, %f809;
	mov.b32 	%r213, %f806;
	shl.b32 	%r214, %r213, 23;
	mov.b32 	%f811, %r214;
	ex2.approx.ftz.f32 	%f812, %f810;
	mul.f32 	%f813, %f812, %f811;
	mul.f32 	%f814, %f1644, %f813;
	add.s64 	%rd97, %rd9, %rd85;
	st.global.f32 	[%rd97], %f814;
	add.s32 	%r215, %r64, 1;
	st.global.u32 	[%rd11], %r215;
$L__BB16_68:
	setp.ge.s32 	%p47, %r2, %r156;
	bar.sync 	0;
	mov.f32 	%f1689, 0f00000000;
	mov.b32 	%r378, 0;
	mov.f32 	%f1690, %f1689;
	mov.f32 	%f1691, %f1689;
	mov.f32 	%f1692, %f1689;
	mov.f32 	%f1693, %f1689;
	mov.f32 	%f1694, %f1689;
	mov.u32 	%r379, %r378;
	mov.u32 	%r380, %r378;
	mov.u32 	%r381, %r378;
	@%p47 bra 	$L__BB16_70;
	ld.param.u32 	%r329, [amber_tda_biased_hmc_step_flat_param_25];
	ld.param.u32 	%r327, [amber_tda_biased_hmc_step_flat_param_24];
	ld.global.f32 	%f1689, [%rd18];
	ld.global.f32 	%f1690, [%rd18+4];
	ld.global.f32 	%f1691, [%rd18+8];
	mul.wide.s32 	%rd98, %r2, 4;
	add.s64 	%rd99, %rd8, %rd98;
	ld.global.nc.f32 	%f1692, [%rd99];
	add.s64 	%rd100, %rd7, %rd98;
	ld.global.nc.f32 	%f1693, [%rd100];
	add.s64 	%rd101, %rd6, %rd98;
	ld.global.nc.f32 	%f1694, [%rd101];
	add.s64 	%rd102, %rd5, %rd98;
	ld.global.nc.u32 	%r378, [%rd102];
	mul.lo.s32 	%r379, %r327, %r2;
	add.s64 	%rd103, %rd4, %rd98;
	ld.global.nc.u32 	%r380, [%rd103];
	mul.lo.s32 	%r381, %r329, %r2;
$L__BB16_70:
	add.s32 	%r217, %r156, 63;
	shr.s32 	%r218, %r217, 31;
	shr.u32 	%r219, %r218, 26;
	add.s32 	%r220, %r217, %r219;
	shr.s32 	%r88, %r220, 6;
	setp.lt.s32 	%p48, %r156, 1;
	mov.f32 	%f1711, 0f00000000;
	mov.f32 	%f1712, %f1711;
	mov.f32 	%f1713, %f1711;
	mov.f32 	%f1714, %f1711;
	@%p48 bra 	$L__BB16_98;
	and.b32  	%r89, %r1, 63;
	max.s32 	%r90, %r88, 1;
	mov.f32 	%f1714, 0f00000000;
	mov.b32 	%r382, 0;
	mov.f32 	%f1713, %f1714;
	mov.f32 	%f1712, %f1714;
	mov.f32 	%f1711, %f1714;
$L__BB16_72:
	shl.b32 	%r92, %r382, 6;
	or.b32  	%r93, %r92, %r89;
	setp.ge.s32 	%p49, %r93, %r156;
	@%p49 bra 	$L__BB16_74;
	mul.lo.s32 	%r222, %r93, 3;
	mul.wide.u32 	%rd104, %r222, 4;
	add.s64 	%rd105, %rd13, %rd104;
	ld.global.f32 	%f821, [%rd105];
	shl.b32 	%r223, %r89, 2;
	mov.u32 	%r224, _ZZ28compute_nonbonded_tiled_flatPKfPfS1_S0_S0_S0_PKiS3_S3_S3_iiiiE7s_pos_x;
	add.s32 	%r225, %r224, %r223;
	st.shared.f32 	[%r225], %f821;
	ld.global.f32 	%f822, [%rd105+4];
	mov.u32 	%r226, _ZZ28compute_nonbonded_tiled_flatPKfPfS1_S0_S0_S0_PKiS3_S3_S3_iiiiE7s_pos_y;
	add.s32 	%r227, %r226, %r223;
	st.shared.f32 	[%r227], %f822;
	ld.global.f32 	%f823, [%rd105+8];
	mov.u32 	%r228, _ZZ28compute_nonbonded_tiled_flatPKfPfS1_S0_S0_S0_PKiS3_S3_S3_iiiiE7s_pos_z;
	add.s32 	%r229, %r228, %r223;
	st.shared.f32 	[%r229], %f823;
	mul.wide.u32 	%rd106, %r93, 4;
	add.s64 	%rd107, %rd8, %rd106;
	ld.global.nc.f32 	%f824, [%rd107];
	mov.u32 	%r230, _ZZ28compute_nonbonded_tiled_flatPKfPfS1_S0_S0_S0_PKiS3_S3_S3_iiiiE7s_sigma;
	add.s32 	%r231, %r230, %r223;
	st.shared.f32 	[%r231], %f824;
	add.s64 	%rd108, %rd7, %rd106;
	ld.global.nc.f32 	%f825, [%rd108];
	mov.u32 	%r232, _ZZ28compute_nonbonded_tiled_flatPKfPfS1_S0_S0_S0_PKiS3_S3_S3_iiiiE5s_eps;
	add.s32 	%r233, %r232, %r223;
	st.shared.f32 	[%r233], %f825;
	add.s64 	%rd109, %rd6, %rd106;
	ld.global.nc.f32 	%f826, [%rd109];
	mov.u32 	%r234, _ZZ28compute_nonbonded_tiled_flatPKfPfS1_S0_S0_S0_PKiS3_S3_S3_iiiiE3s_q;
	add.s32 	%r235, %r234, %r223;
	st.shared.f32 	[%r235], %f826;
$L__BB16_74:
	bar.sync 	0;
	max.s32 	%r236, %r2, %r92;
	setp.ge.s32 	%p50, %r236, %r156;
	@%p50 bra 	$L__BB16_97;
	ld.global.u32 	%r94, [d_use_pbc];
	ld.global.f32 	%f108, [d_box_dims];
	ld.global.f32 	%f109, [d_box_inv];
	ld.global.f32 	%f110, [d_box_dims+4];
	ld.global.f32 	%f111, [d_box_inv+4];
	ld.global.f32 	%f112, [d_box_dims+8];
	ld.global.f32 	%f113, [d_box_inv+8];
	ld.global.u32 	%r95, [d_use_pme];
	mov.b32 	%r383, 0;
	ld.global.f32 	%f114, [d_ewald_beta];
$L__BB16_76:
	mov.u32 	%r96, %r383;
	add.s32 	%r97, %r96, %r92;
	setp.eq.s32 	%p51, %r97, %r2;
	@%p51 bra 	$L__BB16_96;
	setp.eq.s32 	%p52, %r94, 0;
	shl.b32 	%r238, %r96, 2;
	mov.u32 	%r239, _ZZ28compute_nonbonded_tiled_flatPKfPfS1_S0_S0_S0_PKiS3_S3_S3_iiiiE7s_pos_x;
	add.s32 	%r240, %r239, %r238;
	ld.shared.f32 	%f827, [%r240];
	sub.f32 	%f1705, %f827, %f1689;
	mov.u32 	%r241, _ZZ28compute_nonbonded_tiled_flatPKfPfS1_S0_S0_S0_PKiS3_S3_S3_iiiiE7s_pos_y;
	add.s32 	%r242, %r241, %r238;
	ld.shared.f32 	%f828, [%r242];
	sub.f32 	%f1704, %f828, %f1690;
	mov.u32 	%r243, _ZZ28compute_nonbonded_tiled_flatPKfPfS1_S0_S0_S0_PKiS3_S3_S3_iiiiE7s_pos_z;
	add.s32 	%r244, %r243, %r238;
	ld.shared.f32 	%f829, [%r244];
	sub.f32 	%f1703, %f829, %f1691;
	@%p52 bra 	$L__BB16_79;
	mul.f32 	%f830, %f1705, %f109;
	cvt.rni.f32.f32 	%f831, %f830;
	mul.f32 	%f832, %f108, %f831;
	sub.f32 	%f1705, %f1705, %f832;
	mul.f32 	%f833, %f1704, %f111;
	cvt.rni.f32.f32 	%f834, %f833;
	mul.f32 	%f835, %f110, %f834;
	sub.f32 	%f1704, %f1704, %f835;
	mul.f32 	%f836, %f1703, %f113;
	cvt.rni.f32.f32 	%f837, %f836;
	mul.f32 	%f838, %f112, %f837;
	sub.f32 	%f1703, %f1703, %f838;
$L__BB16_79:
	mul.f32 	%f839, %f1705, %f1705;
	fma.rn.f32 	%f840, %f1704, %f1704, %f839;
	fma.rn.f32 	%f128, %f1703, %f1703, %f840;
	setp.ge.f32 	%p53, %f128, 0f42C80000;
	setp.le.f32 	%p54, %f128, 0f358637BD;
	or.pred  	%p55, %p53, %p54;
	@%p55 bra 	$L__BB16_96;
	setp.lt.s32 	%p56, %r378, 1;
	@%p56 bra 	$L__BB16_84;
	mov.b32 	%r384, 0;
$L__BB16_82:
	add.s32 	%r246, %r384, %r379;
	mul.wide.s32 	%rd110, %r246, 4;
	add.s64 	%rd111, %rd2, %rd110;
	ld.global.nc.u32 	%r247, [%rd111];
	setp.ne.s32 	%p57, %r247, %r97;
	@%p57 bra 	$L__BB16_83;
	bra.uni 	$L__BB16_86;
$L__BB16_83:
	add.s32 	%r384, %r384, 1;
	setp.ne.s32 	%p58, %r384, %r378;
	@%p58 bra 	$L__BB16_82;
$L__BB16_84:
	setp.lt.s32 	%p59, %r380, 1;
	mov.f32 	%f842, 0f3F800000;
	mov.f32 	%f841, 0f43A60824;
	mov.f32 	%f1707, %f841;
	mov.f32 	%f1708, %f842;
	@%p59 bra 	$L__BB16_92;
	mov.b32 	%r385, 0;
	bra.uni 	$L__BB16_91;
$L__BB16_86:
	setp.eq.s32 	%p67, %r95, 0;
	@%p67 bra 	$L__BB16_96;
	sqrt.rn.f32 	%f129, %f128;
	shl.b32 	%r262, %r96, 2;
	mov.u32 	%r263, _ZZ28compute_nonbonded_tiled_flatPKfPfS1_S0_S0_S0_PKiS3_S3_S3_iiiiE3s_q;
	add.s32 	%r264, %r263, %r262;
	ld.shared.f32 	%f130, [%r264];
	mul.f32 	%f131, %f129, %f114;
	abs.f32 	%f964, %f131;
	setp.ltu.f32 	%p68, %f964, 0f3F8060FE;
	setp.ge.f32 	%p69, %f964, 0f3F8060FE;
	mul.f32 	%f965, %f131, %f131;
	selp.f32 	%f966, %f964, %f965, %p69;
	selp.f32 	%f967, 0f38EB4C3A, 0f38B1E96A, %p69;
	selp.f32 	%f968, 0fBAAE005B, 0fBA574D20, %p69;
	fma.rn.f32 	%f969, %f967, %f966, %f968;
	selp.f32 	%f970, 0f3C09919F, 0f3BAAD5EA, %p69;
	fma.rn.f32 	%f971, %f969, %f966, %f970;
	selp.f32 	%f972, 0fBD24D99A, 0fBCDC1BE7, %p69;
	fma.rn.f32 	%f973, %f971, %f966, %f972;
	selp.f32 	%f974, 0f3E235519, 0f3DE718AF, %p69;
	fma.rn.f32 	%f975, %f973, %f966, %f974;
	selp.f32 	%f976, 0f3F69B4F9, 0fBEC093AC, %p69;
	fma.rn.f32 	%f977, %f975, %f966, %f976;
	selp.f32 	%f978, 0f3F210A14, 0f3E0375D3, %p69;
	fma.rn.f32 	%f979, %f977, %f966, %f978;
	neg.f32 	%f980, %f966;
	selp.f32 	%f981, %f980, %f131, %p69;
	fma.rn.f32 	%f1706, %f979, %f981, %f981;
	@%p68 bra 	$L__BB16_89;
	ex2.approx.ftz.f32 	%f982, %f1706;
	mov.f32 	%f983, 0f3F800000;
	sub.f32 	%f984, %f983, %f982;
	copysign.f32 	%f1706, %f131, %f984;
$L__BB16_89:
	rcp.rn.f32 	%f985, %f129;
	neg.f32 	%f986, %f131;
	mul.f32 	%f987, %f131, %f986;
	fma.rn.f32 	%f988, %f987, 0f3BBB989D, 0f3F000000;
	cvt.sat.f32.f32 	%f989, %f988;
	mov.f32 	%f990, 0f4B400001;
	mov.f32 	%f991, 0f437C0000;
	fma.rm.f32 	%f992, %f989, %f991, %f990;
	add.f32 	%f993, %f992, 0fCB40007F;
	neg.f32 	%f994, %f993;
	fma.rn.f32 	%f995, %f987, 0f3FB8AA3B, %f994;
	fma.rn.f32 	%f996, %f987, 0f32A57060, %f995;
	mov.b32 	%r265, %f992;
	shl.b32 	%r266, %r265, 23;
	mov.b32 	%f997, %r266;
	ex2.approx.ftz.f32 	%f998, %f996;
	mul.f32 	%f999, %f998, %f997;
	mul.f32 	%f1000, %f1694, %f130;
	mul.f32 	%f1001, %f1000, 0fC3A60824;
	mul.f32 	%f1002, %f1001, %f1706;
	mul.f32 	%f1003, %f985, %f1002;
	mul.f32 	%f1004, %f985, %f1706;
	add.f32 	%f1005, %f114, %f114;
	mul.f32 	%f1006, %f1005, 0f3F106EBB;
	mul.f32 	%f1007, %f999, %f1006;
	mul.f32 	%f1008, %f985, %f1007;
	fma.rn.f32 	%f1009, %f985, %f1004, %f1008;
	mul.f32 	%f1010, %f1001, %f1009;
	add.f32 	%f1011, %f129, 0f322BCC77;
	rcp.rn.f32 	%f1012, %f1011;
	mul.f32 	%f1013, %f1705, %f1010;
	fma.rn.f32 	%f1713, %f1012, %f1013, %f1713;
	mul.f32 	%f1014, %f1704, %f1010;
	fma.rn.f32 	%f1712, %f1012, %f1014, %f1712;
	mul.f32 	%f1015, %f1703, %f1010;
	fma.rn.f32 	%f1711, %f1012, %f1015, %f1711;
	fma.rn.f32 	%f1714, %f1003, 0f3F000000, %f1714;
	bra.uni 	$L__BB16_96;
$L__BB16_90:
	add.s32 	%r385, %r385, 1;
	setp.eq.s32 	%p61, %r385, %r380;
	mov.f32 	%f1707, %f841;
	mov.f32 	%f1708, %f842;
	@%p61 bra 	$L__BB16_92;
$L__BB16_91:
	add.s32 	%r249, %r385, %r381;
	mul.wide.s32 	%rd112, %r249, 4;
	add.s64 	%rd113, %rd1, %rd112;
	ld.global.nc.u32 	%r250, [%rd113];
	setp.ne.s32 	%p60, %r250, %r97;
	mov.f32 	%f1708, 0f3F000000;
	mov.f32 	%f1707, 0f438A5C1E;
	@%p60 bra 	$L__BB16_90;
$L__BB16_92:
	setp.ne.s32 	%p62, %r95, 0;
	add.f32 	%f847, %f128, 0f3F800000;
	sqrt.rn.f32 	%f141, %f128;
	sqrt.rn.f32 	%f848, %f847;
	rcp.rn.f32 	%f849, %f848;
	mul.f32 	%f850, %f849, %f849;
	shl.b32 	%r251, %r96, 2;
	mov.u32 	%r252, _ZZ28compute_nonbonded_tiled_flatPKfPfS1_S0_S0_S0_PKiS3_S3_S3_iiiiE7s_sigma;
	add.s32 	%r253, %r252, %r251;
	ld.shared.f32 	%f851, [%r253];
	add.f32 	%f852, %f1692, %f851;
	mul.f32 	%f853, %f852, 0f3F000000;
	mov.u32 	%r254, _ZZ28compute_nonbonded_tiled_flatPKfPfS1_S0_S0_S0_PKiS3_S3_S3_iiiiE5s_eps;
	add.s32 	%r255, %r254, %r251;
	ld.shared.f32 	%f854, [%r255];
	mul.f32 	%f855, %f1693, %f854;
	sqrt.rn.f32 	%f856, %f855;
	mul.f32 	%f857, %f853, %f853;
	mul.f32 	%f858, %f857, %f857;
	mul.f32 	%f859, %f857, %f858;
	mul.f32 	%f860, %f850, %f850;
	mul.f32 	%f861, %f850, %f860;
	mul.f32 	%f862, %f861, %f859;
	mul.f32 	%f863, %f1708, 0f41C00000;
	mul.f32 	%f864, %f863, %f856;
	add.f32 	%f865, %f862, %f862;
	mul.f32 	%f866, %f862, %f865;
	sub.f32 	%f867, %f866, %f862;
	mul.f32 	%f868, %f864, %f867;
	div.rn.f32 	%f142, %f868, %f847;
	mul.f32 	%f869, %f1708, 0f40800000;
	mul.f32 	%f870, %f869, %f856;
	mul.f32 	%f871, %f870, %f862;
	add.f32 	%f872, %f862, 0fBF800000;
	mul.f32 	%f143, %f871, %f872;
	mov.u32 	%r256, _ZZ28compute_nonbonded_tiled_flatPKfPfS1_S0_S0_S0_PKiS3_S3_S3_iiiiE3s_q;
	add.s32 	%r257, %r256, %r251;
	ld.shared.f32 	%f873, [%r257];
	mul.f32 	%f144, %f1694, %f873;
	add.f32 	%f874, %f141, 0f3DCCCCCD;
	rcp.rn.f32 	%f145, %f874;
	@%p62 bra 	$L__BB16_94;
	mul.f32 	%f951, %f1707, %f144;
	mul.f32 	%f952, %f951, 0f3E800000;
	mul.f32 	%f953, %f145, %f952;
	mul.f32 	%f1709, %f145, %f953;
	add.f32 	%f954, %f1709, %f1709;
	mul.f32 	%f1710, %f145, %f954;
	bra.uni 	$L__BB16_95;
$L__BB16_94:
	mul.f32 	%f875, %f141, %f114;
	abs.f32 	%f876, %f875;
	add.f32 	%f877, %f876, 0fC0800000;
	add.f32 	%f878, %f876, 0f40800000;
	rcp.approx.ftz.f32 	%f879, %f878;
	mul.rn.f32 	%f880, %f877, %f879;
	add.f32 	%f881, %f880, 0f3F800000;
	fma.rn.f32 	%f882, %f881, 0fC0800000, %f876;
	neg.f32 	%f883, %f880;
	fma.rn.f32 	%f884, %f883, %f876, %f882;
	fma.rn.f32 	%f885, %f879, %f884, %f880;
	fma.rn.f32 	%f886, %f885, 0f3A69A091, 0f3BE6E05B;
	fma.rn.f32 	%f887, %f886, %f885, 0fBC81FB4B;
	fma.rn.f32 	%f888, %f887, %f885, 0f3D15373B;
	fma.rn.f32 	%f889, %f888, %f885, 0fBD887C5A;
	fma.rn.f32 	%f890, %f889, %f885, 0f3DC021D5;
	fma.rn.f32 	%f891, %f890, %f885, 0fBDCED424;
	fma.rn.f32 	%f892, %f891, %f885, 0f3D8B74DE;
	fma.rn.f32 	%f893, %f892, %f885, 0f3C7BF170;
	fma.rn.f32 	%f894, %f893, %f885, 0fBE0EF8D4;
	fma.rn.f32 	%f895, %f894, %f885, 0f3F9DD2C9;
	fma.rn.f32 	%f896, %f876, 0f40000000, 0f3F800000;
	rcp.approx.ftz.f32 	%f897, %f896;
	mul.rn.f32 	%f898, %f895, %f897;
	mul.f32 	%f899, %f898, 0fC0000000;
	fma.rn.f32 	%f900, %f876, %f899, %f895;
	sub.f32 	%f901, %f900, %f898;
	fma.rn.f32 	%f902, %f901, %f897, %f898;
	neg.f32 	%f903, %f876;
	mul.f32 	%f904, %f876, %f903;
	mov.f32 	%f905, 0f3FB8AA3B;
	mul.rn.f32 	%f906, %f904, %f905;
	cvt.rzi.f32.f32 	%f907, %f906;
	abs.f32 	%f908, %f907;
	setp.gt.f32 	%p63, %f908, 0f42FC0000;
	mov.f32 	%f909, 0f42FC0000;
	copysign.f32 	%f910, %f907, %f909;
	selp.f32 	%f911, %f910, %f907, %p63;
	fma.rn.f32 	%f912, %f911, 0fBF317218, %f904;
	fma.rn.f32 	%f913, %f911, 0f3102E308, %f912;
	mul.f32 	%f914, %f913, 0f3FB8AA3B;
	add.f32 	%f915, %f911, 0f4B40007F;
	mov.b32 	%r258, %f915;
	shl.b32 	%r259, %r258, 23;
	mov.b32 	%f916, %r259;
	ex2.approx.ftz.f32 	%f917, %f914;
	mul.f32 	%f918, %f917, %f916;
	neg.f32 	%f919, %f904;
	fma.rn.f32 	%f920, %f903, %f876, %f919;
	fma.rn.f32 	%f921, %f918, %f920, %f918;
	mul.f32 	%f922, %f921, %f902;
	setp.gt.f32 	%p64, %f876, 0f4120E148;
	selp.f32 	%f923, 0f00000000, %f922, %p64;
	setp.lt.f32 	%p65, %f875, 0f00000000;
	mov.f32 	%f924, 0f40000000;
	sub.f32 	%f925, %f924, %f923;
	selp.f32 	%f926, %f925, %f923, %p65;
	neg.f32 	%f927, %f875;
	mul.f32 	%f928, %f875, %f927;
	fma.rn.f32 	%f929, %f928, 0f3BBB989D, 0f3F000000;
	cvt.sat.f32.f32 	%f930, %f929;
	mov.f32 	%f931, 0f4B400001;
	mov.f32 	%f932, 0f437C0000;
	fma.rm.f32 	%f933, %f930, %f932, %f931;
	add.f32 	%f934, %f933, 0fCB40007F;
	neg.f32 	%f935, %f934;
	fma.rn.f32 	%f936, %f928, 0f3FB8AA3B, %f935;
	fma.rn.f32 	%f937, %f928, 0f32A57060, %f936;
	mov.b32 	%r260, %f933;
	shl.b32 	%r261, %r260, 23;
	mov.b32 	%f938, %r261;
	ex2.approx.ftz.f32 	%f939, %f937;
	mul.f32 	%f940, %f939, %f938;
	mul.f32 	%f941, %f1707, %f144;
	mul.f32 	%f942, %f941, %f926;
	mul.f32 	%f1709, %f145, %f942;
	mul.f32 	%f943, %f145, %f926;
	mul.f32 	%f944, %f145, %f943;
	mul.f32 	%f945, %f145, %f944;
	add.f32 	%f946, %f114, %f114;
	mul.f32 	%f947, %f946, 0f3F106EBB;
	mul.f32 	%f948, %f947, %f940;
	mul.f32 	%f949, %f145, %f948;
	fma.rn.f32 	%f950, %f145, %f949, %f945;
	mul.f32 	%f1710, %f941, %f950;
$L__BB16_95:
	add.f32 	%f955, %f142, %f1710;
	abs.f32 	%f956, %f955;
	setp.gt.f32 	%p66, %f956, 0f447A0000;
	mov.f32 	%f957, 0f447A0000;
	copysign.f32 	%f958, %f955, %f957;
	selp.f32 	%f959, %f958, %f955, %p66;
	mul.f32 	%f960, %f1705, %f959;
	sub.f32 	%f1713, %f1713, %f960;
	mul.f32 	%f961, %f1704, %f959;
	sub.f32 	%f1712, %f1712, %f961;
	mul.f32 	%f962, %f1703, %f959;
	sub.f32 	%f1711, %f1711, %f962;
	add.f32 	%f963, %f143, %f1709;
	fma.rn.f32 	%f1714, %f963, 0f3F000000, %f1714;
$L__BB16_96:
	add.s32 	%r383, %r96, 1;
	setp.lt.u32 	%p70, %r96, 63;
	add.s32 	%r267, %r97, 1;
	setp.lt.s32 	%p71, %r267, %r156;
	and.pred  	%p72, %p70, %p71;
	@%p72 bra 	$L__BB16_76;
$L__BB16_97:
	bar.sync 	0;
	add.s32 	%r382, %r382, 1;
	setp.ne.s32 	%p73, %r382, %r90;
	@%p73 bra 	$L__BB16_72;
$L__BB16_98:
	setp.ge.s32 	%p74, %r2, %r156;
	@%p74 bra 	$L__BB16_100;
	mul.wide.s32 	%rd114, %r4, 4;
	add.s64 	%rd115, %rd14, %rd114;
	atom.global.add.f32 	%f1016, [%rd115], %f1713;
	atom.global.add.f32 	%f1017, [%rd115+4], %f1712;
	atom.global.add.f32 	%f1018, [%rd115+8], %f1711;
	atom.global.add.f32 	%f1019, [%rd17], %f1714;
$L__BB16_100:
	setp.ge.s32 	%p75, %r2, %r156;
	bar.sync 	0;
	@%p75 bra 	$L__BB16_114;
	setp.lt.s32 	%p76, %r156, 1;
	ld.shared.f32 	%f1021, [_ZZ30amber_tda_biased_hmc_step_flatE8s_cv_sum];
	add.f32 	%f1022, %f1021, 0f2EDBE6FF;
	div.rn.f32 	%f1023, %f1676, %f1022;
	ld.shared.f32 	%f1024, [_ZZ30amber_tda_biased_hmc_step_flatE12s_bias_force];
	mul.f32 	%f168, %f1024, %f1023;
	mov.f32 	%f1744, 0f00000000;
	mov.f32 	%f1745, %f1744;
	mov.f32 	%f1746, %f1744;
	@%p76 bra 	$L__BB16_113;
	and.b32  	%r104, %r156, 7;
	setp.lt.u32 	%p77, %r156, 8;
	mov.f32 	%f1746, 0f00000000;
	mov.b32 	%r388, 0;
	mov.f32 	%f1745, %f1746;
	mov.f32 	%f1744, %f1746;
	@%p77 bra 	$L__BB16_105;
	and.b32  	%r388, %r156, 2147483640;
	mov.f32 	%f1746, 0f00000000;
	mov.b32 	%r386, 0;
$L__BB16_104:
	.pragma "nounroll";
	mul.lo.s32 	%r270, %r386, 3;
	mul.wide.u32 	%rd116, %r270, 4;
	add.s64 	%rd117, %rd13, %rd116;
	ld.global.f32 	%f1028, [%rd117];
	add.f32 	%f1029, %f1744, %f1028;
	ld.global.f32 	%f1030, [%rd117+4];
	add.f32 	%f1031, %f1745, %f1030;
	ld.global.f32 	%f1032, [%rd117+8];
	add.f32 	%f1033, %f1746, %f1032;
	ld.global.f32 	%f1034, [%rd117+12];
	add.f32 	%f1035, %f1029, %f1034;
	ld.global.f32 	%f1036, [%rd117+16];
	add.f32 	%f1037, %f1031, %f1036;
	ld.global.f32 	%f1038, [%rd117+20];
	add.f32 	%f1039, %f1033, %f1038;
	ld.global.f32 	%f1040, [%rd117+24];
	add.f32 	%f1041, %f1035, %f1040;
	ld.global.f32 	%f1042, [%rd117+28];
	add.f32 	%f1043, %f1037, %f1042;
	ld.global.f32 	%f1044, [%rd117+32];
	add.f32 	%f1045, %f1039, %f1044;
	ld.global.f32 	%f1046, [%rd117+36];
	add.f32 	%f1047, %f1041, %f1046;
	ld.global.f32 	%f1048, [%rd117+40];
	add.f32 	%f1049, %f1043, %f1048;
	ld.global.f32 	%f1050, [%rd117+44];
	add.f32 	%f1051, %f1045, %f1050;
	ld.global.f32 	%f1052, [%rd117+48];
	add.f32 	%f1053, %f1047, %f1052;
	ld.global.f32 	%f1054, [%rd117+52];
	add.f32 	%f1055, %f1049, %f1054;
	ld.global.f32 	%f1056, [%rd117+56];
	add.f32 	%f1057, %f1051, %f1056;
	ld.global.f32 	%f1058, [%rd117+60];
	add.f32 	%f1059, %f1053, %f1058;
	ld.global.f32 	%f1060, [%rd117+64];
	add.f32 	%f1061, %f1055, %f1060;
	ld.global.f32 	%f1062, [%rd117+68];
	add.f32 	%f1063, %f1057, %f1062;
	ld.global.f32 	%f1064, [%rd117+72];
	add.f32 	%f1065, %f1059, %f1064;
	ld.global.f32 	%f1066, [%rd117+76];
	add.f32 	%f1067, %f1061, %f1066;
	ld.global.f32 	%f1068, [%rd117+80];
	add.f32 	%f1069, %f1063, %f1068;
	ld.global.f32 	%f1070, [%rd117+84];
	add.f32 	%f1744, %f1065, %f1070;
	ld.global.f32 	%f1071, [%rd117+88];
	add.f32 	%f1745, %f1067, %f1071;
	ld.global.f32 	%f1072, [%rd117+92];
	add.f32 	%f1746, %f1069, %f1072;
	add.s32 	%r386, %r386, 8;
	setp.ne.s32 	%p78, %r386, %r388;
	@%p78 bra 	$L__BB16_104;
$L__BB16_105:
	setp.eq.s32 	%p79, %r104, 0;
	@%p79 bra 	$L__BB16_113;
	and.b32  	%r109, %r156, 3;
	setp.lt.u32 	%p80, %r104, 4;
	@%p80 bra 	$L__BB16_108;
	mul.lo.s32 	%r271, %r388, 3;
	mul.wide.u32 	%rd118, %r271, 4;
	add.s64 	%rd119, %rd13, %rd118;
	ld.global.f32 	%f1074, [%rd119];
	add.f32 	%f1075, %f1744, %f1074;
	ld.global.f32 	%f1076, [%rd119+4];
	add.f32 	%f1077, %f1745, %f1076;
	ld.global.f32 	%f1078, [%rd119+8];
	add.f32 	%f1079, %f1746, %f1078;
	ld.global.f32 	%f1080, [%rd119+12];
	add.f32 	%f1081, %f1075, %f1080;
	ld.global.f32 	%f1082, [%rd119+16];
	add.f32 	%f1083, %f1077, %f1082;
	ld.global.f32 	%f1084, [%rd119+20];
	add.f32 	%f1085, %f1079, %f1084;
	ld.global.f32 	%f1086, [%rd119+24];
	add.f32 	%f1087, %f1081, %f1086;
	ld.global.f32 	%f1088, [%rd119+28];
	add.f32 	%f1089, %f1083, %f1088;
	ld.global.f32 	%f1090, [%rd119+32];
	add.f32 	%f1091, %f1085, %f1090;
	ld.global.f32 	%f1092, [%rd119+36];
	add.f32 	%f1744, %f1087, %f1092;
	ld.global.f32 	%f1093, [%rd119+40];
	add.f32 	%f1745, %f1089, %f1093;
	ld.global.f32 	%f1094, [%rd119+44];
	add.f32 	%f1746, %f1091, %f1094;
	add.s32 	%r388, %r388, 4;
$L__BB16_108:
	setp.eq.s32 	%p81, %r109, 0;
	@%p81 bra 	$L__BB16_113;
	setp.eq.s32 	%p82, %r109, 1;
	@%p82 bra 	$L__BB16_111;
	mul.lo.s32 	%r272, %r388, 3;
	mul.wide.u32 	%rd120, %r272, 4;
	add.s64 	%rd121, %rd13, %rd120;
	ld.global.f32 	%f1096, [%rd121];
	add.f32 	%f1097, %f1744, %f1096;
	ld.global.f32 	%f1098, [%rd121+4];
	add.f32 	%f1099, %f1745, %f1098;
	ld.global.f32 	%f1100, [%rd121+8];
	add.f32 	%f1101, %f1746, %f1100;
	ld.global.f32 	%f1102, [%rd121+12];
	add.f32 	%f1744, %f1097, %f1102;
	ld.global.f32 	%f1103, [%rd121+16];
	add.f32 	%f1745, %f1099, %f1103;
	ld.global.f32 	%f1104, [%rd121+20];
	add.f32 	%f1746, %f1101, %f1104;
	add.s32 	%r388, %r388, 2;
$L__BB16_111:
	and.b32  	%r273, %r156, 1;
	setp.eq.b32 	%p83, %r273, 1;
	not.pred 	%p84, %p83;
	@%p84 bra 	$L__BB16_113;
	mul.lo.s32 	%r274, %r388, 3;
	mul.wide.u32 	%rd122, %r274, 4;
	add.s64 	%rd123, %rd13, %rd122;
	ld.global.f32 	%f1105, [%rd123];
	add.f32 	%f1744, %f1744, %f1105;
	ld.global.f32 	%f1106, [%rd123+4];
	add.f32 	%f1745, %f1745, %f1106;
	ld.global.f32 	%f1107, [%rd123+8];
	add.f32 	%f1746, %f1746, %f1107;
$L__BB16_113:
	div.rn.f32 	%f1108, %f1744, %f68;
	div.rn.f32 	%f1109, %f1745, %f68;
	div.rn.f32 	%f1110, %f1746, %f68;
	ld.global.f32 	%f1111, [%rd18];
	sub.f32 	%f1112, %f1111, %f1108;
	ld.global.f32 	%f1113, [%rd18+4];
	sub.f32 	%f1114, %f1113, %f1109;
	ld.global.f32 	%f1115, [%rd18+8];
	sub.f32 	%f1116, %f1115, %f1110;
	mul.f32 	%f1117, %f1114, %f1114;
	fma.rn.f32 	%f1118, %f1112, %f1112, %f1117;
	fma.rn.f32 	%f1119, %f1116, %f1116, %f1118;
	sqrt.rn.f32 	%f1120, %f1119;
	add.f32 	%f1121, %f1120, 0f2EDBE6FF;
	mul.f32 	%f1122, %f168, %f1112;
	div.rn.f32 	%f1123, %f1122, %f1121;
	mul.wide.s32 	%rd124, %r4, 4;
	add.s64 	%rd125, %rd14, %rd124;
	ld.global.f32 	%f1124, [%rd125];
	add.f32 	%f1125, %f1124, %f1123;
	st.global.f32 	[%rd125], %f1125;
	mul.f32 	%f1126, %f168, %f1114;
	div.rn.f32 	%f1127, %f1126, %f1121;
	ld.global.f32 	%f1128, [%rd125+4];
	add.f32 	%f1129, %f1127, %f1128;
	st.global.f32 	[%rd125+4], %f1129;
	mul.f32 	%f1130, %f168, %f1116;
	div.rn.f32 	%f1131, %f1130, %f1121;
	ld.global.f32 	%f1132, [%rd125+8];
	add.f32 	%f1133, %f1131, %f1132;
	st.global.f32 	[%rd125+8], %f1133;
$L__BB16_114:
	ld.param.u64 	%rd192, [amber_tda_biased_hmc_step_flat_param_19];
	setp.ge.s32 	%p85, %r2, %r156;
	bar.sync 	0;
	cvta.to.global.u64 	%rd126, %rd192;
	mul.wide.s32 	%rd127, %r2, 4;
	add.s64 	%rd25, %rd126, %rd127;
	@%p85 bra 	$L__BB16_120;
	ld.global.nc.f32 	%f205, [%rd25];
	mul.wide.s32 	%rd128, %r4, 4;
	add.s64 	%rd129, %rd14, %rd128;
	ld.global.f32 	%f1748, [%rd129];
	ld.global.f32 	%f1749, [%rd129+4];
	ld.global.f32 	%f1750, [%rd129+8];
	mul.f32 	%f1134, %f1749, %f1749;
	fma.rn.f32 	%f1135, %f1748, %f1748, %f1134;
	fma.rn.f32 	%f1136, %f1750, %f1750, %f1135;
	sqrt.rn.f32 	%f209, %f1136;
	setp.lt.f32 	%p86, %f209, 0f2EDBE6FF;
	@%p86 bra 	$L__BB16_119;
	div.rn.f32 	%f1138, %f209, 0f43960000;
	add.f32 	%f210, %f1138, %f1138;
	setp.leu.f32 	%p87, %f210, 0f358637BD;
	mov.f32 	%f1747, 0f3F800000;
	@%p87 bra 	$L__BB16_118;
	abs.f32 	%f1139, %f210;
	mul.f32 	%f1140, %f1139, 0f4038AA3B;
	ex2.approx.ftz.f32 	%f1141, %f1140;
	add.f32 	%f1142, %f1141, 0f3F800000;
	rcp.approx.ftz.f32 	%f1143, %f1142;
	fma.rn.f32 	%f1144, %f1143, 0fC0000000, 0f3F800000;
	setp.ge.f32 	%p88, %f1139, 0f41102CB4;
	abs.f32 	%f1145, %f1144;
	selp.f32 	%f1146, 0f3F800000, %f1145, %p88;
	mul.f32 	%f1147, %f210, %f210;
	fma.rn.f32 	%f1148, %f1147, 0f3C80F082, 0fBD563CAE;
	fma.rn.f32 	%f1149, %f1148, %f1147, 0f3E085941;
	fma.rn.f32 	%f1150, %f1149, %f1147, 0fBEAAA9ED;
	fma.rn.f32 	%f1151, %f1150, %f1147, 0f00000000;
	fma.rn.f32 	%f1152, %f1151, %f210, %f210;
	setp.ge.f32 	%p89, %f1139, 0f3F19999A;
	selp.f32 	%f1153, %f1146, %f1152, %p89;
	div.rn.f32 	%f1747, %f1153, %f210;
$L__BB16_118:
	mul.f32 	%f1748, %f1748, %f1747;
	mul.f32 	%f1749, %f1749, %f1747;
	mul.f32 	%f1750, %f1750, %f1747;
$L__BB16_119:
	ld.param.f32 	%f1639, [amber_tda_biased_hmc_step_flat_param_30];
	mov.f32 	%f1154, 0f39DB5CB3;
	div.rn.f32 	%f1155, %f1154, %f205;
	setp.lt.f32 	%p90, %f205, 0f358637BD;
	selp.f32 	%f1156, 0f38123DCD, %f1155, %p90;
	mul.f32 	%f1157, %f1639, 0f3F000000;
	mul.f32 	%f1158, %f1157, %f1748;
	add.s64 	%rd131, %rd3, %rd128;
	ld.global.f32 	%f1159, [%rd131];
	fma.rn.f32 	%f1160, %f1156, %f1158, %f1159;
	st.global.f32 	[%rd131], %f1160;
	mul.f32 	%f1161, %f1157, %f1749;
	ld.global.f32 	%f1162, [%rd131+4];
	fma.rn.f32 	%f1163, %f1156, %f1161, %f1162;
	st.global.f32 	[%rd131+4], %f1163;
	mul.f32 	%f1164, %f1157, %f1750;
	ld.global.f32 	%f1165, [%rd131+8];
	fma.rn.f32 	%f1166, %f1156, %f1164, %f1165;
	st.global.f32 	[%rd131+8], %f1166;
$L__BB16_120:
	ld.param.u32 	%r333, [amber_tda_biased_hmc_step_flat_param_32];
	bar.sync 	0;
	setp.lt.s32 	%p91, %r333, 1;
	@%p91 bra 	$L__BB16_143;
	ld.param.u64 	%rd191, [amber_tda_biased_hmc_step_flat_param_13];
	ld.param.u64 	%rd190, [amber_tda_biased_hmc_step_flat_param_12];
	ld.param.u64 	%rd189, [amber_tda_biased_hmc_step_flat_param_11];
	ld.param.u64 	%rd188, [amber_tda_biased_hmc_step_flat_param_10];
	add.s64 	%rd26, %rd15, %rd127;
	shl.b32 	%r276, %r2, 1;
	cvta.to.global.u64 	%rd133, %rd188;
	mul.wide.s32 	%rd134, %r276, 4;
	add.s64 	%rd27, %rd133, %rd134;
	cvta.to.global.u64 	%rd135, %rd189;
	add.s64 	%rd28, %rd135, %rd134;
	shl.b32 	%r277, %r2, 2;
	cvta.to.global.u64 	%rd136, %rd190;
	mul.wide.s32 	%rd137, %r277, 4;
	add.s64 	%rd29, %rd136, %rd137;
	cvta.to.global.u64 	%rd138, %rd191;
	add.s64 	%rd30, %rd138, %rd134;
	mov.b32 	%r390, 0;
$L__BB16_122:
	setp.ge.s32 	%p92, %r2, %r3;
	@%p92 bra 	$L__BB16_124;
	mov.b32 	%r278, 0;
	st.global.u32 	[%rd26], %r278;
$L__BB16_124:
	ld.param.u32 	%r331, [amber_tda_biased_hmc_step_flat_param_27];
	setp.ge.s32 	%p93, %r2, %r331;
	bar.sync 	0;
	@%p93 bra 	$L__BB16_129;
	ld.global.nc.u32 	%r279, [%rd27];
	ld.global.nc.u32 	%r280, [%rd27+4];
	ld.global.nc.f32 	%f219, [%rd28];
	ld.global.nc.f32 	%f220, [%rd28+4];
	mul.lo.s32 	%r115, %r279, 3;
	mul.wide.s32 	%rd139, %r115, 4;
	add.s64 	%rd140, %rd13, %rd139;
	ld.global.f32 	%f1167, [%rd140];
	ld.global.f32 	%f1168, [%rd140+4];
	ld.global.f32 	%f1169, [%rd140+8];
	mul.lo.s32 	%r116, %r280, 3;
	mul.wide.s32 	%rd141, %r116, 4;
	add.s64 	%rd142, %rd13, %rd141;
	ld.global.f32 	%f1170, [%rd142];
	ld.global.f32 	%f1171, [%rd142+4];
	ld.global.f32 	%f1172, [%rd142+8];
	sub.f32 	%f1753, %f1170, %f1167;
	sub.f32 	%f1752, %f1171, %f1168;
	sub.f32 	%f1751, %f1172, %f1169;
	ld.global.u32 	%r281, [d_use_pbc];
	setp.eq.s32 	%p94, %r281, 0;
	@%p94 bra 	$L__BB16_127;
	ld.global.f32 	%f1173, [d_box_dims];
	ld.global.f32 	%f1174, [d_box_inv];
	mul.f32 	%f1175, %f1753, %f1174;
	cvt.rni.f32.f32 	%f1176, %f1175;
	mul.f32 	%f1177, %f1173, %f1176;
	sub.f32 	%f1753, %f1753, %f1177;
	ld.global.f32 	%f1178, [d_box_dims+4];
	ld.global.f32 	%f1179, [d_box_inv+4];
	mul.f32 	%f1180, %f1752, %f1179;
	cvt.rni.f32.f32 	%f1181, %f1180;
	mul.f32 	%f1182, %f1178, %f1181;
	sub.f32 	%f1752, %f1752, %f1182;
	ld.global.f32 	%f1183, [d_box_dims+8];
	ld.global.f32 	%f1184, [d_box_inv+8];
	mul.f32 	%f1185, %f1751, %f1184;
	cvt.rni.f32.f32 	%f1186, %f1185;
	mul.f32 	%f1187, %f1183, %f1186;
	sub.f32 	%f1751, %f1751, %f1187;
$L__BB16_127:
	mul.f32 	%f1188, %f1753, %f1753;
	fma.rn.f32 	%f1189, %f1752, %f1752, %f1188;
	fma.rn.f32 	%f1190, %f1751, %f1751, %f1189;
	sqrt.rn.f32 	%f230, %f1190;
	setp.leu.f32 	%p95, %f230, 0f358637BD;
	@%p95 bra 	$L__BB16_129;
	sub.f32 	%f1191, %f230, %f220;
	neg.f32 	%f1192, %f219;
	mul.f32 	%f1193, %f1191, %f1192;
	div.rn.f32 	%f1194, %f1193, %f230;
	add.s64 	%rd144, %rd15, %rd139;
	neg.f32 	%f1195, %f1194;
	mul.f32 	%f1196, %f1753, %f1195;
	atom.global.add.f32 	%f1197, [%rd144], %f1196;
	mul.f32 	%f1198, %f1752, %f1195;
	atom.global.add.f32 	%f1199, [%rd144+4], %f1198;
	mul.f32 	%f1200, %f1751, %f1195;
	atom.global.add.f32 	%f1201, [%rd144+8], %f1200;
	add.s64 	%rd146, %rd15, %rd141;
	mul.f32 	%f1202, %f1753, %f1194;
	atom.global.add.f32 	%f1203, [%rd146], %f1202;
	mul.f32 	%f1204, %f1752, %f1194;
	atom.global.add.f32 	%f1205, [%rd146+4], %f1204;
	mul.f32 	%f1206, %f1751, %f1194;
	atom.global.add.f32 	%f1207, [%rd146+8], %f1206;
	mul.f32 	%f1208, %f219, 0f3F000000;
	mul.f32 	%f1209, %f1208, %f1191;
	mul.f32 	%f1210, %f1191, %f1209;
	atom.global.add.f32 	%f1211, [%rd17], %f1210;
$L__BB16_129:
	ld.param.u32 	%r332, [amber_tda_biased_hmc_step_flat_param_28];
	setp.ge.s32 	%p96, %r2, %r332;
	@%p96 bra 	$L__BB16_136;
	ld.global.nc.u32 	%r282, [%rd29];
	ld.global.nc.u32 	%r283, [%rd29+4];
	ld.global.nc.u32 	%r284, [%rd29+8];
	ld.global.nc.f32 	%f231, [%rd30];
	ld.global.nc.f32 	%f232, [%rd30+4];
	mul.lo.s32 	%r117, %r282, 3;
	mul.wide.s32 	%rd147, %r117, 4;
	add.s64 	%rd148, %rd13, %rd147;
	ld.global.f32 	%f1212, [%rd148];
	ld.global.f32 	%f1213, [%rd148+4];
	ld.global.f32 	%f1214, [%rd148+8];
	mul.lo.s32 	%r118, %r283, 3;
	mul.wide.s32 	%rd149, %r118, 4;
	add.s64 	%rd150, %rd13, %rd149;
	ld.global.f32 	%f1215, [%rd150];
	ld.global.f32 	%f1216, [%rd150+4];
	ld.global.f32 	%f1217, [%rd150+8];
	mul.lo.s32 	%r119, %r284, 3;
	mul.wide.s32 	%rd151, %r119, 4;
	add.s64 	%rd152, %rd13, %rd151;
	ld.global.f32 	%f1218, [%rd152];
	ld.global.f32 	%f1219, [%rd152+4];
	ld.global.f32 	%f1220, [%rd152+8];
	sub.f32 	%f1754, %f1212, %f1215;
	sub.f32 	%f1755, %f1213, %f1216;
	sub.f32 	%f1756, %f1214, %f1217;
	sub.f32 	%f1757, %f1218, %f1215;
	sub.f32 	%f1758, %f1219, %f1216;
	sub.f32 	%f1759, %f1220, %f1217;
	ld.global.u32 	%r120, [d_use_pbc];
	setp.eq.s32 	%p97, %r120, 0;
	@%p97 bra 	$L__BB16_132;
	ld.global.f32 	%f1221, [d_box_dims];
	ld.global.f32 	%f1222, [d_box_inv];
	mul.f32 	%f1223, %f1754, %f1222;
	cvt.rni.f32.f32 	%f1224, %f1223;
	mul.f32 	%f1225, %f1221, %f1224;
	sub.f32 	%f1754, %f1754, %f1225;
	ld.global.f32 	%f1226, [d_box_dims+4];
	ld.global.f32 	%f1227, [d_box_inv+4];
	mul.f32 	%f1228, %f1755, %f1227;
	cvt.rni.f32.f32 	%f1229, %f1228;
	mul.f32 	%f1230, %f1226, %f1229;
	sub.f32 	%f1755, %f1755, %f1230;
	ld.global.f32 	%f1231, [d_box_dims+8];
	ld.global.f32 	%f1232, [d_box_inv+8];
	mul.f32 	%f1233, %f1756, %f1232;
	cvt.rni.f32.f32 	%f1234, %f1233;
	mul.f32 	%f1235, %f1231, %f1234;
	sub.f32 	%f1756, %f1756, %f1235;
$L__BB16_132:
	@%p97 bra 	$L__BB16_134;
	ld.global.f32 	%f1236, [d_box_dims];
	ld.global.f32 	%f1237, [d_box_inv];
	mul.f32 	%f1238, %f1757, %f1237;
	cvt.rni.f32.f32 	%f1239, %f1238;
	mul.f32 	%f1240, %f1236, %f1239;
	sub.f32 	%f1757, %f1757, %f1240;
	ld.global.f32 	%f1241, [d_box_dims+4];
	ld.global.f32 	%f1242, [d_box_inv+4];
	mul.f32 	%f1243, %f1758, %f1242;
	cvt.rni.f32.f32 	%f1244, %f1243;
	mul.f32 	%f1245, %f1241, %f1244;
	sub.f32 	%f1758, %f1758, %f1245;
	ld.global.f32 	%f1246, [d_box_dims+8];
	ld.global.f32 	%f1247, [d_box_inv+8];
	mul.f32 	%f1248, %f1759, %f1247;
	cvt.rni.f32.f32 	%f1249, %f1248;
	mul.f32 	%f1250, %f1246, %f1249;
	sub.f32 	%f1759, %f1759, %f1250;
$L__BB16_134:
	mul.f32 	%f1251, %f1755, %f1755;
	fma.rn.f32 	%f1252, %f1754, %f1754, %f1251;
	fma.rn.f32 	%f1253, %f1756, %f1756, %f1252;
	sqrt.rn.f32 	%f251, %f1253;
	mul.f32 	%f1254, %f1758, %f1758;
	fma.rn.f32 	%f1255, %f1757, %f1757, %f1254;
	fma.rn.f32 	%f1256, %f1759, %f1759, %f1255;
	sqrt.rn.f32 	%f1257, %f1256;
	setp.leu.f32 	%p99, %f251, 0f358637BD;
	setp.leu.f32 	%p100, %f1257, 0f358637BD;
	or.pred  	%p101, %p99, %p100;
	@%p101 bra 	$L__BB16_136;
	mul.f32 	%f1258, %f1755, %f1758;
	fma.rn.f32 	%f1259, %f1754, %f1757, %f1258;
	fma.rn.f32 	%f1260, %f1756, %f1759, %f1259;
	mul.f32 	%f1261, %f251, %f1257;
	div.rn.f32 	%f1262, %f1260, %f1261;
	max.f32 	%f1263, %f1262, 0fBF800000;
	min.f32 	%f1264, %f1263, 0f3F800000;
	abs.f32 	%f1265, %f1264;
	fma.rn.f32 	%f1266, %f1265, 0fBF000000, 0f3F000000;
	rsqrt.approx.ftz.f32 	%f1267, %f1266;
	mul.f32 	%f1268, %f1266, %f1267;
	mul.f32 	%f1269, %f1267, 0fBF000000;
	fma.rn.f32 	%f1270, %f1268, %f1269, 0f3F000000;
	fma.rn.f32 	%f1271, %f1268, %f1270, %f1268;
	setp.eq.f32 	%p102, %f1265, 0f3F800000;
	selp.f32 	%f1272, 0f00000000, %f1271, %p102;
	setp.gt.f32 	%p103, %f1265, 0f3F0F5C29;
	selp.f32 	%f1273, %f1272, %f1265, %p103;
	copysign.f32 	%f1274, %f1264, %f1273;
	mul.f32 	%f1275, %f1274, %f1274;
	fma.rn.f32 	%f1276, %f1275, 0f3D10ECEF, 0f3C8B1ABB;
	fma.rn.f32 	%f1277, %f1276, %f1275, 0f3CFC028C;
	fma.rn.f32 	%f1278, %f1277, %f1275, 0f3D372139;
	fma.rn.f32 	%f1279, %f1278, %f1275, 0f3D9993DB;
	fma.rn.f32 	%f1280, %f1279, %f1275, 0f3E2AAAC6;
	mul.f32 	%f1281, %f1275, %f1280;
	fma.rn.f32 	%f1282, %f1281, %f1274, %f1274;
	neg.f32 	%f1283, %f1282;
	selp.f32 	%f1284, %f1282, %f1283, %p103;
	fma.rn.f32 	%f1285, 0f3F6EE581, 0f3FD774EB, %f1284;
	setp.gt.f32 	%p104, %f1264, 0f3F0F5C29;
	selp.f32 	%f1286, %f1282, %f1285, %p104;
	add.f32 	%f1287, %f1286, %f1286;
	selp.f32 	%f1288, %f1287, %f1286, %p103;
	sub.f32 	%f1289, %f1288, %f232;
	mul.f32 	%f1290, %f1264, %f1264;
	mov.f32 	%f1291, 0f3F800000;
	sub.f32 	%f1292, %f1291, %f1290;
	sqrt.rn.f32 	%f1293, %f1292;
	setp.lt.f32 	%p105, %f1293, 0f358637BD;
	mul.f32 	%f1294, %f231, %f1289;
	div.rn.f32 	%f1295, %f1757, %f1261;
	mul.f32 	%f1296, %f1754, %f1264;
	mul.f32 	%f1297, %f251, %f251;
	div.rn.f32 	%f1298, %f1296, %f1297;
	sub.f32 	%f1299, %f1295, %f1298;
	neg.f32 	%f1300, %f1293;
	selp.f32 	%f1301, 0fB58637BD, %f1300, %p105;
	div.rn.f32 	%f1302, %f1299, %f1301;
	div.rn.f32 	%f1303, %f1758, %f1261;
	mul.f32 	%f1304, %f1755, %f1264;
	div.rn.f32 	%f1305, %f1304, %f1297;
	sub.f32 	%f1306, %f1303, %f1305;
	div.rn.f32 	%f1307, %f1306, %f1301;
	div.rn.f32 	%f1308, %f1759, %f1261;
	mul.f32 	%f1309, %f1756, %f1264;
	div.rn.f32 	%f1310, %f1309, %f1297;
	sub.f32 	%f1311, %f1308, %f1310;
	div.rn.f32 	%f1312, %f1311, %f1301;
	div.rn.f32 	%f1313, %f1754, %f1261;
	mul.f32 	%f1314, %f1757, %f1264;
	mul.f32 	%f1315, %f1257, %f1257;
	div.rn.f32 	%f1316, %f1314, %f1315;
	sub.f32 	%f1317, %f1313, %f1316;
	div.rn.f32 	%f1318, %f1317, %f1301;
	div.rn.f32 	%f1319, %f1755, %f1261;
	mul.f32 	%f1320, %f1758, %f1264;
	div.rn.f32 	%f1321, %f1320, %f1315;
	sub.f32 	%f1322, %f1319, %f1321;
	div.rn.f32 	%f1323, %f1322, %f1301;
	div.rn.f32 	%f1324, %f1756, %f1261;
	mul.f32 	%f1325, %f1759, %f1264;
	div.rn.f32 	%f1326, %f1325, %f1315;
	sub.f32 	%f1327, %f1324, %f1326;
	div.rn.f32 	%f1328, %f1327, %f1301;
	mul.wide.s32 	%rd153, %r117, 4;
	add.s64 	%rd154, %rd15, %rd153;
	neg.f32 	%f1329, %f1294;
	mul.f32 	%f1330, %f1302, %f1329;
	atom.global.add.f32 	%f1331, [%rd154], %f1330;
	mul.f32 	%f1332, %f1307, %f1329;
	atom.global.add.f32 	%f1333, [%rd154+4], %f1332;
	mul.f32 	%f1334, %f1312, %f1329;
	atom.global.add.f32 	%f1335, [%rd154+8], %f1334;
	mul.wide.s32 	%rd155, %r119, 4;
	add.s64 	%rd156, %rd15, %rd155;
	mul.f32 	%f1336, %f1318, %f1329;
	atom.global.add.f32 	%f1337, [%rd156], %f1336;
	mul.f32 	%f1338, %f1323, %f1329;
	atom.global.add.f32 	%f1339, [%rd156+4], %f1338;
	mul.f32 	%f1340, %f1328, %f1329;
	atom.global.add.f32 	%f1341, [%rd156+8], %f1340;
	mul.wide.s32 	%rd157, %r118, 4;
	add.s64 	%rd158, %rd15, %rd157;
	add.f32 	%f1342, %f1302, %f1318;
	mul.f32 	%f1343, %f1342, %f1294;
	atom.global.add.f32 	%f1344, [%rd158], %f1343;
	add.f32 	%f1345, %f1307, %f1323;
	mul.f32 	%f1346, %f1345, %f1294;
	atom.global.add.f32 	%f1347, [%rd158+4], %f1346;
	add.f32 	%f1348, %f1312, %f1328;
	mul.f32 	%f1349, %f1348, %f1294;
	atom.global.add.f32 	%f1350, [%rd158+8], %f1349;
	mul.f32 	%f1351, %f231, 0f3F000000;
	mul.f32 	%f1352, %f1351, %f1289;
	mul.f32 	%f1353, %f1289, %f1352;
	atom.global.add.f32 	%f1354, [%rd17], %f1353;
$L__BB16_136:
	setp.ge.s32 	%p106, %r2, %r156;
	bar.sync 	0;
	@%p106 bra 	$L__BB16_142;
	ld.global.nc.f32 	%f253, [%rd25];
	mul.wide.s32 	%rd159, %r2, 8;
	add.s64 	%rd160, %rd26, %rd159;
	ld.global.f32 	%f1761, [%rd160];
	ld.global.f32 	%f1762, [%rd160+4];
	ld.global.f32 	%f1763, [%rd160+8];
	mul.f32 	%f1355, %f1762, %f1762;
	fma.rn.f32 	%f1356, %f1761, %f1761, %f1355;
	fma.rn.f32 	%f1357, %f1763, %f1763, %f1356;
	sqrt.rn.f32 	%f257, %f1357;
	setp.lt.f32 	%p107, %f257, 0f2EDBE6FF;
	@%p107 bra 	$L__BB16_141;
	div.rn.f32 	%f1359, %f257, 0f43960000;
	add.f32 	%f258, %f1359, %f1359;
	setp.leu.f32 	%p108, %f258, 0f358637BD;
	mov.f32 	%f1760, 0f3F800000;
	@%p108 bra 	$L__BB16_140;
	abs.f32 	%f1360, %f258;
	mul.f32 	%f1361, %f1360, 0f4038AA3B;
	ex2.approx.ftz.f32 	%f1362, %f1361;
	add.f32 	%f1363, %f1362, 0f3F800000;
	rcp.approx.ftz.f32 	%f1364, %f1363;
	fma.rn.f32 	%f1365, %f1364, 0fC0000000, 0f3F800000;
	setp.ge.f32 	%p109, %f1360, 0f41102CB4;
	abs.f32 	%f1366, %f1365;
	selp.f32 	%f1367, 0f3F800000, %f1366, %p109;
	mul.f32 	%f1368, %f258, %f258;
	fma.rn.f32 	%f1369, %f1368, 0f3C80F082, 0fBD563CAE;
	fma.rn.f32 	%f1370, %f1369, %f1368, 0f3E085941;
	fma.rn.f32 	%f1371, %f1370, %f1368, 0fBEAAA9ED;
	fma.rn.f32 	%f1372, %f1371, %f1368, 0f00000000;
	fma.rn.f32 	%f1373, %f1372, %f258, %f258;
	setp.ge.f32 	%p110, %f1360, 0f3F19999A;
	selp.f32 	%f1374, %f1367, %f1373, %p110;
	div.rn.f32 	%f1760, %f1374, %f258;
$L__BB16_140:
	mul.f32 	%f1761, %f1761, %f1760;
	mul.f32 	%f1762, %f1762, %f1760;
	mul.f32 	%f1763, %f1763, %f1760;
$L__BB16_141:
	ld.param.f32 	%f1641, [amber_tda_biased_hmc_step_flat_param_31];
	mov.f32 	%f1375, 0f39DB5CB3;
	div.rn.f32 	%f1376, %f1375, %f253;
	setp.lt.f32 	%p111, %f253, 0f358637BD;
	selp.f32 	%f1377, 0f38123DCD, %f1376, %p111;
	mul.f32 	%f1378, %f1641, 0f3F000000;
	mul.f32 	%f1379, %f1378, %f1761;
	mul.wide.s32 	%rd161, %r4, 4;
	add.s64 	%rd162, %rd3, %rd161;
	ld.global.f32 	%f1380, [%rd162];
	fma.rn.f32 	%f1381, %f1377, %f1379, %f1380;
	mul.f32 	%f1382, %f1378, %f1762;
	ld.global.f32 	%f1383, [%rd162+4];
	fma.rn.f32 	%f1384, %f1377, %f1382, %f1383;
	mul.f32 	%f1385, %f1378, %f1763;
	ld.global.f32 	%f1386, [%rd162+8];
	fma.rn.f32 	%f1387, %f1377, %f1385, %f1386;
	ld.global.f32 	%f1388, [%rd18];
	fma.rn.f32 	%f1389, %f1641, %f1381, %f1388;
	st.global.f32 	[%rd18], %f1389;
	ld.global.f32 	%f1390, [%rd18+4];
	fma.rn.f32 	%f1391, %f1641, %f1384, %f1390;
	st.global.f32 	[%rd18+4], %f1391;
	ld.global.f32 	%f1392, [%rd18+8];
	fma.rn.f32 	%f1393, %f1641, %f1387, %f1392;
	st.global.f32 	[%rd18+8], %f1393;
	fma.rn.f32 	%f1394, %f1377, %f1379, %f1381;
	st.global.f32 	[%rd162], %f1394;
	fma.rn.f32 	%f1395, %f1377, %f1382, %f1384;
	st.global.f32 	[%rd162+4], %f1395;
	fma.rn.f32 	%f1396, %f1377, %f1385, %f1387;
	st.global.f32 	[%rd162+8], %f1396;
$L__BB16_142:
	ld.param.u32 	%r334, [amber_tda_biased_hmc_step_flat_param_32];
	bar.sync 	0;
	add.s32 	%r390, %r390, 1;
	setp.ne.s32 	%p112, %r390, %r334;
	@%p112 bra 	$L__BB16_122;
$L__BB16_143:
	setp.ge.s32 	%p113, %r2, %r3;
	@%p113 bra 	$L__BB16_145;
	mul.wide.s32 	%rd163, %r2, 4;
	add.s64 	%rd164, %rd14, %rd163;
	mov.b32 	%r285, 0;
	st.global.u32 	[%rd164], %r285;
$L__BB16_145:
	setp.ge.s32 	%p114, %r2, %r156;
	bar.sync 	0;
	mov.f32 	%f1764, 0f00000000;
	mov.b32 	%r391, 0;
	mov.f32 	%f1765, %f1764;
	mov.f32 	%f1766, %f1764;
	mov.f32 	%f1767, %f1764;
	mov.f32 	%f1768, %f1764;
	mov.f32 	%f1769, %f1764;
	mov.u32 	%r392, %r391;
	mov.u32 	%r393, %r391;
	mov.u32 	%r394, %r391;
	@%p114 bra 	$L__BB16_147;
	ld.param.u32 	%r330, [amber_tda_biased_hmc_step_flat_param_25];
	ld.param.u32 	%r328, [amber_tda_biased_hmc_step_flat_param_24];
	ld.param.u64 	%rd193, [amber_tda_biased_hmc_step_flat_param_23];
	ld.global.f32 	%f1764, [%rd18];
	ld.global.f32 	%f1765, [%rd18+4];
	ld.global.f32 	%f1766, [%rd18+8];
	mul.wide.s32 	%rd165, %r2, 4;
	add.s64 	%rd166, %rd8, %rd165;
	ld.global.nc.f32 	%f1767, [%rd166];
	add.s64 	%rd167, %rd7, %rd165;
	ld.global.nc.f32 	%f1768, [%rd167];
	add.s64 	%rd168, %rd6, %rd165;
	ld.global.nc.f32 	%f1769, [%rd168];
	add.s64 	%rd169, %rd5, %rd165;
	ld.global.nc.u32 	%r391, [%rd169];
	mul.lo.s32 	%r392, %r328, %r2;
	cvta.to.global.u64 	%rd170, %rd193;
	add.s64 	%rd171, %rd170, %rd165;
	ld.global.nc.u32 	%r393, [%rd171];
	mul.lo.s32 	%r394, %r330, %r2;
$L__BB16_147:
	setp.lt.s32 	%p115, %r156, 1;
	mov.f32 	%f1786, 0f00000000;
	mov.f32 	%f1787, %f1786;
	mov.f32 	%f1788, %f1786;
	mov.f32 	%f1789, %f1786;
	@%p115 bra 	$L__BB16_174;
	and.b32  	%r130, %r1, 63;
	shl.b32 	%r288, %r1, 2;
	and.b32  	%r289, %r288, 252;
	mov.u32 	%r290, _ZZ28compute_nonbonded_tiled_flatPKfPfS1_S0_S0_S0_PKiS3_S3_S3_iiiiE7s_pos_x;
	add.s32 	%r131, %r290, %r289;
	mov.u32 	%r291, _ZZ28compute_nonbonded_tiled_flatPKfPfS1_S0_S0_S0_PKiS3_S3_S3_iiiiE7s_pos_y;
	add.s32 	%r132, %r291, %r289;
	mov.u32 	%r292, _ZZ28compute_nonbonded_tiled_flatPKfPfS1_S0_S0_S0_PKiS3_S3_S3_iiiiE7s_pos_z;
	add.s32 	%r133, %r292, %r289;
	mov.u32 	%r293, _ZZ28compute_nonbonded_tiled_flatPKfPfS1_S0_S0_S0_PKiS3_S3_S3_iiiiE7s_sigma;
	add.s32 	%r134, %r293, %r289;
	mov.u32 	%r294, _ZZ28compute_nonbonded_tiled_flatPKfPfS1_S0_S0_S0_PKiS3_S3_S3_iiiiE5s_eps;
	add.s32 	%r135, %r294, %r289;
	mov.u32 	%r295, _ZZ28compute_nonbonded_tiled_flatPKfPfS1_S0_S0_S0_PKiS3_S3_S3_iiiiE3s_q;
	add.s32 	%r136, %r295, %r289;
	max.s32 	%r137, %r88, 1;
	neg.s32 	%r138, %r391;
	mov.f32 	%f1789, 0f00000000;
	mov.b32 	%r395, 0;
	mov.f32 	%f1788, %f1789;
	mov.f32 	%f1787, %f1789;
	mov.f32 	%f1786, %f1789;
$L__BB16_149:
	shl.b32 	%r140, %r395, 6;
	or.b32  	%r141, %r140, %r130;
	setp.ge.s32 	%p116, %r141, %r156;
	@%p116 bra 	$L__BB16_151;
	mul.lo.s32 	%r296, %r141, 3;
	mul.wide.u32 	%rd172, %r296, 4;
	add.s64 	%rd173, %rd13, %rd172;
	ld.global.f32 	%f1403, [%rd173];
	st.shared.f32 	[%r131], %f1403;
	ld.global.f32 	%f1404, [%rd173+4];
	st.shared.f32 	[%r132], %f1404;
	ld.global.f32 	%f1405, [%rd173+8];
	st.shared.f32 	[%r133], %f1405;
	mul.wide.u32 	%rd174, %r141, 4;
	add.s64 	%rd175, %rd8, %rd174;
	ld.global.nc.f32 	%f1406, [%rd175];
	st.shared.f32 	[%r134], %f1406;
	add.s64 	%rd176, %rd7, %rd174;
	ld.global.nc.f32 	%f1407, [%rd176];
	st.shared.f32 	[%r135], %f1407;
	add.s64 	%rd177, %rd6, %rd174;
	ld.global.nc.f32 	%f1408, [%rd177];
	st.shared.f32 	[%r136], %f1408;
$L__BB16_151:
	bar.sync 	0;
	max.s32 	%r297, %r2, %r140;
	setp.ge.s32 	%p117, %r297, %r156;
	@%p117 bra 	$L__BB16_173;
	ld.global.u32 	%r142, [d_use_pbc];
	ld.global.f32 	%f286, [d_box_dims];
	ld.global.f32 	%f287, [d_box_inv];
	ld.global.f32 	%f288, [d_box_dims+4];
	ld.global.f32 	%f289, [d_box_inv+4];
	ld.global.f32 	%f290, [d_box_dims+8];
	ld.global.f32 	%f291, [d_box_inv+8];
	ld.global.u32 	%r143, [d_use_pme];
	ld.global.f32 	%f292, [d_ewald_beta];
	add.f32 	%f1409, %f292, %f292;
	mul.f32 	%f293, %f1409, 0f3F106EBB;
	mov.b32 	%r396, 0;
$L__BB16_153:
	mov.u32 	%r144, %r396;
	add.s32 	%r145, %r144, %r140;
	setp.eq.s32 	%p118, %r145, %r2;
	@%p118 bra 	$L__BB16_172;
	setp.eq.s32 	%p119, %r142, 0;
	shl.b32 	%r299, %r144, 2;
	mov.u32 	%r300, _ZZ28compute_nonbonded_tiled_flatPKfPfS1_S0_S0_S0_PKiS3_S3_S3_iiiiE7s_pos_x;
	add.s32 	%r301, %r300, %r299;
	ld.shared.f32 	%f1410, [%r301];
	sub.f32 	%f1778, %f1410, %f1764;
	mov.u32 	%r302, _ZZ28compute_nonbonded_tiled_flatPKfPfS1_S0_S0_S0_PKiS3_S3_S3_iiiiE7s_pos_y;
	add.s32 	%r303, %r302, %r299;
	ld.shared.f32 	%f1411, [%r303];
	sub.f32 	%f1779, %f1411, %f1765;
	mov.u32 	%r304, _ZZ28compute_nonbonded_tiled_flatPKfPfS1_S0_S0_S0_PKiS3_S3_S3_iiiiE7s_pos_z;
	add.s32 	%r305, %r304, %r299;
	ld.shared.f32 	%f1412, [%r305];
	sub.f32 	%f1780, %f1412, %f1766;
	@%p119 bra 	$L__BB16_156;
	mul.f32 	%f1413, %f1778, %f287;
	cvt.rni.f32.f32 	%f1414, %f1413;
	mul.f32 	%f1415, %f286, %f1414;
	sub.f32 	%f1778, %f1778, %f1415;
	mul.f32 	%f1416, %f1779, %f289;
	cvt.rni.f32.f32 	%f1417, %f1416;
	mul.f32 	%f1418, %f288, %f1417;
	sub.f32 	%f1779, %f1779, %f1418;
	mul.f32 	%f1419, %f1780, %f291;
	cvt.rni.f32.f32 	%f1420, %f1419;
	mul.f32 	%f1421, %f290, %f1420;
	sub.f32 	%f1780, %f1780, %f1421;
$L__BB16_156:
	mul.f32 	%f1422, %f1779, %f1779;
	fma.rn.f32 	%f1423, %f1778, %f1778, %f1422;
	fma.rn.f32 	%f307, %f1780, %f1780, %f1423;
	setp.ge.f32 	%p120, %f307, 0f42C80000;
	setp.le.f32 	%p121, %f307, 0f358637BD;
	or.pred  	%p122, %p120, %p121;
	@%p122 bra 	$L__BB16_172;
	setp.lt.s32 	%p123, %r391, 1;
	mov.u32 	%r397, %r392;
	mov.u32 	%r398, %r138;
	@%p123 bra 	$L__BB16_160;
$L__BB16_158:
	mul.wide.s32 	%rd178, %r397, 4;
	add.s64 	%rd179, %rd2, %rd178;
	ld.global.nc.u32 	%r306, [%rd179];
	setp.ne.s32 	%p124, %r306, %r145;
	@%p124 bra 	$L__BB16_159;
	bra.uni 	$L__BB16_162;
$L__BB16_159:
	add.s32 	%r398, %r398, 1;
	setp.ne.s32 	%p125, %r398, 0;
	add.s32 	%r397, %r397, 1;
	@%p125 bra 	$L__BB16_158;
$L__BB16_160:
	setp.lt.s32 	%p126, %r393, 1;
	mov.f32 	%f1425, 0f3F800000;
	mov.f32 	%f1424, 0f43A60824;
	mov.f32 	%f1782, %f1424;
	mov.f32 	%f1783, %f1425;
	@%p126 bra 	$L__BB16_168;
	mov.b32 	%r399, 0;
	bra.uni 	$L__BB16_167;
$L__BB16_162:
	setp.eq.s32 	%p134, %r143, 0;
	@%p134 bra 	$L__BB16_172;
	sqrt.rn.f32 	%f308, %f307;
	shl.b32 	%r321, %r144, 2;
	mov.u32 	%r322, _ZZ28compute_nonbonded_tiled_flatPKfPfS1_S0_S0_S0_PKiS3_S3_S3_iiiiE3s_q;
	add.s32 	%r323, %r322, %r321;
	ld.shared.f32 	%f309, [%r323];
	mul.f32 	%f310, %f308, %f292;
	abs.f32 	%f1545, %f310;
	setp.ltu.f32 	%p135, %f1545, 0f3F8060FE;
	setp.ge.f32 	%p136, %f1545, 0f3F8060FE;
	mul.f32 	%f1546, %f310, %f310;
	selp.f32 	%f1547, %f1545, %f1546, %p136;
	selp.f32 	%f1548, 0f38EB4C3A, 0f38B1E96A, %p136;
	selp.f32 	%f1549, 0fBAAE005B, 0fBA574D20, %p136;
	fma.rn.f32 	%f1550, %f1548, %f1547, %f1549;
	selp.f32 	%f1551, 0f3C09919F, 0f3BAAD5EA, %p136;
	fma.rn.f32 	%f1552, %f1550, %f1547, %f1551;
	selp.f32 	%f1553, 0fBD24D99A, 0fBCDC1BE7, %p136;
	fma.rn.f32 	%f1554, %f1552, %f1547, %f1553;
	selp.f32 	%f1555, 0f3E235519, 0f3DE718AF, %p136;
	fma.rn.f32 	%f1556, %f1554, %f1547, %f1555;
	selp.f32 	%f1557, 0f3F69B4F9, 0fBEC093AC, %p136;
	fma.rn.f32 	%f1558, %f1556, %f1547, %f1557;
	selp.f32 	%f1559, 0f3F210A14, 0f3E0375D3, %p136;
	fma.rn.f32 	%f1560, %f1558, %f1547, %f1559;
	neg.f32 	%f1561, %f1547;
	selp.f32 	%f1562, %f1561, %f310, %p136;
	fma.rn.f32 	%f1781, %f1560, %f1562, %f1562;
	@%p135 bra 	$L__BB16_165;
	ex2.approx.ftz.f32 	%f1563, %f1781;
	mov.f32 	%f1564, 0f3F800000;
	sub.f32 	%f1565, %f1564, %f1563;
	copysign.f32 	%f1781, %f310, %f1565;
$L__BB16_165:
	rcp.rn.f32 	%f1566, %f308;
	neg.f32 	%f1567, %f310;
	mul.f32 	%f1568, %f310, %f1567;
	fma.rn.f32 	%f1569, %f1568, 0f3BBB989D, 0f3F000000;
	cvt.sat.f32.f32 	%f1570, %f1569;
	mov.f32 	%f1571, 0f4B400001;
	mov.f32 	%f1572, 0f437C0000;
	fma.rm.f32 	%f1573, %f1570, %f1572, %f1571;
	add.f32 	%f1574, %f1573, 0fCB40007F;
	neg.f32 	%f1575, %f1574;
	fma.rn.f32 	%f1576, %f1568, 0f3FB8AA3B, %f1575;
	fma.rn.f32 	%f1577, %f1568, 0f32A57060, %f1576;
	mov.b32 	%r324, %f1573;
	shl.b32 	%r325, %r324, 23;
	mov.b32 	%f1578, %r325;
	ex2.approx.ftz.f32 	%f1579, %f1577;
	mul.f32 	%f1580, %f1579, %f1578;
	mul.f32 	%f1581, %f1769, %f309;
	mul.f32 	%f1582, %f1581, 0fC3A60824;
	mul.f32 	%f1583, %f1582, %f1781;
	mul.f32 	%f1584, %f1566, %f1583;
	mul.f32 	%f1585, %f1566, %f1781;
	mul.f32 	%f1586, %f1580, %f293;
	mul.f32 	%f1587, %f1566, %f1586;
	fma.rn.f32 	%f1588, %f1566, %f1585, %f1587;
	mul.f32 	%f1589, %f1582, %f1588;
	add.f32 	%f1590, %f308, 0f322BCC77;
	rcp.rn.f32 	%f1591, %f1590;
	mul.f32 	%f1592, %f1778, %f1589;
	fma.rn.f32 	%f1786, %f1591, %f1592, %f1786;
	mul.f32 	%f1593, %f1779, %f1589;
	fma.rn.f32 	%f1787, %f1591, %f1593, %f1787;
	mul.f32 	%f1594, %f1780, %f1589;
	fma.rn.f32 	%f1788, %f1591, %f1594, %f1788;
	fma.rn.f32 	%f1789, %f1584, 0f3F000000, %f1789;
	bra.uni 	$L__BB16_172;
$L__BB16_166:
	add.s32 	%r399, %r399, 1;
	setp.eq.s32 	%p128, %r399, %r393;
	mov.f32 	%f1782, %f1424;
	mov.f32 	%f1783, %f1425;
	@%p128 bra 	$L__BB16_168;
$L__BB16_167:
	add.s32 	%r308, %r399, %r394;
	mul.wide.s32 	%rd180, %r308, 4;
	add.s64 	%rd181, %rd1, %rd180;
	ld.global.nc.u32 	%r309, [%rd181];
	setp.ne.s32 	%p127, %r309, %r145;
	mov.f32 	%f1783, 0f3F000000;
	mov.f32 	%f1782, 0f438A5C1E;
	@%p127 bra 	$L__BB16_166;
$L__BB16_168:
	setp.ne.s32 	%p129, %r143, 0;
	add.f32 	%f1430, %f307, 0f3F800000;
	sqrt.rn.f32 	%f320, %f307;
	sqrt.rn.f32 	%f1431, %f1430;
	rcp.rn.f32 	%f1432, %f1431;
	mul.f32 	%f1433, %f1432, %f1432;
	shl.b32 	%r310, %r144, 2;
	mov.u32 	%r311, _ZZ28compute_nonbonded_tiled_flatPKfPfS1_S0_S0_S0_PKiS3_S3_S3_iiiiE7s_sigma;
	add.s32 	%r312, %r311, %r310;
	ld.shared.f32 	%f1434, [%r312];
	add.f32 	%f1435, %f1767, %f1434;
	mul.f32 	%f1436, %f1435, 0f3F000000;
	mov.u32 	%r313, _ZZ28compute_nonbonded_tiled_flatPKfPfS1_S0_S0_S0_PKiS3_S3_S3_iiiiE5s_eps;
	add.s32 	%r314, %r313, %r310;
	ld.shared.f32 	%f1437, [%r314];
	mul.f32 	%f1438, %f1768, %f1437;
	sqrt.rn.f32 	%f1439, %f1438;
	mul.f32 	%f1440, %f1436, %f1436;
	mul.f32 	%f1441, %f1440, %f1440;
	mul.f32 	%f1442, %f1440, %f1441;
	mul.f32 	%f1443, %f1433, %f1433;
	mul.f32 	%f1444, %f1433, %f1443;
	mul.f32 	%f1445, %f1444, %f1442;
	mul.f32 	%f1446, %f1783, 0f41C00000;
	mul.f32 	%f1447, %f1446, %f1439;
	add.f32 	%f1448, %f1445, %f1445;
	mul.f32 	%f1449, %f1445, %f1448;
	sub.f32 	%f1450, %f1449, %f1445;
	mul.f32 	%f1451, %f1447, %f1450;
	div.rn.f32 	%f321, %f1451, %f1430;
	mul.f32 	%f1452, %f1783, 0f40800000;
	mul.f32 	%f1453, %f1452, %f1439;
	mul.f32 	%f1454, %f1453, %f1445;
	add.f32 	%f1455, %f1445, 0fBF800000;
	mul.f32 	%f322, %f1454, %f1455;
	mov.u32 	%r315, _ZZ28compute_nonbonded_tiled_flatPKfPfS1_S0_S0_S0_PKiS3_S3_S3_iiiiE3s_q;
	add.s32 	%r316, %r315, %r310;
	ld.shared.f32 	%f1456, [%r316];
	mul.f32 	%f323, %f1769, %f1456;
	add.f32 	%f1457, %f320, 0f3DCCCCCD;
	rcp.rn.f32 	%f324, %f1457;
	@%p129 bra 	$L__BB16_170;
	mul.f32 	%f1532, %f1782, %f323;
	mul.f32 	%f1533, %f1532, 0f3E800000;
	mul.f32 	%f1534, %f324, %f1533;
	mul.f32 	%f1784, %f324, %f1534;
	add.f32 	%f1535, %f1784, %f1784;
	mul.f32 	%f1785, %f324, %f1535;
	bra.uni 	$L__BB16_171;
$L__BB16_170:
	mul.f32 	%f1458, %f320, %f292;
	abs.f32 	%f1459, %f1458;
	add.f32 	%f1460, %f1459, 0fC0800000;
	add.f32 	%f1461, %f1459, 0f40800000;
	rcp.approx.ftz.f32 	%f1462, %f1461;
	mul.rn.f32 	%f1463, %f1460, %f1462;
	add.f32 	%f1464, %f1463, 0f3F800000;
	fma.rn.f32 	%f1465, %f1464, 0fC0800000, %f1459;
	neg.f32 	%f1466, %f1463;
	fma.rn.f32 	%f1467, %f1466, %f1459, %f1465;
	fma.rn.f32 	%f1468, %f1462, %f1467, %f1463;
	fma.rn.f32 	%f1469, %f1468, 0f3A69A091, 0f3BE6E05B;
	fma.rn.f32 	%f1470, %f1469, %f1468, 0fBC81FB4B;
	fma.rn.f32 	%f1471, %f1470, %f1468, 0f3D15373B;
	fma.rn.f32 	%f1472, %f1471, %f1468, 0fBD887C5A;
	fma.rn.f32 	%f1473, %f1472, %f1468, 0f3DC021D5;
	fma.rn.f32 	%f1474, %f1473, %f1468, 0fBDCED424;
	fma.rn.f32 	%f1475, %f1474, %f1468, 0f3D8B74DE;
	fma.rn.f32 	%f1476, %f1475, %f1468, 0f3C7BF170;
	fma.rn.f32 	%f1477, %f1476, %f1468, 0fBE0EF8D4;
	fma.rn.f32 	%f1478, %f1477, %f1468, 0f3F9DD2C9;
	fma.rn.f32 	%f1479, %f1459, 0f40000000, 0f3F800000;
	rcp.approx.ftz.f32 	%f1480, %f1479;
	mul.rn.f32 	%f1481, %f1478, %f1480;
	mul.f32 	%f1482, %f1481, 0fC0000000;
	fma.rn.f32 	%f1483, %f1459, %f1482, %f1478;
	sub.f32 	%f1484, %f1483, %f1481;
	fma.rn.f32 	%f1485, %f1484, %f1480, %f1481;
	neg.f32 	%f1486, %f1459;
	mul.f32 	%f1487, %f1459, %f1486;
	mov.f32 	%f1488, 0f3FB8AA3B;
	mul.rn.f32 	%f1489, %f1487, %f1488;
	cvt.rzi.f32.f32 	%f1490, %f1489;
	abs.f32 	%f1491, %f1490;
	setp.gt.f32 	%p130, %f1491, 0f42FC0000;
	mov.f32 	%f1492, 0f42FC0000;
	copysign.f32 	%f1493, %f1490, %f1492;
	selp.f32 	%f1494, %f1493, %f1490, %p130;
	fma.rn.f32 	%f1495, %f1494, 0fBF317218, %f1487;
	fma.rn.f32 	%f1496, %f1494, 0f3102E308, %f1495;
	mul.f32 	%f1497, %f1496, 0f3FB8AA3B;
	add.f32 	%f1498, %f1494, 0f4B40007F;
	mov.b32 	%r317, %f1498;
	shl.b32 	%r318, %r317, 23;
	mov.b32 	%f1499, %r318;
	ex2.approx.ftz.f32 	%f1500, %f1497;
	mul.f32 	%f1501, %f1500, %f1499;
	neg.f32 	%f1502, %f1487;
	fma.rn.f32 	%f1503, %f1486, %f1459, %f1502;
	fma.rn.f32 	%f1504, %f1501, %f1503, %f1501;
	mul.f32 	%f1505, %f1504, %f1485;
	setp.gt.f32 	%p131, %f1459, 0f4120E148;
	selp.f32 	%f1506, 0f00000000, %f1505, %p131;
	setp.lt.f32 	%p132, %f1458, 0f00000000;
	mov.f32 	%f1507, 0f40000000;
	sub.f32 	%f1508, %f1507, %f1506;
	selp.f32 	%f1509, %f1508, %f1506, %p132;
	neg.f32 	%f1510, %f1458;
	mul.f32 	%f1511, %f1458, %f1510;
	fma.rn.f32 	%f1512, %f1511, 0f3BBB989D, 0f3F000000;
	cvt.sat.f32.f32 	%f1513, %f1512;
	mov.f32 	%f1514, 0f4B400001;
	mov.f32 	%f1515, 0f437C0000;
	fma.rm.f32 	%f1516, %f1513, %f1515, %f1514;
	add.f32 	%f1517, %f1516, 0fCB40007F;
	neg.f32 	%f1518, %f1517;
	fma.rn.f32 	%f1519, %f1511, 0f3FB8AA3B, %f1518;
	fma.rn.f32 	%f1520, %f1511, 0f32A57060, %f1519;
	mov.b32 	%r319, %f1516;
	shl.b32 	%r320, %r319, 23;
	mov.b32 	%f1521, %r320;
	ex2.approx.ftz.f32 	%f1522, %f1520;
	mul.f32 	%f1523, %f1522, %f1521;
	mul.f32 	%f1524, %f1782, %f323;
	mul.f32 	%f1525, %f1524, %f1509;
	mul.f32 	%f1784, %f324, %f1525;
	mul.f32 	%f1526, %f324, %f1509;
	mul.f32 	%f1527, %f324, %f1526;
	mul.f32 	%f1528, %f324, %f1527;
	mul.f32 	%f1529, %f293, %f1523;
	mul.f32 	%f1530, %f324, %f1529;
	fma.rn.f32 	%f1531, %f324, %f1530, %f1528;
	mul.f32 	%f1785, %f1524, %f1531;
$L__BB16_171:
	add.f32 	%f1536, %f321, %f1785;
	abs.f32 	%f1537, %f1536;
	setp.gt.f32 	%p133, %f1537, 0f447A0000;
	mov.f32 	%f1538, 0f447A0000;
	copysign.f32 	%f1539, %f1536, %f1538;
	selp.f32 	%f1540, %f1539, %f1536, %p133;
	mul.f32 	%f1541, %f1778, %f1540;
	sub.f32 	%f1786, %f1786, %f1541;
	mul.f32 	%f1542, %f1779, %f1540;
	sub.f32 	%f1787, %f1787, %f1542;
	mul.f32 	%f1543, %f1780, %f1540;
	sub.f32 	%f1788, %f1788, %f1543;
	add.f32 	%f1544, %f322, %f1784;
	fma.rn.f32 	%f1789, %f1544, 0f3F000000, %f1789;
$L__BB16_172:
	add.s32 	%r396, %r144, 1;
	setp.lt.u32 	%p137, %r144, 63;
	add.s32 	%r326, %r145, 1;
	setp.lt.s32 	%p138, %r326, %r156;
	and.pred  	%p139, %p137, %p138;
	@%p139 bra 	$L__BB16_153;
$L__BB16_173:
	bar.sync 	0;
	add.s32 	%r395, %r395, 1;
	setp.ne.s32 	%p140, %r395, %r137;
	@%p140 bra 	$L__BB16_149;
$L__BB16_174:
	setp.ge.s32 	%p141, %r2, %r156;
	@%p141 bra 	$L__BB16_176;
	mul.wide.s32 	%rd182, %r4, 4;
	add.s64 	%rd183, %rd14, %rd182;
	atom.global.add.f32 	%f1595, [%rd183], %f1786;
	atom.global.add.f32 	%f1596, [%rd183+4], %f1787;
	atom.global.add.f32 	%f1597, [%rd183+8], %f1788;
	atom.global.add.f32 	%f1598, [%rd17], %f1789;
$L__BB16_176:
	setp.ge.s32 	%p142, %r2, %r156;
	bar.sync 	0;
	@%p142 bra 	$L__BB16_182;
	ld.global.nc.f32 	%f347, [%rd25];
	mul.wide.s32 	%rd184, %r4, 4;
	add.s64 	%rd185, %rd14, %rd184;
	ld.global.f32 	%f1799, [%rd185];
	ld.global.f32 	%f1800, [%rd185+4];
	ld.global.f32 	%f1801, [%rd185+8];
	mul.f32 	%f1599, %f1800, %f1800;
	fma.rn.f32 	%f1600, %f1799, %f1799, %f1599;
	fma.rn.f32 	%f1601, %f1801, %f1801, %f1600;
	sqrt.rn.f32 	%f351, %f1601;
	setp.lt.f32 	%p143, %f351, 0f2EDBE6FF;
	@%p143 bra 	$L__BB16_181;
	div.rn.f32 	%f1603, %f351, 0f43960000;
	add.f32 	%f352, %f1603, %f1603;
	setp.leu.f32 	%p144, %f352, 0f358637BD;
	mov.f32 	%f1798, 0f3F800000;
	@%p144 bra 	$L__BB16_180;
	abs.f32 	%f1604, %f352;
	mul.f32 	%f1605, %f1604, 0f4038AA3B;
	ex2.approx.ftz.f32 	%f1606, %f1605;
	add.f32 	%f1607, %f1606, 0f3F800000;
	rcp.approx.ftz.f32 	%f1608, %f1607;
	fma.rn.f32 	%f1609, %f1608, 0fC0000000, 0f3F800000;
	setp.ge.f32 	%p145, %f1604, 0f41102CB4;
	abs.f32 	%f1610, %f1609;
	selp.f32 	%f1611, 0f3F800000, %f1610, %p145;
	mul.f32 	%f1612, %f352, %f352;
	fma.rn.f32 	%f1613, %f1612, 0f3C80F082, 0fBD563CAE;
	fma.rn.f32 	%f1614, %f1613, %f1612, 0f3E085941;
	fma.rn.f32 	%f1615, %f1614, %f1612, 0fBEAAA9ED;
	fma.rn.f32 	%f1616, %f1615, %f1612, 0f00000000;
	fma.rn.f32 	%f1617, %f1616, %f352, %f352;
	setp.ge.f32 	%p146, %f1604, 0f3F19999A;
	selp.f32 	%f1618, %f1611, %f1617, %p146;
	div.rn.f32 	%f1798, %f1618, %f352;
$L__BB16_180:
	mul.f32 	%f1799, %f1799, %f1798;
	mul.f32 	%f1800, %f1800, %f1798;
	mul.f32 	%f1801, %f1801, %f1798;
$L__BB16_181:
	ld.param.f32 	%f1640, [amber_tda_biased_hmc_step_flat_param_30];
	setp.lt.f32 	%p147, %f347, 0f358637BD;
	selp.f32 	%f1619, 0f41400000, %f347, %p147;
	mov.f32 	%f1620, 0f39DB5CB3;
	div.rn.f32 	%f1621, %f1620, %f1619;
	mul.f32 	%f1622, %f1640, 0f3F000000;
	mul.f32 	%f1623, %f1622, %f1799;
	add.s64 	%rd187, %rd3, %rd184;
	ld.global.f32 	%f1624, [%rd187];
	fma.rn.f32 	%f1625, %f1621, %f1623, %f1624;
	st.global.f32 	[%rd187], %f1625;
	mul.f32 	%f1626, %f1622, %f1800;
	ld.global.f32 	%f1627, [%rd187+4];
	fma.rn.f32 	%f1628, %f1621, %f1626, %f1627;
	st.global.f32 	[%rd187+4], %f1628;
	mul.f32 	%f1629, %f1622, %f1801;
	ld.global.f32 	%f1630, [%rd187+8];
	fma.rn.f32 	%f1631, %f1621, %f1629, %f1630;
	st.global.f32 	[%rd187+8], %f1631;
	mul.f32 	%f1632, %f1628, %f1628;
	fma.rn.f32 	%f1633, %f1625, %f1625, %f1632;
	fma.rn.f32 	%f1634, %f1631, %f1631, %f1633;
	mul.f32 	%f1635, %f1619, 0f3F000000;
	mul.f32 	%f1636, %f1635, %f1634;
	div.rn.f32 	%f1637, %f1636, 0f39DB5CB3;
	atom.global.add.f32 	%f1638, [%rd16], %f1637;
$L__BB16_182:
	ret;

}
	// .globl	compute_replica_exchange_probabilities
.visible .entry compute_replica_exchange_probabilities(
	.param .u64 .ptr .align 1 compute_replica_exchange_probabilities_param_0,
	.param .u64 .ptr .align 1 compute_replica_exchange_probabilities_param_1,
	.param .u64 .ptr .align 1 compute_replica_exchange_probabilities_param_2,
	.param .u64 .ptr .align 1 compute_replica_exchange_probabilities_param_3,
	.param .u32 compute_replica_exchange_probabilities_param_4,
	.param .u64 compute_replica_exchange_probabilities_param_5
)
{
	.reg .pred 	%p<3>;
	.reg .b32 	%r<10>;
	.reg .b32 	%f<27>;
	.reg .b64 	%rd<19>;

	ld.param.u64 	%rd1, [compute_replica_exchange_probabilities_param_0];
	ld.param.u64 	%rd2, [compute_replica_exchange_probabilities_param_1];
	ld.param.u64 	%rd3, [compute_replica_exchange_probabilities_param_2];
	ld.param.u64 	%rd4, [compute_replica_exchange_probabilities_param_3];
	ld.param.u32 	%r2, [compute_replica_exchange_probabilities_param_4];
	ld.param.u64 	%rd5, [compute_replica_exchange_probabilities_param_5];
	mov.u32 	%r3, %ctaid.x;
	mov.u32 	%r4, %ntid.x;
	mov.u32 	%r5, %tid.x;
	mad.lo.s32 	%r1, %r3, %r4, %r5;
	add.s32 	%r6, %r2, -1;
	setp.ge.s32 	%p1, %r1, %r6;
	@%p1 bra 	$L__BB17_2;
	cvta.to.global.u64 	%rd6, %rd1;
	cvta.to.global.u64 	%rd7, %rd2;
	cvta.to.global.u64 	%rd8, %rd3;
	cvta.to.global.u64 	%rd9, %rd4;
	mul.wide.s32 	%rd10, %r1, 4;
	add.s64 	%rd11, %rd6, %rd10;
	ld.global.nc.f32 	%f1, [%rd11];
	ld.global.nc.f32 	%f2, [%rd11+4];
	add.s64 	%rd12, %rd7, %rd10;
	ld.global.nc.f32 	%f3, [%rd12];
	ld.global.nc.f32 	%f4, [%rd12+4];
	mul.f32 	%f5, %f3, 0f3B023BC0;
	rcp.rn.f32 	%f6, %f5;
	mul.f32 	%f7, %f4, 0f3B023BC0;
	rcp.rn.f32 	%f8, %f7;
	sub.f32 	%f9, %f6, %f8;
	sub.f32 	%f10, %f2, %f1;
	mul.f32 	%f11, %f10, %f9;
	fma.rn.f32 	%f12, %f11, 0f3BBB989D, 0f3F000000;
	cvt.sat.f32.f32 	%f13, %f12;
	mov.f32 	%f14, 0f4B400001;
	mov.f32 	%f15, 0f437C0000;
	fma.rm.f32 	%f16, %f13, %f15, %f14;
	add.f32 	%f17, %f16, 0fCB40007F;
	neg.f32 	%f18, %f17;
	fma.rn.f32 	%f19, %f11, 0f3FB8AA3B, %f18;
	fma.rn.f32 	%f20, %f11, 0f32A57060, %f19;
	mov.b32 	%r7, %f16;
	shl.b32 	%r8, %r7, 23;
	mov.b32 	%f21, %r8;
	ex2.approx.ftz.f32 	%f22, %f20;
	mul.f32 	%f23, %f22, %f21;
	min.f32 	%f24, %f23, 0f3F800000;
	add.s64 	%rd13, %rd8, %rd10;
	st.global.f32 	[%rd13], %f24;
	mul.wide.s32 	%rd14, %r1, 12345;
	add.s64 	%rd15, %rd5, %rd14;
	mad.lo.s64 	%rd16, %rd15, 6364136223846793005, 1442695040888963407;
	shr.u64 	%rd17, %rd16, 11;
	cvt.rn.f32.u64 	%f25, %rd17;
	mul.f32 	%f26, %f25, 0f25000000;
	setp.lt.f32 	%p2, %f26, %f24;
	selp.u32 	%r9, 1, 0, %p2;
	add.s64 	%rd18, %rd9, %rd10;
	st.global.u32 	[%rd18], %r9;
$L__BB17_2:
	ret;

}
	// .globl	execute_replica_swaps
.visible .entry execute_replica_swaps(
	.param .u64 .ptr .align 1 execute_replica_swaps_param_0,
	.param .u64 .ptr .align 1 execute_replica_swaps_param_1,
	.param .u64 .ptr .align 1 execute_replica_swaps_param_2,
	.param .u64 .ptr .align 1 execute_replica_swaps_param_3,
	.param .u32 execute_replica_swaps_param_4,
	.param .u32 execute_replica_swaps_param_5
)
{
	.reg .pred 	%p<3>;
	.reg .b32 	%r<14>;
	.reg .b32 	%f<25>;
	.reg .b64 	%rd<19>;

	ld.param.u64 	%rd1, [execute_replica_swaps_param_0];
	ld.param.u64 	%rd2, [execute_replica_swaps_param_1];
	ld.param.u64 	%rd3, [execute_replica_swaps_param_2];
	ld.param.u64 	%rd4, [execute_replica_swaps_param_3];
	ld.param.u32 	%r4, [execute_replica_swaps_param_4];
	ld.param.u32 	%r3, [execute_replica_swaps_param_5];
	mov.u32 	%r5, %ctaid.x;
	mov.u32 	%r6, %ntid.x;
	mov.u32 	%r7, %tid.x;
	mad.lo.s32 	%r1, %r5, %r6, %r7;
	div.s32 	%r2, %r1, %r3;
	add.s32 	%r8, %r4, -1;
	setp.ge.s32 	%p1, %r2, %r8;
	@%p1 bra 	$L__BB18_3;
	cvta.to.global.u64 	%rd5, %rd3;
	mul.wide.s32 	%rd6, %r2, 4;
	add.s64 	%rd7, %rd5, %rd6;
	ld.global.nc.u32 	%r9, [%rd7];
	setp.eq.s32 	%p2, %r9, 0;
	@%p2 bra 	$L__BB18_3;
	mul.lo.s32 	%r10, %r3, 3;
	mul.lo.s32 	%r11, %r10, %r2;
	rem.s32 	%r12, %r1, %r3;
	mad.lo.s32 	%r13, %r12, 3, %r11;
	cvta.to.global.u64 	%rd8, %rd1;
	mul.wide.s32 	%rd9, %r13, 4;
	add.s64 	%rd10, %rd8, %rd9;
	ld.global.f32 	%f1, [%rd10];
	ld.global.f32 	%f2, [%rd10+4];
	ld.global.f32 	%f3, [%rd10+8];
	mul.wide.s32 	%rd11, %r10, 4;
	add.s64 	%rd12, %rd10, %rd11;
	ld.global.f32 	%f4, [%rd12];
	st.global.f32 	[%rd10], %f4;
	ld.global.f32 	%f5, [%rd12+4];
	st.global.f32 	[%rd10+4], %f5;
	ld.global.f32 	%f6, [%rd12+8];
	st.global.f32 	[%rd10+8], %f6;
	st.global.f32 	[%rd12], %f1;
	st.global.f32 	[%rd12+4], %f2;
	st.global.f32 	[%rd12+8], %f3;
	cvta.to.global.u64 	%rd13, %rd4;
	add.s64 	%rd15, %rd13, %rd6;
	ld.global.nc.f32 	%f7, [%rd15];
	ld.global.nc.f32 	%f8, [%rd15+4];
	div.rn.f32 	%f9, %f8, %f7;
	sqrt.rn.f32 	%f10, %f9;
	div.rn.f32 	%f11, %f7, %f8;
	sqrt.rn.f32 	%f12, %f11;
	cvta.to.global.u64 	%rd16, %rd2;
	add.s64 	%rd17, %rd16, %rd9;
	ld.global.f32 	%f13, [%rd17];
	mul.f32 	%f14, %f10, %f13;
	ld.global.f32 	%f15, [%rd17+4];
	mul.f32 	%f16, %f10, %f15;
	ld.global.f32 	%f17, [%rd17+8];
	mul.f32 	%f18, %f10, %f17;
	add.s64 	%rd18, %rd17, %rd11;
	ld.global.f32 	%f19, [%rd18];
	mul.f32 	%f20, %f12, %f19;
	st.global.f32 	[%rd17], %f20;
	ld.global.f32 	%f21, [%rd18+4];
	mul.f32 	%f22, %f12, %f21;
	st.global.f32 	[%rd17+4], %f22;
	ld.global.f32 	%f23, [%rd18+8];
	mul.f32 	%f24, %f12, %f23;
	st.global.f32 	[%rd17+8], %f24;
	st.global.f32 	[%rd18], %f14;
	st.global.f32 	[%rd18+4], %f16;
	st.global.f32 	[%rd18+8], %f18;
$L__BB18_3:
	ret;

}
	// .globl	compute_forces_only
.visible .entry compute_forces_only(
	.param .u64 .ptr .align 1 compute_forces_only_param_0,
	.param .u64 .ptr .align 1 compute_forces_only_param_1,
	.param .u64 .ptr .align 1 compute_forces_only_param_2,
	.param .u64 .ptr .align 1 compute_forces_only_param_3,
	.param .u64 .ptr .align 1 compute_forces_only_param_4,
	.param .u64 .ptr .align 1 compute_forces_only_param_5,
	.param .u64 .ptr .align 1 compute_forces_only_param_6,
	.param .u64 .ptr .align 1 compute_forces_only_param_7,
	.param .u64 .ptr .align 1 compute_forces_only_param_8,
	.param .u64 .ptr .align 1 compute_forces_only_param_9,
	.param .u64 .ptr .align 1 compute_forces_only_param_10,
	.param .u64 .ptr .align 1 compute_forces_only_param_11,
	.param .u64 .ptr .align 1 compute_forces_only_param_12,
	.param .u64 .ptr .align 1 compute_forces_only_param_13,
	.param .u64 .ptr .align 1 compute_forces_only_param_14,
	.param .u64 .ptr .align 1 compute_forces_only_param_15,
	.param .u32 compute_forces_only_param_16,
	.param .u32 compute_forces_only_param_17,
	.param .u32 compute_forces_only_param_18,
	.param .u32 compute_forces_only_param_19,
	.param .u32 compute_forces_only_param_20,
	.param .u32 compute_forces_only_param_21
)
{
	.local .align 4 .b8 	__local_depot19[28];
	.reg .b64 	%SP;
	.reg .b64 	%SPL;
	.reg .pred 	%p<71>;
	.reg .b32 	%r<200>;
	.reg .b32 	%f<795>;
	.reg .b64 	%rd<130>;
	.reg .b64 	%fd<5>;

	mov.u64 	%SPL, __local_depot19;
	ld.param.u64 	%rd30, [compute_forces_only_param_0];
	ld.param.u64 	%rd31, [compute_forces_only_param_1];
	ld.param.u64 	%rd32, [compute_forces_only_param_2];
	ld.param.u64 	%rd20, [compute_forces_only_param_3];
	ld.param.u64 	%rd21, [compute_forces_only_param_4];
	ld.param.u64 	%rd22, [compute_forces_only_param_5];
	ld.param.u64 	%rd23, [compute_forces_only_param_6];
	ld.param.u64 	%rd24, [compute_forces_only_param_7];
	ld.param.u64 	%rd25, [compute_forces_only_param_8];
	ld.param.u64 	%rd33, [compute_forces_only_param_9];
	ld.param.u64 	%rd34, [compute_forces_only_param_10];
	ld.param.u64 	%rd35, [compute_forces_only_param_11];
	ld.param.u64 	%rd26, [compute_forces_only_param_12];
	ld.param.u64 	%rd27, [compute_forces_only_param_13];
	ld.param.u64 	%rd28, [compute_forces_only_param_14];
	ld.param.u64 	%rd29, [compute_forces_only_param_15];
	ld.param.u32 	%r65, [compute_forces_only_param_16];
	ld.param.u32 	%r66, [compute_forces_only_param_17];
	ld.param.u32 	%r67, [compute_forces_only_param_18];
	ld.param.u32 	%r68, [compute_forces_only_param_19];
	ld.param.u32 	%r69, [compute_forces_only_param_20];
	ld.param.u32 	%r70, [compute_forces_only_param_21];
	cvta.to.global.u64 	%rd1, %rd35;
	cvta.to.global.u64 	%rd2, %rd34;
	cvta.to.global.u64 	%rd3, %rd33;
	cvta.to.global.u64 	%rd4, %rd31;
	cvta.to.global.u64 	%rd5, %rd30;
	cvta.to.global.u64 	%rd6, %rd32;
	add.u64 	%rd7, %SPL, 0;
	mov.u32 	%r71, %ctaid.x;
	mov.u32 	%r72, %ntid.x;
	mov.u32 	%r1, %tid.x;
	mad.lo.s32 	%r2, %r71, %r72, %r1;
	setp.ne.s32 	%p1, %r2, 0;
	@%p1 bra 	$L__BB19_2;
	mov.b32 	%r73, 0;
	st.global.u32 	[%rd6], %r73;
$L__BB19_2:
	bar.sync 	0;
	setp.ge.s32 	%p2, %r2, %r68;
	@%p2 bra 	$L__BB19_7;
	shl.b32 	%r74, %r2, 1;
	cvta.to.global.u64 	%rd37, %rd20;
	mul.wide.s32 	%rd38, %r74, 4;
	add.s64 	%rd39, %rd37, %rd38;
	ld.global.nc.u32 	%r75, [%rd39];
	ld.global.nc.u32 	%r76, [%rd39+4];
	cvta.to.global.u64 	%rd40, %rd21;
	add.s64 	%rd41, %rd40, %rd38;
	ld.global.nc.f32 	%f1, [%rd41];
	ld.global.nc.f32 	%f2, [%rd41+4];
	mul.lo.s32 	%r3, %r75, 3;
	mul.wide.s32 	%rd42, %r3, 4;
	add.s64 	%rd43, %rd5, %rd42;
	ld.global.nc.f32 	%f164, [%rd43];
	ld.global.nc.f32 	%f165, [%rd43+4];
	ld.global.nc.f32 	%f166, [%rd43+8];
	mul.lo.s32 	%r4, %r76, 3;
	mul.wide.s32 	%rd44, %r4, 4;
	add.s64 	%rd45, %rd5, %rd44;
	ld.global.nc.f32 	%f167, [%rd45];
	ld.global.nc.f32 	%f168, [%rd45+4];
	ld.global.nc.f32 	%f169, [%rd45+8];
	sub.f32 	%f743, %f167, %f164;
	sub.f32 	%f742, %f168, %f165;
	sub.f32 	%f741, %f169, %f166;
	ld.global.u32 	%r77, [d_use_pbc];
	setp.eq.s32 	%p3, %r77, 0;
	@%p3 bra 	$L__BB19_5;
	ld.global.f32 	%f170, [d_box_dims];
	ld.global.f32 	%f171, [d_box_inv];
	mul.f32 	%f172, %f743, %f171;
	cvt.rni.f32.f32 	%f173, %f172;
	mul.f32 	%f174, %f170, %f173;
	sub.f32 	%f743, %f743, %f174;
	ld.global.f32 	%f175, [d_box_dims+4];
	ld.global.f32 	%f176, [d_box_inv+4];
	mul.f32 	%f177, %f742, %f176;
	cvt.rni.f32.f32 	%f178, %f177;
	mul.f32 	%f179, %f175, %f178;
	sub.f32 	%f742, %f742, %f179;
	ld.global.f32 	%f180, [d_box_dims+8];
	ld.global.f32 	%f181, [d_box_inv+8];
	mul.f32 	%f182, %f741, %f181;
	cvt.rni.f32.f32 	%f183, %f182;
	mul.f32 	%f184, %f180, %f183;
	sub.f32 	%f741, %f741, %f184;
$L__BB19_5:
	mul.f32 	%f185, %f743, %f743;
	fma.rn.f32 	%f186, %f742, %f742, %f185;
	fma.rn.f32 	%f187, %f741, %f741, %f186;
	sqrt.rn.f32 	%f12, %f187;
	setp.leu.f32 	%p4, %f12, 0f358637BD;
	@%p4 bra 	$L__BB19_7;
	sub.f32 	%f188, %f12, %f2;
	neg.f32 	%f189, %f1;
	mul.f32 	%f190, %f188, %f189;
	div.rn.f32 	%f191, %f190, %f12;
	mul.wide.s32 	%rd46, %r3, 4;
	add.s64 	%rd47, %rd4, %rd46;
	neg.f32 	%f192, %f191;
	mul.f32 	%f193, %f743, %f192;
	atom.global.add.f32 	%f194, [%rd47], %f193;
	mul.f32 	%f195, %f742, %f192;
	atom.global.add.f32 	%f196, [%rd47+4], %f195;
	mul.f32 	%f197, %f741, %f192;
	atom.global.add.f32 	%f198, [%rd47+8], %f197;
	mul.wide.s32 	%rd48, %r4, 4;
	add.s64 	%rd49, %rd4, %rd48;
	mul.f32 	%f199, %f743, %f191;
	atom.global.add.f32 	%f200, [%rd49], %f199;
	mul.f32 	%f201, %f742, %f191;
	atom.global.add.f32 	%f202, [%rd49+4], %f201;
	mul.f32 	%f203, %f741, %f191;
	atom.global.add.f32 	%f204, [%rd49+8], %f203;
	mul.f32 	%f205, %f1, 0f3F000000;
	mul.f32 	%f206, %f205, %f188;
	mul.f32 	%f207, %f188, %f206;
	atom.global.add.f32 	%f208, [%rd6], %f207;
$L__BB19_7:
	setp.ge.s32 	%p5, %r2, %r69;
	@%p5 bra 	$L__BB19_14;
	shl.b32 	%r78, %r2, 2;
	cvta.to.global.u64 	%rd50, %rd22;
	mul.wide.s32 	%rd51, %r78, 4;
	add.s64 	%rd52, %rd50, %rd51;
	ld.global.nc.u32 	%r79, [%rd52];
	ld.global.nc.u32 	%r80, [%rd52+4];
	ld.global.nc.u32 	%r81, [%rd52+8];
	shl.b32 	%r82, %r2, 1;
	cvta.to.global.u64 	%rd53, %rd23;
	mul.wide.s32 	%rd54, %r82, 4;
	add.s64 	%rd55, %rd53, %rd54;
	ld.global.nc.f32 	%f13, [%rd55];
	ld.global.nc.f32 	%f14, [%rd55+4];
	mul.lo.s32 	%r5, %r79, 3;
	mul.wide.s32 	%rd56, %r5, 4;
	add.s64 	%rd57, %rd5, %rd56;
	ld.global.nc.f32 	%f209, [%rd57];
	ld.global.nc.f32 	%f210, [%rd57+4];
	ld.global.nc.f32 	%f211, [%rd57+8];
	mul.lo.s32 	%r6, %r80, 3;
	mul.wide.s32 	%rd58, %r6, 4;
	add.s64 	%rd59, %rd5, %rd58;
	ld.global.nc.f32 	%f212, [%rd59];
	ld.global.nc.f32 	%f213, [%rd59+4];
	ld.global.nc.f32 	%f214, [%rd59+8];
	mul.lo.s32 	%r7, %r81, 3;
	mul.wide.s32 	%rd60, %r7, 4;
	add.s64 	%rd61, %rd5, %rd60;
	ld.global.nc.f32 	%f215, [%rd61];
	ld.global.nc.f32 	%f216, [%rd61+4];
	ld.global.nc.f32 	%f217, [%rd61+8];
	sub.f32 	%f744, %f209, %f212;
	sub.f32 	%f745, %f210, %f213;
	sub.f32 	%f746, %f211, %f214;
	sub.f32 	%f747, %f215, %f212;
	sub.f32 	%f748, %f216, %f213;
	sub.f32 	%f749, %f217, %f214;
	ld.global.u32 	%r8, [d_use_pbc];
	setp.eq.s32 	%p6, %r8, 0;
	@%p6 bra 	$L__BB19_10;
	ld.global.f32 	%f218, [d_box_dims];
	ld.global.f32 	%f219, [d_box_inv];
	mul.f32 	%f220, %f744, %f219;
	cvt.rni.f32.f32 	%f221, %f220;
	mul.f32 	%f222, %f218, %f221;
	sub.f32 	%f744, %f744, %f222;
	ld.global.f32 	%f223, [d_box_dims+4];
	ld.global.f32 	%f224, [d_box_inv+4];
	mul.f32 	%f225, %f745, %f224;
	cvt.rni.f32.f32 	%f226, %f225;
	mul.f32 	%f227, %f223, %f226;
	sub.f32 	%f745, %f745, %f227;
	ld.global.f32 	%f228, [d_box_dims+8];
	ld.global.f32 	%f229, [d_box_inv+8];
	mul.f32 	%f230, %f746, %f229;
	cvt.rni.f32.f32 	%f231, %f230;
	mul.f32 	%f232, %f228, %f231;
	sub.f32 	%f746, %f746, %f232;
$L__BB19_10:
	@%p6 bra 	$L__BB19_12;
	ld.global.f32 	%f233, [d_box_dims];
	ld.global.f32 	%f234, [d_box_inv];
	mul.f32 	%f235, %f747, %f234;
	cvt.rni.f32.f32 	%f236, %f235;
	mul.f32 	%f237, %f233, %f236;
	sub.f32 	%f747, %f747, %f237;
	ld.global.f32 	%f238, [d_box_dims+4];
	ld.global.f32 	%f239, [d_box_inv+4];
	mul.f32 	%f240, %f748, %f239;
	cvt.rni.f32.f32 	%f241, %f240;
	mul.f32 	%f242, %f238, %f241;
	sub.f32 	%f748, %f748, %f242;
	ld.global.f32 	%f243, [d_box_dims+8];
	ld.global.f32 	%f244, [d_box_inv+8];
	mul.f32 	%f245, %f749, %f244;
	cvt.rni.f32.f32 	%f246, %f245;
	mul.f32 	%f247, %f243, %f246;
	sub.f32 	%f749, %f749, %f247;
$L__BB19_12:
	mul.f32 	%f248, %f745, %f745;
	fma.rn.f32 	%f249, %f744, %f744, %f248;
	fma.rn.f32 	%f250, %f746, %f746, %f249;
	sqrt.rn.f32 	%f33, %f250;
	mul.f32 	%f251, %f748, %f748;
	fma.rn.f32 	%f252, %f747, %f747, %f251;
	fma.rn.f32 	%f253, %f749, %f749, %f252;
	sqrt.rn.f32 	%f254, %f253;
	setp.leu.f32 	%p8, %f33, 0f358637BD;
	setp.leu.f32 	%p9, %f254, 0f358637BD;
	or.pred  	%p10, %p8, %p9;
	@%p10 bra 	$L__BB19_14;
	mul.f32 	%f255, %f745, %f748;
	fma.rn.f32 	%f256, %f744, %f747, %f255;
	fma.rn.f32 	%f257, %f746, %f749, %f256;
	mul.f32 	%f258, %f33, %f254;
	div.rn.f32 	%f259, %f257, %f258;
	max.f32 	%f260, %f259, 0fBF800000;
	min.f32 	%f261, %f260, 0f3F800000;
	abs.f32 	%f262, %f261;
	fma.rn.f32 	%f263, %f262, 0fBF000000, 0f3F000000;
	rsqrt.approx.ftz.f32 	%f264, %f263;
	mul.f32 	%f265, %f263, %f264;
	mul.f32 	%f266, %f264, 0fBF000000;
	fma.rn.f32 	%f267, %f265, %f266, 0f3F000000;
	fma.rn.f32 	%f268, %f265, %f267, %f265;
	setp.eq.f32 	%p11, %f262, 0f3F800000;
	selp.f32 	%f269, 0f00000000, %f268, %p11;
	setp.gt.f32 	%p12, %f262, 0f3F0F5C29;
	selp.f32 	%f270, %f269, %f262, %p12;
	copysign.f32 	%f271, %f261, %f270;
	mul.f32 	%f272, %f271, %f271;
	fma.rn.f32 	%f273, %f272, 0f3D10ECEF, 0f3C8B1ABB;
	fma.rn.f32 	%f274, %f273, %f272, 0f3CFC028C;
	fma.rn.f32 	%f275, %f274, %f272, 0f3D372139;
	fma.rn.f32 	%f276, %f275, %f272, 0f3D9993DB;
	fma.rn.f32 	%f277, %f276, %f272, 0f3E2AAAC6;
	mul.f32 	%f278, %f272, %f277;
	fma.rn.f32 	%f279, %f278, %f271, %f271;
	neg.f32 	%f280, %f279;
	selp.f32 	%f281, %f279, %f280, %p12;
	fma.rn.f32 	%f282, 0f3F6EE581, 0f3FD774EB, %f281;
	setp.gt.f32 	%p13, %f261, 0f3F0F5C29;
	selp.f32 	%f283, %f279, %f282, %p13;
	add.f32 	%f284, %f283, %f283;
	selp.f32 	%f285, %f284, %f283, %p12;
	sub.f32 	%f286, %f285, %f14;
	mul.f32 	%f287, %f261, %f261;
	mov.f32 	%f288, 0f3F800000;
	sub.f32 	%f289, %f288, %f287;
	sqrt.rn.f32 	%f290, %f289;
	setp.lt.f32 	%p14, %f290, 0f358637BD;
	mul.f32 	%f291, %f13, %f286;
	div.rn.f32 	%f292, %f747, %f258;
	mul.f32 	%f293, %f744, %f261;
	mul.f32 	%f294, %f33, %f33;
	div.rn.f32 	%f295, %f293, %f294;
	sub.f32 	%f296, %f292, %f295;
	neg.f32 	%f297, %f290;
	selp.f32 	%f298, 0fB58637BD, %f297, %p14;
	div.rn.f32 	%f299, %f296, %f298;
	div.rn.f32 	%f300, %f748, %f258;
	mul.f32 	%f301, %f745, %f261;
	div.rn.f32 	%f302, %f301, %f294;
	sub.f32 	%f303, %f300, %f302;
	div.rn.f32 	%f304, %f303, %f298;
	div.rn.f32 	%f305, %f749, %f258;
	mul.f32 	%f306, %f746, %f261;
	div.rn.f32 	%f307, %f306, %f294;
	sub.f32 	%f308, %f305, %f307;
	div.rn.f32 	%f309, %f308, %f298;
	div.rn.f32 	%f310, %f744, %f258;
	mul.f32 	%f311, %f747, %f261;
	mul.f32 	%f312, %f254, %f254;
	div.rn.f32 	%f313, %f311, %f312;
	sub.f32 	%f314, %f310, %f313;
	div.rn.f32 	%f315, %f314, %f298;
	div.rn.f32 	%f316, %f745, %f258;
	mul.f32 	%f317, %f748, %f261;
	div.rn.f32 	%f318, %f317, %f312;
	sub.f32 	%f319, %f316, %f318;
	div.rn.f32 	%f320, %f319, %f298;
	div.rn.f32 	%f321, %f746, %f258;
	mul.f32 	%f322, %f749, %f261;
	div.rn.f32 	%f323, %f322, %f312;
	sub.f32 	%f324, %f321, %f323;
	div.rn.f32 	%f325, %f324, %f298;
	mul.wide.s32 	%rd62, %r5, 4;
	add.s64 	%rd63, %rd4, %rd62;
	neg.f32 	%f326, %f291;
	mul.f32 	%f327, %f299, %f326;
	atom.global.add.f32 	%f328, [%rd63], %f327;
	mul.f32 	%f329, %f304, %f326;
	atom.global.add.f32 	%f330, [%rd63+4], %f329;
	mul.f32 	%f331, %f309, %f326;
	atom.global.add.f32 	%f332, [%rd63+8], %f331;
	mul.wide.s32 	%rd64, %r7, 4;
	add.s64 	%rd65, %rd4, %rd64;
	mul.f32 	%f333, %f315, %f326;
	atom.global.add.f32 	%f334, [%rd65], %f333;
	mul.f32 	%f335, %f320, %f326;
	atom.global.add.f32 	%f336, [%rd65+4], %f335;
	mul.f32 	%f337, %f325, %f326;
	atom.global.add.f32 	%f338, [%rd65+8], %f337;
	mul.wide.s32 	%rd66, %r6, 4;
	add.s64 	%rd67, %rd4, %rd66;
	add.f32 	%f339, %f299, %f315;
	mul.f32 	%f340, %f339, %f291;
	atom.global.add.f32 	%f341, [%rd67], %f340;
	add.f32 	%f342, %f304, %f320;
	mul.f32 	%f343, %f342, %f291;
	atom.global.add.f32 	%f344, [%rd67+4], %f343;
	add.f32 	%f345, %f309, %f325;
	mul.f32 	%f346, %f345, %f291;
	atom.global.add.f32 	%f347, [%rd67+8], %f346;
	mul.f32 	%f348, %f13, 0f3F000000;
	mul.f32 	%f349, %f348, %f286;
	mul.f32 	%f350, %f286, %f349;
	atom.global.add.f32 	%f351, [%rd6], %f350;
$L__BB19_14:
	setp.ge.s32 	%p15, %r2, %r70;
	@%p15 bra 	$L__BB19_39;
	shl.b32 	%r83, %r2, 2;
	cvta.to.global.u64 	%rd68, %rd24;
	mul.wide.s32 	%rd69, %r83, 4;
	add.s64 	%rd70, %rd68, %rd69;
	ld.global.nc.u32 	%r84, [%rd70];
	ld.global.nc.u32 	%r85, [%rd70+4];
	ld.global.nc.u32 	%r86, [%rd70+8];
	ld.global.nc.u32 	%r87, [%rd70+12];
	cvta.to.global.u64 	%rd71, %rd25;
	add.s64 	%rd72, %rd71, %rd69;
	ld.global.nc.f32 	%f35, [%rd72];
	ld.global.nc.f32 	%f36, [%rd72+4];
	ld.global.nc.f32 	%f37, [%rd72+8];
	mul.lo.s32 	%r9, %r84, 3;
	mul.wide.s32 	%rd73, %r9, 4;
	add.s64 	%rd74, %rd5, %rd73;
	ld.global.nc.f32 	%f352, [%rd74];
	ld.global.nc.f32 	%f353, [%rd74+4];
	ld.global.nc.f32 	%f354, [%rd74+8];
	mul.lo.s32 	%r88, %r85, 3;
	mul.wide.s32 	%rd75, %r88, 4;
	add.s64 	%rd76, %rd5, %rd75;
	ld.global.nc.f32 	%f355, [%rd76];
	ld.global.nc.f32 	%f356, [%rd76+4];
	ld.global.nc.f32 	%f357, [%rd76+8];
	mul.lo.s32 	%r89, %r86, 3;
	mul.wide.s32 	%rd77, %r89, 4;
	add.s64 	%rd78, %rd5, %rd77;
	ld.global.nc.f32 	%f358, [%rd78];
	ld.global.nc.f32 	%f359, [%rd78+4];
	ld.global.nc.f32 	%f360, [%rd78+8];
	mul.lo.s32 	%r10, %r87, 3;
	mul.wide.s32 	%rd79, %r10, 4;
	add.s64 	%rd80, %rd5, %rd79;
	ld.global.nc.f32 	%f361, [%rd80];
	ld.global.nc.f32 	%f362, [%rd80+4];
	ld.global.nc.f32 	%f363, [%rd80+8];
	sub.f32 	%f750, %f355, %f352;
	sub.f32 	%f751, %f356, %f353;
	sub.f32 	%f752, %f357, %f354;
	sub.f32 	%f753, %f358, %f355;
	sub.f32 	%f754, %f359, %f356;
	sub.f32 	%f755, %f360, %f357;
	sub.f32 	%f756, %f361, %f358;
	sub.f32 	%f757, %f362, %f359;
	sub.f32 	%f758, %f363, %f360;
	ld.global.u32 	%r11, [d_use_pbc];
	setp.eq.s32 	%p16, %r11, 0;
	@%p16 bra 	$L__BB19_17;
	ld.global.f32 	%f364, [d_box_dims];
	ld.global.f32 	%f365, [d_box_inv];
	mul.f32 	%f366, %f750, %f365;
	cvt.rni.f32.f32 	%f367, %f366;
	mul.f32 	%f368, %f364, %f367;
	sub.f32 	%f750, %f750, %f368;
	ld.global.f32 	%f369, [d_box_dims+4];
	ld.global.f32 	%f370, [d_box_inv+4];
	mul.f32 	%f371, %f751, %f370;
	cvt.rni.f32.f32 	%f372, %f371;
	mul.f32 	%f373, %f369, %f372;
	sub.f32 	%f751, %f751, %f373;
	ld.global.f32 	%f374, [d_box_dims+8];
	ld.global.f32 	%f375, [d_box_inv+8];
	mul.f32 	%f376, %f752, %f375;
	cvt.rni.f32.f32 	%f377, %f376;
	mul.f32 	%f378, %f374, %f377;
	sub.f32 	%f752, %f752, %f378;
$L__BB19_17:
	@%p16 bra 	$L__BB19_19;
	ld.global.f32 	%f379, [d_box_dims];
	ld.global.f32 	%f380, [d_box_inv];
	mul.f32 	%f381, %f753, %f380;
	cvt.rni.f32.f32 	%f382, %f381;
	mul.f32 	%f383, %f379, %f382;
	sub.f32 	%f753, %f753, %f383;
	ld.global.f32 	%f384, [d_box_dims+4];
	ld.global.f32 	%f385, [d_box_inv+4];
	mul.f32 	%f386, %f754, %f385;
	cvt.rni.f32.f32 	%f387, %f386;
	mul.f32 	%f388, %f384, %f387;
	sub.f32 	%f754, %f754, %f388;
	ld.global.f32 	%f389, [d_box_dims+8];
	ld.global.f32 	%f390, [d_box_inv+8];
	mul.f32 	%f391, %f755, %f390;
	cvt.rni.f32.f32 	%f392, %f391;
	mul.f32 	%f393, %f389, %f392;
	sub.f32 	%f755, %f755, %f393;
$L__BB19_19:
	@%p16 bra 	$L__BB19_21;
	ld.global.f32 	%f394, [d_box_dims];
	ld.global.f32 	%f395, [d_box_inv];
	mul.f32 	%f396, %f756, %f395;
	cvt.rni.f32.f32 	%f397, %f396;
	mul.f32 	%f398, %f394, %f397;
	sub.f32 	%f756, %f756, %f398;
	ld.global.f32 	%f399, [d_box_dims+4];
	ld.global.f32 	%f400, [d_box_inv+4];
	mul.f32 	%f401, %f757, %f400;
	cvt.rni.f32.f32 	%f402, %f401;
	mul.f32 	%f403, %f399, %f402;
	sub.f32 	%f757, %f757, %f403;
	ld.global.f32 	%f404, [d_box_dims+8];
	ld.global.f32 	%f405, [d_box_inv+8];
	mul.f32 	%f406, %f758, %f405;
	cvt.rni.f32.f32 	%f407, %f406;
	mul.f32 	%f408, %f404, %f407;
	sub.f32 	%f758, %f758, %f408;
$L__BB19_21:
	mul.f32 	%f409, %f751, %f755;
	mul.f32 	%f410, %f752, %f754;
	sub.f32 	%f65, %f409, %f410;
	mul.f32 	%f411, %f752, %f753;
	mul.f32 	%f412, %f750, %f755;
	sub.f32 	%f66, %f411, %f412;
	mul.f32 	%f413, %f750, %f754;
	mul.f32 	%f414, %f751, %f753;
	sub.f32 	%f67, %f413, %f414;
	mul.f32 	%f415, %f754, %f758;
	mul.f32 	%f416, %f755, %f757;
	sub.f32 	%f68, %f415, %f416;
	mul.f32 	%f417, %f755, %f756;
	mul.f32 	%f418, %f753, %f758;
	sub.f32 	%f69, %f417, %f418;
	mul.f32 	%f419, %f753, %f757;
	mul.f32 	%f420, %f754, %f756;
	sub.f32 	%f70, %f419, %f420;
	mul.f32 	%f421, %f66, %f66;
	fma.rn.f32 	%f422, %f65, %f65, %f421;
	fma.rn.f32 	%f423, %f67, %f67, %f422;
	sqrt.rn.f32 	%f71, %f423;
	mul.f32 	%f424, %f69, %f69;
	fma.rn.f32 	%f425, %f68, %f68, %f424;
	fma.rn.f32 	%f426, %f70, %f70, %f425;
	sqrt.rn.f32 	%f427, %f426;
	setp.leu.f32 	%p19, %f71, 0f358637BD;
	setp.leu.f32 	%p20, %f427, 0f358637BD;
	or.pred  	%p21, %p19, %p20;
	@%p21 bra 	$L__BB19_39;
	mul.f32 	%f428, %f66, %f69;
	fma.rn.f32 	%f429, %f65, %f68, %f428;
	fma.rn.f32 	%f430, %f67, %f70, %f429;
	mul.f32 	%f73, %f71, %f427;
	div.rn.f32 	%f431, %f430, %f73;
	max.f32 	%f432, %f431, 0fBF800000;
	min.f32 	%f433, %f432, 0f3F800000;
	mul.f32 	%f434, %f755, %f66;
	mul.f32 	%f435, %f754, %f67;
	sub.f32 	%f436, %f434, %f435;
	mul.f32 	%f437, %f753, %f67;
	mul.f32 	%f438, %f755, %f65;
	sub.f32 	%f439, %f437, %f438;
	mul.f32 	%f440, %f754, %f65;
	mul.f32 	%f441, %f753, %f66;
	sub.f32 	%f442, %f440, %f441;
	mul.f32 	%f443, %f439, %f69;
	fma.rn.f32 	%f444, %f436, %f68, %f443;
	fma.rn.f32 	%f445, %f442, %f70, %f444;
	mul.f32 	%f446, %f439, %f439;
	fma.rn.f32 	%f447, %f436, %f436, %f446;
	fma.rn.f32 	%f448, %f442, %f442, %f447;
	sqrt.rn.f32 	%f449, %f448;
	fma.rn.f32 	%f450, %f427, %f449, 0f2EDBE6FF;
	div.rn.f32 	%f451, %f445, %f450;
	abs.f32 	%f452, %f433;
	abs.f32 	%f453, %f451;
	setp.gt.f32 	%p22, %f453, %f452;
	selp.f32 	%f454, %f453, %f452, %p22;
	selp.f32 	%f455, %f452, %f453, %p22;
	div.rn.f32 	%f456, %f455, %f454;
	mul.f32 	%f457, %f456, %f456;
	fma.rn.f32 	%f458, %f457, 0f3B33710B, 0fBC807748;
	fma.rn.f32 	%f459, %f458, %f457, 0f3D2CDAB2;
	fma.rn.f32 	%f460, %f459, %f457, 0fBD992D10;
	fma.rn.f32 	%f461, %f460, %f457, 0f3DD9EA6C;
	fma.rn.f32 	%f462, %f461, %f457, 0fBE117CB1;
	fma.rn.f32 	%f463, %f462, %f457, 0f3E4CBCE0;
	fma.rn.f32 	%f464, %f463, %f457, 0fBEAAAA7D;
	mul.f32 	%f465, %f457, %f464;
	fma.rn.f32 	%f466, %f465, %f456, %f456;
	neg.f32 	%f467, %f466;
	fma.rn.f32 	%f468, 0f3F6EE581, 0f3FD774EB, %f467;
	selp.f32 	%f469, %f468, %f466, %p22;
	selp.f32 	%f470, 0f3F6EE581, 0f3FEEE581, %p22;
	selp.f32 	%f471, %f466, %f467, %p22;
	mov.b32 	%r90, %f433;
	fma.rn.f32 	%f472, %f470, 0f3FD774EB, %f471;
	setp.lt.s32 	%p23, %r90, 0;
	selp.f32 	%f473, %f472, %f469, %p23;
	add.f32 	%f474, %f452, %f453;
	setp.eq.f32 	%p24, %f454, 0f00000000;
	selp.f32 	%f475, 0f40490FDB, 0f00000000, %p23;
	setp.eq.f32 	%p25, %f452, %f453;
	selp.f32 	%f476, 0f4016CBE4, 0f3F490FDB, %p23;
	selp.f32 	%f477, %f476, %f473, %p25;
	selp.f32 	%f478, %f475, %f477, %p24;
	abs.f32 	%f479, %f474;
	setp.nan.f32 	%p26, %f479, %f479;
	copysign.f32 	%f480, %f451, %f478;
	selp.f32 	%f481, %f474, %f480, %p26;
	mul.f32 	%f482, %f36, %f481;
	sub.f32 	%f74, %f482, %f37;
	mul.f32 	%f483, %f74, 0f3F22F983;
	cvt.rni.s32.f32 	%r190, %f483;
	cvt.rn.f32.s32 	%f484, %r190;
	fma.rn.f32 	%f485, %f484, 0fBFC90FDA, %f74;
	fma.rn.f32 	%f486, %f484, 0fB3A22168, %f485;
	fma.rn.f32 	%f760, %f484, 0fA7C234C5, %f486;
	abs.f32 	%f76, %f74;
	setp.ltu.f32 	%p27, %f76, 0f47CE4780;
	mov.u32 	%r186, %r190;
	mov.f32 	%f759, %f760;
	@%p27 bra 	$L__BB19_30;
	setp.neu.f32 	%p28, %f76, 0f7F800000;
	@%p28 bra 	$L__BB19_25;
	mov.f32 	%f489, 0f00000000;
	mul.rn.f32 	%f759, %f74, %f489;
	mov.b32 	%r186, 0;
	bra.uni 	$L__BB19_30;
$L__BB19_25:
	mov.b32 	%r13, %f74;
	shl.b32 	%r92, %r13, 8;
	or.b32  	%r14, %r92, -2147483648;
	mov.b64 	%rd128, 0;
	mov.b32 	%r183, 0;
	mov.u64 	%rd126, __cudart_i2opi_f;
	mov.u64 	%rd127, %rd7;
$L__BB19_26:
	.pragma "nounroll";
	ld.global.nc.u32 	%r93, [%rd126];
	mad.wide.u32 	%rd83, %r93, %r14, %rd128;
	shr.u64 	%rd128, %rd83, 32;
	st.local.u32 	[%rd127], %rd83;
	add.s32 	%r183, %r183, 1;
	add.s64 	%rd127, %rd127, 4;
	add.s64 	%rd126, %rd126, 4;
	setp.ne.s32 	%p29, %r183, 6;
	@%p29 bra 	$L__BB19_26;
	shr.u32 	%r94, %r13, 23;
	st.local.u32 	[%rd7+24], %rd128;
	and.b32  	%r17, %r94, 31;
	and.b32  	%r95, %r94, 224;
	add.s32 	%r96, %r95, -128;
	shr.u32 	%r97, %r96, 5;
	mul.wide.u32 	%rd84, %r97, 4;
	sub.s64 	%rd14, %rd7, %rd84;
	ld.local.u32 	%r184, [%rd14+24];
	ld.local.u32 	%r185, [%rd14+20];
	setp.eq.s32 	%p30, %r17, 0;
	@%p30 bra 	$L__BB19_29;
	shf.l.wrap.b32 	%r184, %r185, %r184, %r17;
	ld.local.u32 	%r98, [%rd14+16];
	shf.l.wrap.b32 	%r185, %r98, %r185, %r17;
$L__BB19_29:
	shr.u32 	%r99, %r184, 30;
	shf.l.wrap.b32 	%r100, %r185, %r184, 2;
	shl.b32 	%r101, %r185, 2;
	shr.u32 	%r102, %r100, 31;
	add.s32 	%r103, %r102, %r99;
	neg.s32 	%r104, %r103;
	setp.lt.s32 	%p31, %r13, 0;
	selp.b32 	%r186, %r104, %r103, %p31;
	xor.b32  	%r105, %r100, %r13;
	shr.s32 	%r106, %r100, 31;
	xor.b32  	%r107, %r106, %r100;
	xor.b32  	%r108, %r106, %r101;
	cvt.u64.u32 	%rd85, %r107;
	shl.b64 	%rd86, %rd85, 32;
	cvt.u64.u32 	%rd87, %r108;
	or.b64  	%rd88, %rd86, %rd87;
	cvt.rn.f64.s64 	%fd1, %rd88;
	mul.f64 	%fd2, %fd1, 0d3BF921FB54442D19;
	cvt.rn.f32.f64 	%f487, %fd2;
	neg.f32 	%f488, %f487;
	setp.lt.s32 	%p32, %r105, 0;
	selp.f32 	%f759, %f488, %f487, %p32;
$L__BB19_30:
	mul.rn.f32 	%f490, %f759, %f759;
	and.b32  	%r110, %r186, 1;
	setp.eq.b32 	%p34, %r110, 1;
	selp.f32 	%f491, 0f3F800000, %f759, %p34;
	fma.rn.f32 	%f492, %f490, %f491, 0f00000000;
	fma.rn.f32 	%f493, %f490, 0f37CBAC00, 0fBAB607ED;
	selp.f32 	%f494, %f493, 0fB94D4153, %p34;
	selp.f32 	%f495, 0f3D2AAABB, 0f3C0885E4, %p34;
	fma.rn.f32 	%f496, %f494, %f490, %f495;
	selp.f32 	%f497, 0fBEFFFFFF, 0fBE2AAAA8, %p34;
	fma.rn.f32 	%f498, %f496, %f490, %f497;
	fma.rn.f32 	%f499, %f498, %f492, %f491;
	and.b32  	%r111, %r186, 2;
	setp.eq.s32 	%p35, %r111, 0;
	mov.f32 	%f500, 0f00000000;
	sub.f32 	%f501, %f500, %f499;
	selp.f32 	%f502, %f499, %f501, %p35;
	neg.f32 	%f503, %f35;
	mul.f32 	%f504, %f36, %f503;
	mul.f32 	%f80, %f504, %f502;
	@%p27 bra 	$L__BB19_38;
	setp.neu.f32 	%p36, %f76, 0f7F800000;
	@%p36 bra 	$L__BB19_33;
	mov.f32 	%f507, 0f00000000;
	mul.rn.f32 	%f760, %f74, %f507;
	mov.b32 	%r190, 0;
	bra.uni 	$L__BB19_38;
$L__BB19_33:
	mov.b32 	%r26, %f74;
	shl.b32 	%r113, %r26, 8;
	or.b32  	%r27, %r113, -2147483648;
	mov.b64 	%rd129, 0;
	mov.b32 	%r187, 0;
	mov.u64 	%rd91, __cudart_i2opi_f;
$L__BB19_34:
	.pragma "nounroll";
	mul.wide.u32 	%rd90, %r187, 4;
	add.s64 	%rd92, %rd91, %rd90;
	ld.global.nc.u32 	%r114, [%rd92];
	mad.wide.u32 	%rd93, %r114, %r27, %rd129;
	shr.u64 	%rd129, %rd93, 32;
	add.s64 	%rd94, %rd7, %rd90;
	st.local.u32 	[%rd94], %rd93;
	add.s32 	%r187, %r187, 1;
	setp.ne.s32 	%p37, %r187, 6;
	@%p37 bra 	$L__BB19_34;
	shr.u32 	%r115, %r26, 23;
	st.local.u32 	[%rd7+24], %rd129;
	and.b32  	%r30, %r115, 31;
	and.b32  	%r116, %r115, 224;
	add.s32 	%r117, %r116, -128;
	shr.u32 	%r118, %r117, 5;
	mul.wide.u32 	%rd95, %r118, 4;
	sub.s64 	%rd17, %rd7, %rd95;
	ld.local.u32 	%r188, [%rd17+24];
	ld.local.u32 	%r189, [%rd17+20];
	setp.eq.s32 	%p38, %r30, 0;
	@%p38 bra 	$L__BB19_37;
	shf.l.wrap.b32 	%r188, %r189, %r188, %r30;
	ld.local.u32 	%r119, [%rd17+16];
	shf.l.wrap.b32 	%r189, %r119, %r189, %r30;
$L__BB19_37:
	shr.u32 	%r120, %r188, 30;
	shf.l.wrap.b32 	%r121, %r189, %r188, 2;
	shl.b32 	%r122, %r189, 2;
	shr.u32 	%r123, %r121, 31;
	add.s32 	%r124, %r123, %r120;
	neg.s32 	%r125, %r124;
	setp.lt.s32 	%p39, %r26, 0;
	selp.b32 	%r190, %r125, %r124, %p39;
	xor.b32  	%r126, %r121, %r26;
	shr.s32 	%r127, %r121, 31;
	xor.b32  	%r128, %r127, %r121;
	xor.b32  	%r129, %r127, %r122;
	cvt.u64.u32 	%rd96, %r128;
	shl.b64 	%rd97, %rd96, 32;
	cvt.u64.u32 	%rd98, %r129;
	or.b64  	%rd99, %rd97, %rd98;
	cvt.rn.f64.s64 	%fd3, %rd99;
	mul.f64 	%fd4, %fd3, 0d3BF921FB54442D19;
	cvt.rn.f32.f64 	%f505, %fd4;
	neg.f32 	%f506, %f505;
	setp.lt.s32 	%p40, %r126, 0;
	selp.f32 	%f760, %f506, %f505, %p40;
$L__BB19_38:
	add.s32 	%r131, %r190, 1;
	mul.rn.f32 	%f508, %f760, %f760;
	and.b32  	%r132, %r190, 1;
	setp.eq.b32 	%p41, %r132, 1;
	selp.f32 	%f509, %f760, 0f3F800000, %p41;
	fma.rn.f32 	%f510, %f508, %f509, 0f00000000;
	fma.rn.f32 	%f511, %f508, 0f37CBAC00, 0fBAB607ED;
	selp.f32 	%f512, 0fB94D4153, %f511, %p41;
	selp.f32 	%f513, 0f3C0885E4, 0f3D2AAABB, %p41;
	fma.rn.f32 	%f514, %f512, %f508, %f513;
	selp.f32 	%f515, 0fBE2AAAA8, 0fBEFFFFFF, %p41;
	fma.rn.f32 	%f516, %f514, %f508, %f515;
	fma.rn.f32 	%f517, %f516, %f510, %f509;
	and.b32  	%r133, %r131, 2;
	setp.eq.s32 	%p42, %r133, 0;
	mov.f32 	%f518, 0f00000000;
	sub.f32 	%f519, %f518, %f517;
	selp.f32 	%f520, %f517, %f519, %p42;
	add.f32 	%f521, %f520, 0f3F800000;
	mul.f32 	%f522, %f35, %f521;
	atom.global.add.f32 	%f523, [%rd6], %f522;
	add.f32 	%f524, %f73, 0f2EDBE6FF;
	div.rn.f32 	%f525, %f80, %f524;
	mul.wide.s32 	%rd100, %r9, 4;
	add.s64 	%rd101, %rd4, %rd100;
	mul.f32 	%f526, %f68, %f525;
	atom.global.add.f32 	%f527, [%rd101], %f526;
	mul.f32 	%f528, %f69, %f525;
	atom.global.add.f32 	%f529, [%rd101+4], %f528;
	mul.f32 	%f530, %f70, %f525;
	atom.global.add.f32 	%f531, [%rd101+8], %f530;
	mul.wide.s32 	%rd102, %r10, 4;
	add.s64 	%rd103, %rd4, %rd102;
	neg.f32 	%f532, %f525;
	mul.f32 	%f533, %f65, %f532;
	atom.global.add.f32 	%f534, [%rd103], %f533;
	mul.f32 	%f535, %f66, %f532;
	atom.global.add.f32 	%f536, [%rd103+4], %f535;
	mul.f32 	%f537, %f67, %f532;
	atom.global.add.f32 	%f538, [%rd103+8], %f537;
$L__BB19_39:
	bar.sync 	0;
	setp.ge.s32 	%p43, %r2, %r67;
	mov.f32 	%f761, 0f00000000;
	mov.b32 	%r191, 0;
	mov.f32 	%f762, %f761;
	mov.f32 	%f763, %f761;
	mov.f32 	%f764, %f761;
	mov.f32 	%f765, %f761;
	mov.f32 	%f766, %f761;
	mov.u32 	%r192, %r191;
	mov.u32 	%r193, %r191;
	mov.u32 	%r194, %r191;
	@%p43 bra 	$L__BB19_41;
	mul.lo.s32 	%r135, %r2, 3;
	mul.wide.s32 	%rd104, %r135, 4;
	add.s64 	%rd105, %rd5, %rd104;
	ld.global.nc.f32 	%f761, [%rd105];
	ld.global.nc.f32 	%f762, [%rd105+4];
	ld.global.nc.f32 	%f763, [%rd105+8];
	mul.wide.s32 	%rd106, %r2, 4;
	add.s64 	%rd107, %rd3, %rd106;
	ld.global.nc.f32 	%f764, [%rd107];
	add.s64 	%rd108, %rd2, %rd106;
	ld.global.nc.f32 	%f765, [%rd108];
	add.s64 	%rd109, %rd1, %rd106;
	ld.global.nc.f32 	%f766, [%rd109];
	cvta.to.global.u64 	%rd110, %rd27;
	add.s64 	%rd111, %rd110, %rd106;
	ld.global.nc.u32 	%r191, [%rd111];
	mul.lo.s32 	%r192, %r65, %r2;
	cvta.to.global.u64 	%rd112, %rd29;
	add.s64 	%rd113, %rd112, %rd106;
	ld.global.nc.u32 	%r193, [%rd113];
	mul.lo.s32 	%r194, %r66, %r2;
$L__BB19_41:
	setp.lt.s32 	%p44, %r67, 1;
	mov.f32 	%f783, 0f00000000;
	mov.f32 	%f784, %f783;
	mov.f32 	%f785, %f783;
	mov.f32 	%f786, %f783;
	@%p44 bra 	$L__BB19_69;
	add.s32 	%r137, %r67, 63;
	shr.u32 	%r47, %r137, 6;
	and.b32  	%r48, %r1, 63;
	cvta.to.global.u64 	%rd18, %rd26;
	cvta.to.global.u64 	%rd19, %rd28;
	mov.f32 	%f786, 0f00000000;
	mov.b32 	%r195, 0;
	mov.f32 	%f785, %f786;
	mov.f32 	%f784, %f786;
	mov.f32 	%f783, %f786;
$L__BB19_43:
	shl.b32 	%r50, %r195, 6;
	or.b32  	%r51, %r50, %r48;
	setp.ge.s32 	%p45, %r51, %r67;
	@%p45 bra 	$L__BB19_45;
	mul.lo.s32 	%r138, %r51, 3;
	mul.wide.u32 	%rd114, %r138, 4;
	add.s64 	%rd115, %rd5, %rd114;
	ld.global.nc.f32 	%f545, [%rd115];
	shl.b32 	%r139, %r48, 2;
	mov.u32 	%r140, _ZZ28compute_nonbonded_tiled_flatPKfPfS1_S0_S0_S0_PKiS3_S3_S3_iiiiE7s_pos_x;
	add.s32 	%r141, %r140, %r139;
	st.shared.f32 	[%r141], %f545;
	ld.global.nc.f32 	%f546, [%rd115+4];
	mov.u32 	%r142, _ZZ28compute_nonbonded_tiled_flatPKfPfS1_S0_S0_S0_PKiS3_S3_S3_iiiiE7s_pos_y;
	add.s32 	%r143, %r142, %r139;
	st.shared.f32 	[%r143], %f546;
	ld.global.nc.f32 	%f547, [%rd115+8];
	mov.u32 	%r144, _ZZ28compute_nonbonded_tiled_flatPKfPfS1_S0_S0_S0_PKiS3_S3_S3_iiiiE7s_pos_z;
	add.s32 	%r145, %r144, %r139;
	st.shared.f32 	[%r145], %f547;
	mul.wide.u32 	%rd116, %r51, 4;
	add.s64 	%rd117, %rd3, %rd116;
	ld.global.nc.f32 	%f548, [%rd117];
	mov.u32 	%r146, _ZZ28compute_nonbonded_tiled_flatPKfPfS1_S0_S0_S0_PKiS3_S3_S3_iiiiE7s_sigma;
	add.s32 	%r147, %r146, %r139;
	st.shared.f32 	[%r147], %f548;
	add.s64 	%rd118, %rd2, %rd116;
	ld.global.nc.f32 	%f549, [%rd118];
	mov.u32 	%r148, _ZZ28compute_nonbonded_tiled_flatPKfPfS1_S0_S0_S0_PKiS3_S3_S3_iiiiE5s_eps;
	add.s32 	%r149, %r148, %r139;
	st.shared.f32 	[%r149], %f549;
	add.s64 	%rd119, %rd1, %rd116;
	ld.global.nc.f32 	%f550, [%rd119];
	mov.u32 	%r150, _ZZ28compute_nonbonded_tiled_flatPKfPfS1_S0_S0_S0_PKiS3_S3_S3_iiiiE3s_q;
	add.s32 	%r151, %r150, %r139;
	st.shared.f32 	[%r151], %f550;
$L__BB19_45:
	bar.sync 	0;
	max.s32 	%r152, %r2, %r50;
	setp.ge.s32 	%p46, %r152, %r67;
	@%p46 bra 	$L__BB19_68;
	ld.global.u32 	%r52, [d_use_pbc];
	ld.global.f32 	%f103, [d_box_dims];
	ld.global.f32 	%f104, [d_box_inv];
	ld.global.f32 	%f105, [d_box_dims+4];
	ld.global.f32 	%f106, [d_box_inv+4];
	ld.global.f32 	%f107, [d_box_dims+8];
	ld.global.f32 	%f108, [d_box_inv+8];
	ld.global.u32 	%r53, [d_use_pme];
	ld.global.f32 	%f109, [d_ewald_beta];
	add.f32 	%f551, %f109, %f109;
	mul.f32 	%f110, %f551, 0f3F106EBB;
	mov.b32 	%r196, 0;
$L__BB19_47:
	mov.u32 	%r54, %r196;
	add.s32 	%r55, %r54, %r50;
	setp.eq.s32 	%p47, %r55, %r2;
	@%p47 bra 	$L__BB19_67;
	setp.eq.s32 	%p48, %r52, 0;
	shl.b32 	%r154, %r54, 2;
	mov.u32 	%r155, _ZZ28compute_nonbonded_tiled_flatPKfPfS1_S0_S0_S0_PKiS3_S3_S3_iiiiE7s_pos_x;
	add.s32 	%r156, %r155, %r154;
	ld.shared.f32 	%f552, [%r156];
	sub.f32 	%f775, %f552, %f761;
	mov.u32 	%r157, _ZZ28compute_nonbonded_tiled_flatPKfPfS1_S0_S0_S0_PKiS3_S3_S3_iiiiE7s_pos_y;
	add.s32 	%r158, %r157, %r154;
	ld.shared.f32 	%f553, [%r158];
	sub.f32 	%f776, %f553, %f762;
	mov.u32 	%r159, _ZZ28compute_nonbonded_tiled_flatPKfPfS1_S0_S0_S0_PKiS3_S3_S3_iiiiE7s_pos_z;
	add.s32 	%r160, %r159, %r154;
	ld.shared.f32 	%f554, [%r160];
	sub.f32 	%f777, %f554, %f763;
	@%p48 bra 	$L__BB19_50;
	mul.f32 	%f555, %f775, %f104;
	cvt.rni.f32.f32 	%f556, %f555;
	mul.f32 	%f557, %f103, %f556;
	sub.f32 	%f775, %f775, %f557;
	mul.f32 	%f558, %f776, %f106;
	cvt.rni.f32.f32 	%f559, %f558;
	mul.f32 	%f560, %f105, %f559;
	sub.f32 	%f776, %f776, %f560;
	mul.f32 	%f561, %f777, %f108;
	cvt.rni.f32.f32 	%f562, %f561;
	mul.f32 	%f563, %f107, %f562;
	sub.f32 	%f777, %f777, %f563;
$L__BB19_50:
	mul.f32 	%f564, %f776, %f776;
	fma.rn.f32 	%f565, %f775, %f775, %f564;
	fma.rn.f32 	%f124, %f777, %f777, %f565;
	setp.ge.f32 	%p49, %f124, 0f42C80000;
	setp.le.f32 	%p50, %f124, 0f358637BD;
	or.pred  	%p51, %p49, %p50;
	@%p51 bra 	$L__BB19_67;
	setp.lt.s32 	%p52, %r191, 1;
	@%p52 bra 	$L__BB19_55;
	neg.s32 	%r198, %r191;
	mov.u32 	%r197, %r192;
$L__BB19_53:
	mul.wide.s32 	%rd120, %r197, 4;
	add.s64 	%rd121, %rd18, %rd120;
	ld.global.nc.u32 	%r161, [%rd121];
	setp.ne.s32 	%p53, %r161, %r55;
	@%p53 bra 	$L__BB19_54;
	bra.uni 	$L__BB19_57;
$L__BB19_54:
	add.s32 	%r198, %r198, 1;
	setp.ne.s32 	%p54, %r198, 0;
	add.s32 	%r197, %r197, 1;
	@%p54 bra 	$L__BB19_53;
$L__BB19_55:
	setp.lt.s32 	%p55, %r193, 1;
	mov.f32 	%f567, 0f3F800000;
	mov.f32 	%f566, 0f43A60824;
	mov.f32 	%f779, %f566;
	mov.f32 	%f780, %f567;
	@%p55 bra 	$L__BB19_63;
	mov.b32 	%r199, 0;
	bra.uni 	$L__BB19_62;
$L__BB19_57:
	setp.eq.s32 	%p63, %r53, 0;
	@%p63 bra 	$L__BB19_67;
	sqrt.rn.f32 	%f125, %f124;
	shl.b32 	%r176, %r54, 2;
	mov.u32 	%r177, _ZZ28compute_nonbonded_tiled_flatPKfPfS1_S0_S0_S0_PKiS3_S3_S3_iiiiE3s_q;
	add.s32 	%r178, %r177, %r176;
	ld.shared.f32 	%f126, [%r178];
	mul.f32 	%f127, %f125, %f109;
	abs.f32 	%f687, %f127;
	setp.ltu.f32 	%p64, %f687, 0f3F8060FE;
	setp.ge.f32 	%p65, %f687, 0f3F8060FE;
	mul.f32 	%f688, %f127, %f127;
	selp.f32 	%f689, %f687, %f688, %p65;
	selp.f32 	%f690, 0f38EB4C3A, 0f38B1E96A, %p65;
	selp.f32 	%f691, 0fBAAE005B, 0fBA574D20, %p65;
	fma.rn.f32 	%f692, %f690, %f689, %f691;
	selp.f32 	%f693, 0f3C09919F, 0f3BAAD5EA, %p65;
	fma.rn.f32 	%f694, %f692, %f689, %f693;
	selp.f32 	%f695, 0fBD24D99A, 0fBCDC1BE7, %p65;
	fma.rn.f32 	%f696, %f694, %f689, %f695;
	selp.f32 	%f697, 0f3E235519, 0f3DE718AF, %p65;
	fma.rn.f32 	%f698, %f696, %f689, %f697;
	selp.f32 	%f699, 0f3F69B4F9, 0fBEC093AC, %p65;
	fma.rn.f32 	%f700, %f698, %f689, %f699;
	selp.f32 	%f701, 0f3F210A14, 0f3E0375D3, %p65;
	fma.rn.f32 	%f702, %f700, %f689, %f701;
	neg.f32 	%f703, %f689;
	selp.f32 	%f704, %f703, %f127, %p65;
	fma.rn.f32 	%f778, %f702, %f704, %f704;
	@%p64 bra 	$L__BB19_60;
	ex2.approx.ftz.f32 	%f705, %f778;
	mov.f32 	%f706, 0f3F800000;
	sub.f32 	%f707, %f706, %f705;
	copysign.f32 	%f778, %f127, %f707;
$L__BB19_60:
	rcp.rn.f32 	%f708, %f125;
	neg.f32 	%f709, %f127;
	mul.f32 	%f710, %f127, %f709;
	fma.rn.f32 	%f711, %f710, 0f3BBB989D, 0f3F000000;
	cvt.sat.f32.f32 	%f712, %f711;
	mov.f32 	%f713, 0f4B400001;
	mov.f32 	%f714, 0f437C0000;
	fma.rm.f32 	%f715, %f712, %f714, %f713;
	add.f32 	%f716, %f715, 0fCB40007F;
	neg.f32 	%f717, %f716;
	fma.rn.f32 	%f718, %f710, 0f3FB8AA3B, %f717;
	fma.rn.f32 	%f719, %f710, 0f32A57060, %f718;
	mov.b32 	%r179, %f715;
	shl.b32 	%r180, %r179, 23;
	mov.b32 	%f720, %r180;
	ex2.approx.ftz.f32 	%f721, %f719;
	mul.f32 	%f722, %f721, %f720;
	mul.f32 	%f723, %f766, %f126;
	mul.f32 	%f724, %f723, 0fC3A60824;
	mul.f32 	%f725, %f724, %f778;
	mul.f32 	%f726, %f708, %f725;
	mul.f32 	%f727, %f708, %f778;
	mul.f32 	%f728, %f722, %f110;
	mul.f32 	%f729, %f708, %f728;
	fma.rn.f32 	%f730, %f708, %f727, %f729;
	mul.f32 	%f731, %f724, %f730;
	add.f32 	%f732, %f125, 0f322BCC77;
	rcp.rn.f32 	%f733, %f732;
	mul.f32 	%f734, %f775, %f731;
	fma.rn.f32 	%f783, %f733, %f734, %f783;
	mul.f32 	%f735, %f776, %f731;
	fma.rn.f32 	%f784, %f733, %f735, %f784;
	mul.f32 	%f736, %f777, %f731;
	fma.rn.f32 	%f785, %f733, %f736, %f785;
	fma.rn.f32 	%f786, %f726, 0f3F000000, %f786;
	bra.uni 	$L__BB19_67;
$L__BB19_61:
	add.s32 	%r199, %r199, 1;
	setp.eq.s32 	%p57, %r199, %r193;
	mov.f32 	%f779, %f566;
	mov.f32 	%f780, %f567;
	@%p57 bra 	$L__BB19_63;
$L__BB19_62:
	add.s32 	%r163, %r199, %r194;
	mul.wide.s32 	%rd122, %r163, 4;
	add.s64 	%rd123, %rd19, %rd122;
	ld.global.nc.u32 	%r164, [%rd123];
	setp.ne.s32 	%p56, %r164, %r55;
	mov.f32 	%f780, 0f3F000000;
	mov.f32 	%f779, 0f438A5C1E;
	@%p56 bra 	$L__BB19_61;
$L__BB19_63:
	setp.ne.s32 	%p58, %r53, 0;
	add.f32 	%f572, %f124, 0f3F800000;
	sqrt.rn.f32 	%f137, %f124;
	sqrt.rn.f32 	%f573, %f572;
	rcp.rn.f32 	%f574, %f573;
	mul.f32 	%f575, %f574, %f574;
	shl.b32 	%r165, %r54, 2;
	mov.u32 	%r166, _ZZ28compute_nonbonded_tiled_flatPKfPfS1_S0_S0_S0_PKiS3_S3_S3_iiiiE7s_sigma;
	add.s32 	%r167, %r166, %r165;
	ld.shared.f32 	%f576, [%r167];
	add.f32 	%f577, %f764, %f576;
	mul.f32 	%f578, %f577, 0f3F000000;
	mov.u32 	%r168, _ZZ28compute_nonbonded_tiled_flatPKfPfS1_S0_S0_S0_PKiS3_S3_S3_iiiiE5s_eps;
	add.s32 	%r169, %r168, %r165;
	ld.shared.f32 	%f579, [%r169];
	mul.f32 	%f580, %f765, %f579;
	sqrt.rn.f32 	%f581, %f580;
	mul.f32 	%f582, %f578, %f578;
	mul.f32 	%f583, %f582, %f582;
	mul.f32 	%f584, %f582, %f583;
	mul.f32 	%f585, %f575, %f575;
	mul.f32 	%f586, %f575, %f585;
	mul.f32 	%f587, %f586, %f584;
	mul.f32 	%f588, %f780, 0f41C00000;
	mul.f32 	%f589, %f588, %f581;
	add.f32 	%f590, %f587, %f587;
	mul.f32 	%f591, %f587, %f590;
	sub.f32 	%f592, %f591, %f587;
	mul.f32 	%f593, %f589, %f592;
	div.rn.f32 	%f138, %f593, %f572;
	mul.f32 	%f594, %f780, 0f40800000;
	mul.f32 	%f595, %f594, %f581;
	mul.f32 	%f596, %f595, %f587;
	add.f32 	%f597, %f587, 0fBF800000;
	mul.f32 	%f139, %f596, %f597;
	mov.u32 	%r170, _ZZ28compute_nonbonded_tiled_flatPKfPfS1_S0_S0_S0_PKiS3_S3_S3_iiiiE3s_q;
	add.s32 	%r171, %r170, %r165;
	ld.shared.f32 	%f598, [%r171];
	mul.f32 	%f140, %f766, %f598;
	add.f32 	%f599, %f137, 0f3DCCCCCD;
	rcp.rn.f32 	%f141, %f599;
	@%p58 bra 	$L__BB19_65;
	mul.f32 	%f674, %f779, %f140;
	mul.f32 	%f675, %f674, 0f3E800000;
	mul.f32 	%f676, %f141, %f675;
	mul.f32 	%f781, %f141, %f676;
	add.f32 	%f677, %f781, %f781;
	mul.f32 	%f782, %f141, %f677;
	bra.uni 	$L__BB19_66;
$L__BB19_65:
	mul.f32 	%f600, %f137, %f109;
	abs.f32 	%f601, %f600;
	add.f32 	%f602, %f601, 0fC0800000;
	add.f32 	%f603, %f601, 0f40800000;
	rcp.approx.ftz.f32 	%f604, %f603;
	mul.rn.f32 	%f605, %f602, %f604;
	add.f32 	%f606, %f605, 0f3F800000;
	fma.rn.f32 	%f607, %f606, 0fC0800000, %f601;
	neg.f32 	%f608, %f605;
	fma.rn.f32 	%f609, %f608, %f601, %f607;
	fma.rn.f32 	%f610, %f604, %f609, %f605;
	fma.rn.f32 	%f611, %f610, 0f3A69A091, 0f3BE6E05B;
	fma.rn.f32 	%f612, %f611, %f610, 0fBC81FB4B;
	fma.rn.f32 	%f613, %f612, %f610, 0f3D15373B;
	fma.rn.f32 	%f614, %f613, %f610, 0fBD887C5A;
	fma.rn.f32 	%f615, %f614, %f610, 0f3DC021D5;
	fma.rn.f32 	%f616, %f615, %f610, 0fBDCED424;
	fma.rn.f32 	%f617, %f616, %f610, 0f3D8B74DE;
	fma.rn.f32 	%f618, %f617, %f610, 0f3C7BF170;
	fma.rn.f32 	%f619, %f618, %f610, 0fBE0EF8D4;
	fma.rn.f32 	%f620, %f619, %f610, 0f3F9DD2C9;
	fma.rn.f32 	%f621, %f601, 0f40000000, 0f3F800000;
	rcp.approx.ftz.f32 	%f622, %f621;
	mul.rn.f32 	%f623, %f620, %f622;
	mul.f32 	%f624, %f623, 0fC0000000;
	fma.rn.f32 	%f625, %f601, %f624, %f620;
	sub.f32 	%f626, %f625, %f623;
	fma.rn.f32 	%f627, %f626, %f622, %f623;
	neg.f32 	%f628, %f601;
	mul.f32 	%f629, %f601, %f628;
	mov.f32 	%f630, 0f3FB8AA3B;
	mul.rn.f32 	%f631, %f629, %f630;
	cvt.rzi.f32.f32 	%f632, %f631;
	abs.f32 	%f633, %f632;
	setp.gt.f32 	%p59, %f633, 0f42FC0000;
	mov.f32 	%f634, 0f42FC0000;
	copysign.f32 	%f635, %f632, %f634;
	selp.f32 	%f636, %f635, %f632, %p59;
	fma.rn.f32 	%f637, %f636, 0fBF317218, %f629;
	fma.rn.f32 	%f638, %f636, 0f3102E308, %f637;
	mul.f32 	%f639, %f638, 0f3FB8AA3B;
	add.f32 	%f640, %f636, 0f4B40007F;
	mov.b32 	%r172, %f640;
	shl.b32 	%r173, %r172, 23;
	mov.b32 	%f641, %r173;
	ex2.approx.ftz.f32 	%f642, %f639;
	mul.f32 	%f643, %f642, %f641;
	neg.f32 	%f644, %f629;
	fma.rn.f32 	%f645, %f628, %f601, %f644;
	fma.rn.f32 	%f646, %f643, %f645, %f643;
	mul.f32 	%f647, %f646, %f627;
	setp.gt.f32 	%p60, %f601, 0f4120E148;
	selp.f32 	%f648, 0f00000000, %f647, %p60;
	setp.lt.f32 	%p61, %f600, 0f00000000;
	mov.f32 	%f649, 0f40000000;
	sub.f32 	%f650, %f649, %f648;
	selp.f32 	%f651, %f650, %f648, %p61;
	neg.f32 	%f652, %f600;
	mul.f32 	%f653, %f600, %f652;
	fma.rn.f32 	%f654, %f653, 0f3BBB989D, 0f3F000000;
	cvt.sat.f32.f32 	%f655, %f654;
	mov.f32 	%f656, 0f4B400001;
	mov.f32 	%f657, 0f437C0000;
	fma.rm.f32 	%f658, %f655, %f657, %f656;
	add.f32 	%f659, %f658, 0fCB40007F;
	neg.f32 	%f660, %f659;
	fma.rn.f32 	%f661, %f653, 0f3FB8AA3B, %f660;
	fma.rn.f32 	%f662, %f653, 0f32A57060, %f661;
	mov.b32 	%r174, %f658;
	shl.b32 	%r175, %r174, 23;
	mov.b32 	%f663, %r175;
	ex2.approx.ftz.f32 	%f664, %f662;
	mul.f32 	%f665, %f664, %f663;
	mul.f32 	%f666, %f779, %f140;
	mul.f32 	%f667, %f666, %f651;
	mul.f32 	%f781, %f141, %f667;
	mul.f32 	%f668, %f141, %f651;
	mul.f32 	%f669, %f141, %f668;
	mul.f32 	%f670, %f141, %f669;
	mul.f32 	%f671, %f110, %f665;
	mul.f32 	%f672, %f141, %f671;
	fma.rn.f32 	%f673, %f141, %f672, %f670;
	mul.f32 	%f782, %f666, %f673;
$L__BB19_66:
	add.f32 	%f678, %f138, %f782;
	abs.f32 	%f679, %f678;
	setp.gt.f32 	%p62, %f679, 0f447A0000;
	mov.f32 	%f680, 0f447A0000;
	copysign.f32 	%f681, %f678, %f680;
	selp.f32 	%f682, %f681, %f678, %p62;
	mul.f32 	%f683, %f775, %f682;
	sub.f32 	%f783, %f783, %f683;
	mul.f32 	%f684, %f776, %f682;
	sub.f32 	%f784, %f784, %f684;
	mul.f32 	%f685, %f777, %f682;
	sub.f32 	%f785, %f785, %f685;
	add.f32 	%f686, %f139, %f781;
	fma.rn.f32 	%f786, %f686, 0f3F000000, %f786;
$L__BB19_67:
	add.s32 	%r196, %r54, 1;
	setp.lt.u32 	%p66, %r54, 63;
	add.s32 	%r181, %r55, 1;
	setp.lt.s32 	%p67, %r181, %r67;
	and.pred  	%p68, %p66, %p67;
	@%p68 bra 	$L__BB19_47;
$L__BB19_68:
	bar.sync 	0;
	add.s32 	%r195, %r195, 1;
	setp.ne.s32 	%p69, %r195, %r47;
	@%p69 bra 	$L__BB19_43;
$L__BB19_69:
	setp.ge.s32 	%p70, %r2, %r67;
	@%p70 bra 	$L__BB19_71;
	mul.lo.s32 	%r182, %r2, 3;
	mul.wide.s32 	%rd124, %r182, 4;
	add.s64 	%rd125, %rd4, %rd124;
	atom.global.add.f32 	%f737, [%rd125], %f783;
	atom.global.add.f32 	%f738, [%rd125+4], %f784;
	atom.global.add.f32 	%f739, [%rd125+8], %f785;
	atom.global.add.f32 	%f740, [%rd6], %f786;
$L__BB19_71:
	ret;

}
	// .globl	velocity_verlet_step1
.visible .entry velocity_verlet_step1(
	.param .u64 .ptr .align 1 velocity_verlet_step1_param_0,
	.param .u64 .ptr .align 1 velocity_verlet_step1_param_1,
	.param .u64 .ptr .align 1 velocity_verlet_step1_param_2,
	.param .u64 .ptr .align 1 velocity_verlet_step1_param_3,
	.param .u32 velocity_verlet_step1_param_4,
	.param .f32 velocity_verlet_step1_param_5
)
{
	.reg .pred 	%p<8>;
	.reg .b32 	%r<8>;
	.reg .b32 	%f<83>;
	.reg .b64 	%rd<16>;

	ld.param.u64 	%rd2, [velocity_verlet_step1_param_0];
	ld.param.u64 	%rd3, [velocity_verlet_step1_param_1];
	ld.param.u64 	%rd4, [velocity_verlet_step1_param_2];
	ld.param.u64 	%rd5, [velocity_verlet_step1_param_3];
	ld.param.u32 	%r3, [velocity_verlet_step1_param_4];
	ld.param.f32 	%f24, [velocity_verlet_step1_param_5];
	mov.u32 	%r4, %ctaid.x;
	mov.u32 	%r5, %ntid.x;
	mov.u32 	%r6, %tid.x;
	mad.lo.s32 	%r1, %r4, %r5, %r6;
	setp.ge.s32 	%p1, %r1, %r3;
	@%p1 bra 	$L__BB20_8;
	cvta.to.global.u64 	%rd6, %rd5;
	cvta.to.global.u64 	%rd7, %rd4;
	mul.wide.s32 	%rd8, %r1, 4;
	add.s64 	%rd9, %rd6, %rd8;
	ld.global.nc.f32 	%f1, [%rd9];
	mul.lo.s32 	%r2, %r1, 3;
	mul.wide.s32 	%rd10, %r2, 4;
	add.s64 	%rd11, %rd7, %rd10;
	ld.global.nc.f32 	%f77, [%rd11];
	ld.global.nc.f32 	%f78, [%rd11+4];
	ld.global.nc.f32 	%f79, [%rd11+8];
	mul.f32 	%f25, %f78, %f78;
	fma.rn.f32 	%f26, %f77, %f77, %f25;
	fma.rn.f32 	%f27, %f79, %f79, %f26;
	sqrt.rn.f32 	%f5, %f27;
	setp.lt.f32 	%p2, %f5, 0f2EDBE6FF;
	@%p2 bra 	$L__BB20_5;
	div.rn.f32 	%f29, %f5, 0f43960000;
	add.f32 	%f6, %f29, %f29;
	setp.leu.f32 	%p3, %f6, 0f358637BD;
	mov.f32 	%f76, 0f3F800000;
	@%p3 bra 	$L__BB20_4;
	abs.f32 	%f30, %f6;
	mul.f32 	%f31, %f30, 0f4038AA3B;
	ex2.approx.ftz.f32 	%f32, %f31;
	add.f32 	%f33, %f32, 0f3F800000;
	rcp.approx.ftz.f32 	%f34, %f33;
	fma.rn.f32 	%f35, %f34, 0fC0000000, 0f3F800000;
	setp.ge.f32 	%p4, %f30, 0f41102CB4;
	abs.f32 	%f36, %f35;
	selp.f32 	%f37, 0f3F800000, %f36, %p4;
	mul.f32 	%f38, %f6, %f6;
	fma.rn.f32 	%f39, %f38, 0f3C80F082, 0fBD563CAE;
	fma.rn.f32 	%f40, %f39, %f38, 0f3E085941;
	fma.rn.f32 	%f41, %f40, %f38, 0fBEAAA9ED;
	fma.rn.f32 	%f42, %f41, %f38, 0f00000000;
	fma.rn.f32 	%f43, %f42, %f6, %f6;
	setp.ge.f32 	%p5, %f30, 0f3F19999A;
	selp.f32 	%f44, %f37, %f43, %p5;
	div.rn.f32 	%f76, %f44, %f6;
$L__BB20_4:
	mul.f32 	%f77, %f77, %f76;
	mul.f32 	%f78, %f78, %f76;
	mul.f32 	%f79, %f79, %f76;
$L__BB20_5:
	setp.lt.f32 	%p6, %f1, 0f358637BD;
	rcp.rn.f32 	%f45, %f1;
	mul.f32 	%f46, %f45, 0f39DB5CB3;
	selp.f32 	%f47, 0f38123DCD, %f46, %p6;
	mul.f32 	%f48, %f47, %f77;
	mul.f32 	%f49, %f47, %f78;
	mul.f32 	%f50, %f47, %f79;
	cvta.to.global.u64 	%rd12, %rd3;
	add.s64 	%rd14, %rd12, %rd10;
	ld.global.f32 	%f51, [%rd14];
	ld.global.f32 	%f52, [%rd14+4];
	ld.global.f32 	%f53, [%rd14+8];
	mul.f32 	%f54, %f24, 0f3F000000;
	fma.rn.f32 	%f55, %f54, %f48, %f51;
	fma.rn.f32 	%f56, %f54, %f49, %f52;
	fma.rn.f32 	%f57, %f54, %f50, %f53;
	st.global.f32 	[%rd14], %f55;
	st.global.f32 	[%rd14+4], %f56;
	st.global.f32 	[%rd14+8], %f57;
	cvta.to.global.u64 	%rd15, %rd2;
	add.s64 	%rd1, %rd15, %rd10;
	ld.global.f32 	%f58, [%rd1];
	fma.rn.f32 	%f80, %f24, %f55, %f58;
	ld.global.f32 	%f59, [%rd1+4];
	fma.rn.f32 	%f81, %f24, %f56, %f59;
	ld.global.f32 	%f60, [%rd1+8];
	fma.rn.f32 	%f82, %f24, %f57, %f60;
	ld.global.nc.u32 	%r7, [d_use_pbc];
	setp.eq.s32 	%p7, %r7, 0;
	@%p7 bra 	$L__BB20_7;
	ld.global.nc.f32 	%f61, [d_box_dims];
	ld.global.nc.f32 	%f62, [d_box_inv];
	mul.f32 	%f63, %f80, %f62;
	cvt.rmi.f32.f32 	%f64, %f63;
	mul.f32 	%f65, %f61, %f64;
	sub.f32 	%f80, %f80, %f65;
	ld.global.nc.f32 	%f66, [d_box_dims+4];
	ld.global.nc.f32 	%f67, [d_box_inv+4];
	mul.f32 	%f68, %f81, %f67;
	cvt.rmi.f32.f32 	%f69, %f68;
	mul.f32 	%f70, %f66, %f69;
	sub.f32 	%f81, %f81, %f70;
	ld.global.nc.f32 	%f71, [d_box_dims+8];
	ld.global.nc.f32 	%f72, [d_box_inv+8];
	mul.f32 	%f73, %f82, %f72;
	cvt.rmi.f32.f32 	%f74, %f73;
	mul.f32 	%f75, %f71, %f74;
	sub.f32 	%f82, %f82, %f75;
$L__BB20_7:
	st.global.f32 	[%rd1], %f80;
	st.global.f32 	[%rd1+4], %f81;
	st.global.f32 	[%rd1+8], %f82;
$L__BB20_8:
	ret;

}
	// .globl	velocity_verlet_step2
.visible .entry velocity_verlet_step2(
	.param .u64 .ptr .align 1 velocity_verlet_step2_param_0,
	.param .u64 .ptr .align 1 velocity_verlet_step2_param_1,
	.param .u64 .ptr .align 1 velocity_verlet_step2_param_2,
	.param .u64 .ptr .align 1 velocity_verlet_step2_param_3,
	.param .u32 velocity_verlet_step2_param_4,
	.param .f32 velocity_verlet_step2_param_5,
	.param .f32 velocity_verlet_step2_param_6,
	.param .f32 velocity_verlet_step2_param_7,
	.param .u32 velocity_verlet_step2_param_8
)
{
	.local .align 4 .b8 	__local_depot21[28];
	.reg .b64 	%SP;
	.reg .b64 	%SPL;
	.reg .pred 	%p<33>;
	.reg .b32 	%r<137>;
	.reg .b32 	%f<253>;
	.reg .b64 	%rd<94>;
	.reg .b64 	%fd<13>;

	mov.u64 	%SPL, __local_depot21;
	ld.param.u64 	%rd28, [velocity_verlet_step2_param_0];
	ld.param.u64 	%rd31, [velocity_verlet_step2_param_1];
	ld.param.u64 	%rd29, [velocity_verlet_step2_param_2];
	ld.param.u64 	%rd30, [velocity_verlet_step2_param_3];
	ld.param.u32 	%r45, [velocity_verlet_step2_param_4];
	ld.param.f32 	%f48, [velocity_verlet_step2_param_5];
	ld.param.f32 	%f49, [velocity_verlet_step2_param_6];
	ld.param.f32 	%f50, [velocity_verlet_step2_param_7];
	ld.param.u32 	%r46, [velocity_verlet_step2_param_8];
	cvta.to.global.u64 	%rd1, %rd31;
	add.u64 	%rd2, %SPL, 0;
	mov.u32 	%r47, %ctaid.x;
	mov.u32 	%r48, %ntid.x;
	mov.u32 	%r49, %tid.x;
	mad.lo.s32 	%r1, %r47, %r48, %r49;
	setp.ne.s32 	%p1, %r1, 0;
	@%p1 bra 	$L__BB21_2;
	mov.b32 	%r50, 0;
	st.global.u32 	[%rd1], %r50;
$L__BB21_2:
	bar.sync 	0;
	setp.ge.s32 	%p2, %r1, %r45;
	@%p2 bra 	$L__BB21_34;
	cvt.s64.s32 	%rd3, %r1;
	cvta.to.global.u64 	%rd33, %rd30;
	mul.wide.s32 	%rd34, %r1, 4;
	add.s64 	%rd35, %rd33, %rd34;
	ld.global.nc.f32 	%f51, [%rd35];
	setp.lt.f32 	%p3, %f51, 0f358637BD;
	selp.f32 	%f1, 0f41400000, %f51, %p3;
	mul.lo.s32 	%r2, %r1, 3;
	cvta.to.global.u64 	%rd36, %rd29;
	mul.wide.s32 	%rd37, %r2, 4;
	add.s64 	%rd38, %rd36, %rd37;
	ld.global.nc.f32 	%f244, [%rd38];
	ld.global.nc.f32 	%f245, [%rd38+4];
	ld.global.nc.f32 	%f246, [%rd38+8];
	mul.f32 	%f52, %f245, %f245;
	fma.rn.f32 	%f53, %f244, %f244, %f52;
	fma.rn.f32 	%f54, %f246, %f246, %f53;
	sqrt.rn.f32 	%f5, %f54;
	setp.lt.f32 	%p4, %f5, 0f2EDBE6FF;
	@%p4 bra 	$L__BB21_7;
	div.rn.f32 	%f56, %f5, 0f43960000;
	add.f32 	%f6, %f56, %f56;
	setp.leu.f32 	%p5, %f6, 0f358637BD;
	mov.f32 	%f243, 0f3F800000;
	@%p5 bra 	$L__BB21_6;
	abs.f32 	%f57, %f6;
	mul.f32 	%f58, %f57, 0f4038AA3B;
	ex2.approx.ftz.f32 	%f59, %f58;
	add.f32 	%f60, %f59, 0f3F800000;
	rcp.approx.ftz.f32 	%f61, %f60;
	fma.rn.f32 	%f62, %f61, 0fC0000000, 0f3F800000;
	setp.ge.f32 	%p6, %f57, 0f41102CB4;
	abs.f32 	%f63, %f62;
	selp.f32 	%f64, 0f3F800000, %f63, %p6;
	mul.f32 	%f65, %f6, %f6;
	fma.rn.f32 	%f66, %f65, 0f3C80F082, 0fBD563CAE;
	fma.rn.f32 	%f67, %f66, %f65, 0f3E085941;
	fma.rn.f32 	%f68, %f67, %f65, 0fBEAAA9ED;
	fma.rn.f32 	%f69, %f68, %f65, 0f00000000;
	fma.rn.f32 	%f70, %f69, %f6, %f6;
	setp.ge.f32 	%p7, %f57, 0f3F19999A;
	selp.f32 	%f71, %f64, %f70, %p7;
	div.rn.f32 	%f243, %f71, %f6;
$L__BB21_6:
	mul.f32 	%f244, %f244, %f243;
	mul.f32 	%f245, %f245, %f243;
	mul.f32 	%f246, %f246, %f243;
$L__BB21_7:
	rcp.rn.f32 	%f72, %f1;
	mul.f32 	%f73, %f72, 0f39DB5CB3;
	mul.f32 	%f74, %f73, %f244;
	mul.f32 	%f75, %f73, %f245;
	mul.f32 	%f76, %f73, %f246;
	cvta.to.global.u64 	%rd39, %rd28;
	add.s64 	%rd4, %rd39, %rd37;
	ld.global.f32 	%f77, [%rd4];
	ld.global.f32 	%f78, [%rd4+4];
	ld.global.f32 	%f79, [%rd4+8];
	mul.f32 	%f80, %f48, 0f3F000000;
	fma.rn.f32 	%f250, %f80, %f74, %f77;
	fma.rn.f32 	%f251, %f80, %f75, %f78;
	fma.rn.f32 	%f252, %f80, %f76, %f79;
	setp.leu.f32 	%p8, %f50, 0f2EDBE6FF;
	@%p8 bra 	$L__BB21_33;
	neg.f32 	%f81, %f50;
	mul.f32 	%f18, %f48, %f81;
	cvt.u64.u32 	%rd41, %r46;
	mad.lo.s64 	%rd42, %rd41, -7046029254386353131, %rd3;
	shr.u64 	%rd43, %rd42, 30;
	xor.b64  	%rd44, %rd43, %rd42;
	mul.lo.s64 	%rd45, %rd44, -4658895280553007687;
	shr.u64 	%rd46, %rd45, 27;
	xor.b64  	%rd47, %rd46, %rd45;
	mul.lo.s64 	%rd48, %rd47, -7723592293110705685;
	shr.u64 	%rd49, %rd48, 31;
	xor.b64  	%rd50, %rd49, %rd48;
	mad.lo.s64 	%rd51, %rd50, 6364136223846793005, 1442695040888963407;
	shr.u64 	%rd52, %rd51, 11;
	cvt.rn.f32.u64 	%f82, %rd52;
	mul.f32 	%f83, %f82, 0f25000000;
	mad.lo.s64 	%rd5, %rd50, 7520897724310334953, 1876011003808476466;
	shr.u64 	%rd53, %rd5, 11;
	cvt.rn.f32.u64 	%f84, %rd53;
	mul.f32 	%f85, %f84, 0f25000000;
	max.f32 	%f86, %f83, 0f2EDBE6FF;
	mov.b32 	%r51, %f86;
	add.s32 	%r52, %r51, -1059760811;
	and.b32  	%r53, %r52, -8388608;
	sub.s32 	%r54, %r51, %r53;
	mov.b32 	%f87, %r54;
	cvt.rn.f32.s32 	%f88, %r53;
	fma.rn.f32 	%f89, %f88, 0f34000000, 0f00000000;
	add.f32 	%f90, %f87, 0fBF800000;
	fma.rn.f32 	%f91, %f90, 0fBE055027, 0f3E1039F6;
	fma.rn.f32 	%f92, %f91, %f90, 0fBDF8CDCC;
	fma.rn.f32 	%f93, %f92, %f90, 0f3E0F2955;
	fma.rn.f32 	%f94, %f93, %f90, 0fBE2AD8B9;
	fma.rn.f32 	%f95, %f94, %f90, 0f3E4CED0B;
	fma.rn.f32 	%f96, %f95, %f90, 0fBE7FFF22;
	fma.rn.f32 	%f97, %f96, %f90, 0f3EAAAA78;
	fma.rn.f32 	%f98, %f97, %f90, 0fBF000000;
	mul.f32 	%f99, %f90, %f98;
	fma.rn.f32 	%f100, %f99, %f90, %f90;
	fma.rn.f32 	%f101, %f89, 0f3F317218, %f100;
	setp.gt.u32 	%p9, %r51, 2139095039;
	fma.rn.f32 	%f102, %f86, 0f7F800000, 0f7F800000;
	selp.f32 	%f103, %f102, %f101, %p9;
	mul.f32 	%f19, %f103, 0fC0000000;
	cvt.f64.f32 	%fd1, %f85;
	mul.f64 	%fd2, %fd1, 0d401921FB54442D18;
	cvt.rn.f32.f64 	%f20, %fd2;
	mul.f32 	%f104, %f20, 0f3F22F983;
	cvt.rni.s32.f32 	%r128, %f104;
	cvt.rn.f32.s32 	%f105, %r128;
	fma.rn.f32 	%f106, %f105, 0fBFC90FDA, %f20;
	fma.rn.f32 	%f107, %f105, 0fB3A22168, %f106;
	fma.rn.f32 	%f247, %f105, 0fA7C234C5, %f107;
	abs.f32 	%f22, %f20;
	setp.ltu.f32 	%p10, %f22, 0f47CE4780;
	@%p10 bra 	$L__BB21_16;
	setp.neu.f32 	%p11, %f22, 0f7F800000;
	@%p11 bra 	$L__BB21_11;
	mov.f32 	%f110, 0f00000000;
	mul.rn.f32 	%f247, %f20, %f110;
	mov.b32 	%r128, 0;
	bra.uni 	$L__BB21_16;
$L__BB21_11:
	mov.b32 	%r4, %f20;
	shl.b32 	%r56, %r4, 8;
	or.b32  	%r5, %r56, -2147483648;
	mov.b64 	%rd87, 0;
	mov.b32 	%r125, 0;
	mov.u64 	%rd85, __cudart_i2opi_f;
	mov.u64 	%rd86, %rd2;
$L__BB21_12:
	.pragma "nounroll";
	ld.global.nc.u32 	%r57, [%rd85];
	mad.wide.u32 	%rd56, %r57, %r5, %rd87;
	shr.u64 	%rd87, %rd56, 32;
	st.local.u32 	[%rd86], %rd56;
	add.s32 	%r125, %r125, 1;
	add.s64 	%rd86, %rd86, 4;
	add.s64 	%rd85, %rd85, 4;
	setp.ne.s32 	%p12, %r125, 6;
	@%p12 bra 	$L__BB21_12;
	shr.u32 	%r58, %r4, 23;
	st.local.u32 	[%rd2+24], %rd87;
	and.b32  	%r8, %r58, 31;
	and.b32  	%r59, %r58, 224;
	add.s32 	%r60, %r59, -128;
	shr.u32 	%r61, %r60, 5;
	mul.wide.u32 	%rd57, %r61, 4;
	sub.s64 	%rd12, %rd2, %rd57;
	ld.local.u32 	%r126, [%rd12+24];
	ld.local.u32 	%r127, [%rd12+20];
	setp.eq.s32 	%p13, %r8, 0;
	@%p13 bra 	$L__BB21_15;
	shf.l.wrap.b32 	%r126, %r127, %r126, %r8;
	ld.local.u32 	%r62, [%rd12+16];
	shf.l.wrap.b32 	%r127, %r62, %r127, %r8;
$L__BB21_15:
	shr.u32 	%r63, %r126, 30;
	shf.l.wrap.b32 	%r64, %r127, %r126, 2;
	shl.b32 	%r65, %r127, 2;
	shr.u32 	%r66, %r64, 31;
	add.s32 	%r128, %r66, %r63;
	xor.b32  	%r67, %r64, %r4;
	shr.s32 	%r68, %r64, 31;
	xor.b32  	%r69, %r68, %r64;
	xor.b32  	%r70, %r68, %r65;
	cvt.u64.u32 	%rd58, %r69;
	shl.b64 	%rd59, %rd58, 32;
	cvt.u64.u32 	%rd60, %r70;
	or.b64  	%rd61, %rd59, %rd60;
	cvt.rn.f64.s64 	%fd3, %rd61;
	mul.f64 	%fd4, %fd3, 0d3BF921FB54442D19;
	cvt.rn.f32.f64 	%f108, %fd4;
	neg.f32 	%f109, %f108;
	setp.lt.s32 	%p14, %r67, 0;
	selp.f32 	%f247, %f109, %f108, %p14;
$L__BB21_16:
	add.s32 	%r72, %r128, 1;
	mul.rn.f32 	%f111, %f247, %f247;
	and.b32  	%r73, %r128, 1;
	setp.eq.b32 	%p15, %r73, 1;
	selp.f32 	%f112, %f247, 0f3F800000, %p15;
	fma.rn.f32 	%f113, %f111, %f112, 0f00000000;
	fma.rn.f32 	%f114, %f111, 0f37CBAC00, 0fBAB607ED;
	selp.f32 	%f115, 0fB94D4153, %f114, %p15;
	selp.f32 	%f116, 0f3C0885E4, 0f3D2AAABB, %p15;
	fma.rn.f32 	%f117, %f115, %f111, %f116;
	selp.f32 	%f118, 0fBE2AAAA8, 0fBEFFFFFF, %p15;
	fma.rn.f32 	%f119, %f117, %f111, %f118;
	fma.rn.f32 	%f120, %f119, %f113, %f112;
	and.b32  	%r74, %r72, 2;
	setp.eq.s32 	%p16, %r74, 0;
	mov.f32 	%f121, 0f00000000;
	sub.f32 	%f122, %f121, %f120;
	selp.f32 	%f123, %f120, %f122, %p16;
	sqrt.rn.f32 	%f124, %f19;
	mul.f32 	%f26, %f124, %f123;
	mad.lo.s64 	%rd62, %rd5, 6364136223846793005, 1442695040888963407;
	shr.u64 	%rd63, %rd62, 11;
	cvt.rn.f32.u64 	%f125, %rd63;
	mul.f32 	%f126, %f125, 0f25000000;
	mad.lo.s64 	%rd13, %rd5, 7520897724310334953, 1876011003808476466;
	shr.u64 	%rd64, %rd13, 11;
	cvt.rn.f32.u64 	%f127, %rd64;
	mul.f32 	%f128, %f127, 0f25000000;
	max.f32 	%f129, %f126, 0f2EDBE6FF;
	mov.b32 	%r75, %f129;
	add.s32 	%r76, %r75, -1059760811;
	and.b32  	%r77, %r76, -8388608;
	sub.s32 	%r78, %r75, %r77;
	mov.b32 	%f130, %r78;
	cvt.rn.f32.s32 	%f131, %r77;
	fma.rn.f32 	%f132, %f131, 0f34000000, 0f00000000;
	add.f32 	%f133, %f130, 0fBF800000;
	fma.rn.f32 	%f134, %f133, 0fBE055027, 0f3E1039F6;
	fma.rn.f32 	%f135, %f134, %f133, 0fBDF8CDCC;
	fma.rn.f32 	%f136, %f135, %f133, 0f3E0F2955;
	fma.rn.f32 	%f137, %f136, %f133, 0fBE2AD8B9;
	fma.rn.f32 	%f138, %f137, %f133, 0f3E4CED0B;
	fma.rn.f32 	%f139, %f138, %f133, 0fBE7FFF22;
	fma.rn.f32 	%f140, %f139, %f133, 0f3EAAAA78;
	fma.rn.f32 	%f141, %f140, %f133, 0fBF000000;
	mul.f32 	%f142, %f133, %f141;
	fma.rn.f32 	%f143, %f142, %f133, %f133;
	fma.rn.f32 	%f144, %f132, 0f3F317218, %f143;
	setp.gt.u32 	%p17, %r75, 2139095039;
	fma.rn.f32 	%f145, %f129, 0f7F800000, 0f7F800000;
	selp.f32 	%f146, %f145, %f144, %p17;
	mul.f32 	%f27, %f146, 0fC0000000;
	cvt.f64.f32 	%fd5, %f128;
	mul.f64 	%fd6, %fd5, 0d401921FB54442D18;
	cvt.rn.f32.f64 	%f28, %fd6;
	mul.f32 	%f147, %f28, 0f3F22F983;
	cvt.rni.s32.f32 	%r132, %f147;
	cvt.rn.f32.s32 	%f148, %r132;
	fma.rn.f32 	%f149, %f148, 0fBFC90FDA, %f28;
	fma.rn.f32 	%f150, %f148, 0fB3A22168, %f149;
	fma.rn.f32 	%f248, %f148, 0fA7C234C5, %f150;
	abs.f32 	%f30, %f28;
	setp.ltu.f32 	%p18, %f30, 0f47CE4780;
	@%p18 bra 	$L__BB21_24;
	setp.neu.f32 	%p19, %f30, 0f7F800000;
	@%p19 bra 	$L__BB21_19;
	mov.f32 	%f153, 0f00000000;
	mul.rn.f32 	%f248, %f28, %f153;
	mov.b32 	%r132, 0;
	bra.uni 	$L__BB21_24;
$L__BB21_19:
	mov.b32 	%r18, %f28;
	shl.b32 	%r80, %r18, 8;
	or.b32  	%r19, %r80, -2147483648;
	mov.b64 	%rd90, 0;
	mov.b32 	%r129, 0;
	mov.u64 	%rd88, __cudart_i2opi_f;
	mov.u64 	%rd89, %rd2;
$L__BB21_20:
	.pragma "nounroll";
	ld.global.nc.u32 	%r81, [%rd88];
	mad.wide.u32 	%rd67, %r81, %r19, %rd90;
	shr.u64 	%rd90, %rd67, 32;
	st.local.u32 	[%rd89], %rd67;
	add.s32 	%r129, %r129, 1;
	add.s64 	%rd89, %rd89, 4;
	add.s64 	%rd88, %rd88, 4;
	setp.ne.s32 	%p20, %r129, 6;
	@%p20 bra 	$L__BB21_20;
	shr.u32 	%r82, %r18, 23;
	st.local.u32 	[%rd2+24], %rd90;
	and.b32  	%r22, %r82, 31;
	and.b32  	%r83, %r82, 224;
	add.s32 	%r84, %r83, -128;
	shr.u32 	%r85, %r84, 5;
	mul.wide.u32 	%rd68, %r85, 4;
	sub.s64 	%rd20, %rd2, %rd68;
	ld.local.u32 	%r130, [%rd20+24];
	ld.local.u32 	%r131, [%rd20+20];
	setp.eq.s32 	%p21, %r22, 0;
	@%p21 bra 	$L__BB21_23;
	shf.l.wrap.b32 	%r130, %r131, %r130, %r22;
	ld.local.u32 	%r86, [%rd20+16];
	shf.l.wrap.b32 	%r131, %r86, %r131, %r22;
$L__BB21_23:
	shr.u32 	%r87, %r130, 30;
	shf.l.wrap.b32 	%r88, %r131, %r130, 2;
	shl.b32 	%r89, %r131, 2;
	shr.u32 	%r90, %r88, 31;
	add.s32 	%r132, %r90, %r87;
	xor.b32  	%r91, %r88, %r18;
	shr.s32 	%r92, %r88, 31;
	xor.b32  	%r93, %r92, %r88;
	xor.b32  	%r94, %r92, %r89;
	cvt.u64.u32 	%rd69, %r93;
	shl.b64 	%rd70, %rd69, 32;
	cvt.u64.u32 	%rd71, %r94;
	or.b64  	%rd72, %rd70, %rd71;
	cvt.rn.f64.s64 	%fd7, %rd72;
	mul.f64 	%fd8, %fd7, 0d3BF921FB54442D19;
	cvt.rn.f32.f64 	%f151, %fd8;
	neg.f32 	%f152, %f151;
	setp.lt.s32 	%p22, %r91, 0;
	selp.f32 	%f248, %f152, %f151, %p22;
$L__BB21_24:
	add.s32 	%r96, %r132, 1;
	mul.rn.f32 	%f154, %f248, %f248;
	and.b32  	%r97, %r132, 1;
	setp.eq.b32 	%p23, %r97, 1;
	selp.f32 	%f155, %f248, 0f3F800000, %p23;
	fma.rn.f32 	%f156, %f154, %f155, 0f00000000;
	fma.rn.f32 	%f157, %f154, 0f37CBAC00, 0fBAB607ED;
	selp.f32 	%f158, 0fB94D4153, %f157, %p23;
	selp.f32 	%f159, 0f3C0885E4, 0f3D2AAABB, %p23;
	fma.rn.f32 	%f160, %f158, %f154, %f159;
	selp.f32 	%f161, 0fBE2AAAA8, 0fBEFFFFFF, %p23;
	fma.rn.f32 	%f162, %f160, %f154, %f161;
	fma.rn.f32 	%f163, %f162, %f156, %f155;
	and.b32  	%r98, %r96, 2;
	setp.eq.s32 	%p24, %r98, 0;
	mov.f32 	%f164, 0f00000000;
	sub.f32 	%f165, %f164, %f163;
	selp.f32 	%f166, %f163, %f165, %p24;
	sqrt.rn.f32 	%f167, %f27;
	mul.f32 	%f34, %f167, %f166;
	mad.lo.s64 	%rd73, %rd13, 6364136223846793005, 1442695040888963407;
	shr.u64 	%rd74, %rd73, 11;
	cvt.rn.f32.u64 	%f168, %rd74;
	mul.f32 	%f169, %f168, 0f25000000;
	mad.lo.s64 	%rd75, %rd13, 7520897724310334953, 1876011003808476466;
	shr.u64 	%rd76, %rd75, 11;
	cvt.rn.f32.u64 	%f170, %rd76;
	mul.f32 	%f171, %f170, 0f25000000;
	max.f32 	%f172, %f169, 0f2EDBE6FF;
	mov.b32 	%r99, %f172;
	add.s32 	%r100, %r99, -1059760811;
	and.b32  	%r101, %r100, -8388608;
	sub.s32 	%r102, %r99, %r101;
	mov.b32 	%f173, %r102;
	cvt.rn.f32.s32 	%f174, %r101;
	fma.rn.f32 	%f175, %f174, 0f34000000, 0f00000000;
	add.f32 	%f176, %f173, 0fBF800000;
	fma.rn.f32 	%f177, %f176, 0fBE055027, 0f3E1039F6;
	fma.rn.f32 	%f178, %f177, %f176, 0fBDF8CDCC;
	fma.rn.f32 	%f179, %f178, %f176, 0f3E0F2955;
	fma.rn.f32 	%f180, %f179, %f176, 0fBE2AD8B9;
	fma.rn.f32 	%f181, %f180, %f176, 0f3E4CED0B;
	fma.rn.f32 	%f182, %f181, %f176, 0fBE7FFF22;
	fma.rn.f32 	%f183, %f182, %f176, 0f3EAAAA78;
	fma.rn.f32 	%f184, %f183, %f176, 0fBF000000;
	mul.f32 	%f185, %f176, %f184;
	fma.rn.f32 	%f186, %f185, %f176, %f176;
	fma.rn.f32 	%f187, %f175, 0f3F317218, %f186;
	setp.gt.u32 	%p25, %r99, 2139095039;
	fma.rn.f32 	%f188, %f172, 0f7F800000, 0f7F800000;
	selp.f32 	%f189, %f188, %f187, %p25;
	mul.f32 	%f35, %f189, 0fC0000000;
	cvt.f64.f32 	%fd9, %f171;
	mul.f64 	%fd10, %fd9, 0d401921FB54442D18;
	cvt.rn.f32.f64 	%f36, %fd10;
	mul.f32 	%f190, %f36, 0f3F22F983;
	cvt.rni.s32.f32 	%r136, %f190;
	cvt.rn.f32.s32 	%f191, %r136;
	fma.rn.f32 	%f192, %f191, 0fBFC90FDA, %f36;
	fma.rn.f32 	%f193, %f191, 0fB3A22168, %f192;
	fma.rn.f32 	%f249, %f191, 0fA7C234C5, %f193;
	abs.f32 	%f38, %f36;
	setp.ltu.f32 	%p26, %f38, 0f47CE4780;
	@%p26 bra 	$L__BB21_32;
	setp.neu.f32 	%p27, %f38, 0f7F800000;
	@%p27 bra 	$L__BB21_27;
	mov.f32 	%f196, 0f00000000;
	mul.rn.f32 	%f249, %f36, %f196;
	mov.b32 	%r136, 0;
	bra.uni 	$L__BB21_32;
$L__BB21_27:
	mov.b32 	%r32, %f36;
	shl.b32 	%r104, %r32, 8;
	or.b32  	%r33, %r104, -2147483648;
	mov.b64 	%rd93, 0;
	mov.b32 	%r133, 0;
	mov.u64 	%rd91, __cudart_i2opi_f;
	mov.u64 	%rd92, %rd2;
$L__BB21_28:
	.pragma "nounroll";
	ld.global.nc.u32 	%r105, [%rd91];
	mad.wide.u32 	%rd79, %r105, %r33, %rd93;
	shr.u64 	%rd93, %rd79, 32;
	st.local.u32 	[%rd92], %rd79;
	add.s32 	%r133, %r133, 1;
	add.s64 	%rd92, %rd92, 4;
	add.s64 	%rd91, %rd91, 4;
	setp.ne.s32 	%p28, %r133, 6;
	@%p28 bra 	$L__BB21_28;
	shr.u32 	%r106, %r32, 23;
	st.local.u32 	[%rd2+24], %rd93;
	and.b32  	%r36, %r106, 31;
	and.b32  	%r107, %r106, 224;
	add.s32 	%r108, %r107, -128;
	shr.u32 	%r109, %r108, 5;
	mul.wide.u32 	%rd80, %r109, 4;
	sub.s64 	%rd27, %rd2, %rd80;
	ld.local.u32 	%r134, [%rd27+24];
	ld.local.u32 	%r135, [%rd27+20];
	setp.eq.s32 	%p29, %r36, 0;
	@%p29 bra 	$L__BB21_31;
	shf.l.wrap.b32 	%r134, %r135, %r134, %r36;
	ld.local.u32 	%r110, [%rd27+16];
	shf.l.wrap.b32 	%r135, %r110, %r135, %r36;
$L__BB21_31:
	shr.u32 	%r111, %r134, 30;
	shf.l.wrap.b32 	%r112, %r135, %r134, 2;
	shl.b32 	%r113, %r135, 2;
	shr.u32 	%r114, %r112, 31;
	add.s32 	%r136, %r114, %r111;
	xor.b32  	%r115, %r112, %r32;
	shr.s32 	%r116, %r112, 31;
	xor.b32  	%r117, %r116, %r112;
	xor.b32  	%r118, %r116, %r113;
	cvt.u64.u32 	%rd81, %r117;
	shl.b64 	%rd82, %rd81, 32;
	cvt.u64.u32 	%rd83, %r118;
	or.b64  	%rd84, %rd82, %rd83;
	cvt.rn.f64.s64 	%fd11, %rd84;
	mul.f64 	%fd12, %fd11, 0d3BF921FB54442D19;
	cvt.rn.f32.f64 	%f194, %fd12;
	neg.f32 	%f195, %f194;
	setp.lt.s32 	%p30, %r115, 0;
	selp.f32 	%f249, %f195, %f194, %p30;
$L__BB21_32:
	fma.rn.f32 	%f197, %f18, 0f3BBB989D, 0f3F000000;
	cvt.sat.f32.f32 	%f198, %f197;
	mov.f32 	%f199, 0f4B400001;
	mov.f32 	%f200, 0f437C0000;
	fma.rm.f32 	%f201, %f198, %f200, %f199;
	add.f32 	%f202, %f201, 0fCB40007F;
	neg.f32 	%f203, %f202;
	fma.rn.f32 	%f204, %f18, 0f3FB8AA3B, %f203;
	fma.rn.f32 	%f205, %f18, 0f32A57060, %f204;
	ex2.approx.ftz.f32 	%f206, %f205;
	mov.b32 	%r120, %f201;
	shl.b32 	%r121, %r120, 23;
	mov.b32 	%f207, %r121;
	mul.f32 	%f208, %f206, %f207;
	add.s32 	%r122, %r136, 1;
	mul.rn.f32 	%f209, %f249, %f249;
	and.b32  	%r123, %r136, 1;
	setp.eq.b32 	%p31, %r123, 1;
	selp.f32 	%f210, %f249, 0f3F800000, %p31;
	fma.rn.f32 	%f211, %f209, %f210, 0f00000000;
	fma.rn.f32 	%f212, %f209, 0f37CBAC00, 0fBAB607ED;
	selp.f32 	%f213, 0fB94D4153, %f212, %p31;
	selp.f32 	%f214, 0f3C0885E4, 0f3D2AAABB, %p31;
	fma.rn.f32 	%f215, %f213, %f209, %f214;
	selp.f32 	%f216, 0fBE2AAAA8, 0fBEFFFFFF, %p31;
	fma.rn.f32 	%f217, %f215, %f209, %f216;
	fma.rn.f32 	%f218, %f217, %f211, %f210;
	and.b32  	%r124, %r122, 2;
	setp.eq.s32 	%p32, %r124, 0;
	mov.f32 	%f219, 0f00000000;
	sub.f32 	%f220, %f219, %f218;
	selp.f32 	%f221, %f218, %f220, %p32;
	sqrt.rn.f32 	%f222, %f35;
	mul.f32 	%f223, %f222, %f221;
	mul.f32 	%f224, %f49, 0f3B023BC0;
	mul.f32 	%f225, %f224, 0f39DB5CB3;
	div.rn.f32 	%f226, %f225, %f1;
	sqrt.rn.f32 	%f227, %f226;
	mul.f32 	%f228, %f208, %f208;
	mov.f32 	%f229, 0f3F800000;
	sub.f32 	%f230, %f229, %f228;
	sqrt.rn.f32 	%f231, %f230;
	mul.f32 	%f232, %f227, %f231;
	mul.f32 	%f233, %f26, %f232;
	fma.rn.f32 	%f250, %f250, %f208, %f233;
	mul.f32 	%f234, %f34, %f232;
	fma.rn.f32 	%f251, %f251, %f208, %f234;
	mul.f32 	%f235, %f232, %f223;
	fma.rn.f32 	%f252, %f252, %f208, %f235;
$L__BB21_33:
	st.global.f32 	[%rd4], %f250;
	st.global.f32 	[%rd4+4], %f251;
	st.global.f32 	[%rd4+8], %f252;
	mul.f32 	%f236, %f251, %f251;
	fma.rn.f32 	%f237, %f250, %f250, %f236;
	fma.rn.f32 	%f238, %f252, %f252, %f237;
	mul.f32 	%f239, %f1, 0f3F000000;
	mul.f32 	%f240, %f239, %f238;
	div.rn.f32 	%f241, %f240, 0f39DB5CB3;
	atom.global.add.f32 	%f242, [%rd1], %f241;
$L__BB21_34:
	ret;

}
	// .globl	wrap_positions_kernel
.visible .entry wrap_positions_kernel(
	.param .u64 .ptr .align 1 wrap_positions_kernel_param_0,
	.param .u32 wrap_positions_kernel_param_1
)
{
	.reg .pred 	%p<4>;
	.reg .b32 	%r<9>;
	.reg .b32 	%f<22>;
	.reg .b64 	%rd<5>;

	ld.param.u64 	%rd1, [wrap_positions_kernel_param_0];
	ld.param.u32 	%r2, [wrap_positions_kernel_param_1];
	mov.u32 	%r3, %ctaid.x;
	mov.u32 	%r4, %ntid.x;
	mov.u32 	%r5, %tid.x;
	mad.lo.s32 	%r1, %r3, %r4, %r5;
	setp.ge.s32 	%p1, %r1, %r2;
	ld.global.nc.u32 	%r6, [d_use_pbc];
	setp.eq.s32 	%p2, %r6, 0;
	or.pred  	%p3, %p1, %p2;
	@%p3 bra 	$L__BB22_2;
	cvta.to.global.u64 	%rd2, %rd1;
	mul.lo.s32 	%r8, %r1, 3;
	mul.wide.s32 	%rd3, %r8, 4;
	add.s64 	%rd4, %rd2, %rd3;
	ld.global.f32 	%f1, [%rd4+8];
	ld.global.f32 	%f2, [%rd4+4];
	ld.global.f32 	%f3, [%rd4];
	ld.global.nc.f32 	%f4, [d_box_dims];
	ld.global.nc.f32 	%f5, [d_box_inv];
	mul.f32 	%f6, %f3, %f5;
	cvt.rmi.f32.f32 	%f7, %f6;
	mul.f32 	%f8, %f4, %f7;
	sub.f32 	%f9, %f3, %f8;
	ld.global.nc.f32 	%f10, [d_box_dims+4];
	ld.global.nc.f32 	%f11, [d_box_inv+4];
	mul.f32 	%f12, %f2, %f11;
	cvt.rmi.f32.f32 	%f13, %f12;
	mul.f32 	%f14, %f10, %f13;
	sub.f32 	%f15, %f2, %f14;
	ld.global.nc.f32 	%f16, [d_box_dims+8];
	ld.global.nc.f32 	%f17, [d_box_inv+8];
	mul.f32 	%f18, %f1, %f17;
	cvt.rmi.f32.f32 	%f19, %f18;
	mul.f32 	%f20, %f16, %f19;
	sub.f32 	%f21, %f1, %f20;
	st.global.f32 	[%rd4], %f9;
	st.global.f32 	[%rd4+4], %f15;
	st.global.f32 	[%rd4+8], %f21;
$L__BB22_2:
	ret;

}
	// .globl	compute_com_velocity
.visible .entry compute_com_velocity(
	.param .u64 .ptr .align 1 compute_com_velocity_param_0,
	.param .u64 .ptr .align 1 compute_com_velocity_param_1,
	.param .u64 .ptr .align 1 compute_com_velocity_param_2,
	.param .u32 compute_com_velocity_param_3
)
{
	.reg .pred 	%p<4>;
	.reg .b32 	%r<8>;
	.reg .b32 	%f<13>;
	.reg .b64 	%rd<11>;

	ld.param.u64 	%rd2, [compute_com_velocity_param_0];
	ld.param.u64 	%rd3, [compute_com_velocity_param_1];
	ld.param.u64 	%rd4, [compute_com_velocity_param_2];
	ld.param.u32 	%r2, [compute_com_velocity_param_3];
	cvta.to.global.u64 	%rd1, %rd4;
	mov.u32 	%r3, %ctaid.x;
	mov.u32 	%r4, %ntid.x;
	mov.u32 	%r5, %tid.x;
	mad.lo.s32 	%r1, %r3, %r4, %r5;
	setp.ne.s32 	%p1, %r1, 0;
	@%p1 bra 	$L__BB23_2;
	mov.b32 	%r6, 0;
	st.global.u32 	[%rd1], %r6;
	st.global.u32 	[%rd1+4], %r6;
	st.global.u32 	[%rd1+8], %r6;
	st.global.u32 	[%rd1+12], %r6;
$L__BB23_2:
	bar.sync 	0;
	setp.ge.s32 	%p2, %r1, %r2;
	@%p2 bra 	$L__BB23_4;
	cvta.to.global.u64 	%rd5, %rd3;
	mul.wide.s32 	%rd6, %r1, 4;
	add.s64 	%rd7, %rd5, %rd6;
	ld.global.nc.f32 	%f1, [%rd7];
	setp.lt.f32 	%p3, %f1, 0f358637BD;
	selp.f32 	%f2, 0f41400000, %f1, %p3;
	mul.lo.s32 	%r7, %r1, 3;
	cvta.to.global.u64 	%rd8, %rd2;
	mul.wide.s32 	%rd9, %r7, 4;
	add.s64 	%rd10, %rd8, %rd9;
	ld.global.nc.f32 	%f3, [%rd10];
	ld.global.nc.f32 	%f4, [%rd10+4];
	ld.global.nc.f32 	%f5, [%rd10+8];
	mul.f32 	%f6, %f3, %f2;
	atom.global.add.f32 	%f7, [%rd1], %f6;
	mul.f32 	%f8, %f2, %f4;
	atom.global.add.f32 	%f9, [%rd1+4], %f8;
	mul.f32 	%f10, %f2, %f5;
	atom.global.add.f32 	%f11, [%rd1+8], %f10;
	atom.global.add.f32 	%f12, [%rd1+12], %f2;
$L__BB23_4:
	ret;

}
	// .globl	remove_com_velocity
.visible .entry remove_com_velocity(
	.param .u64 .ptr .align 1 remove_com_velocity_param_0,
	.param .u64 .ptr .align 1 remove_com_velocity_param_1,
	.param .u32 remove_com_velocity_param_2
)
{
	.reg .pred 	%p<3>;
	.reg .b32 	%r<7>;
	.reg .b32 	%f<15>;
	.reg .b64 	%rd<7>;

	ld.param.u64 	%rd2, [remove_com_velocity_param_0];
	ld.param.u64 	%rd3, [remove_com_velocity_param_1];
	ld.param.u32 	%r2, [remove_com_velocity_param_2];
	cvta.to.global.u64 	%rd1, %rd3;
	mov.u32 	%r3, %ctaid.x;
	mov.u32 	%r4, %ntid.x;
	mov.u32 	%r5, %tid.x;
	mad.lo.s32 	%r1, %r3, %r4, %r5;
	setp.ge.s32 	%p1, %r1, %r2;
	@%p1 bra 	$L__BB24_3;
	ld.global.nc.f32 	%f1, [%rd1+12];
	setp.lt.f32 	%p2, %f1, 0f358637BD;
	@%p2 bra 	$L__BB24_3;
	rcp.rn.f32 	%f2, %f1;
	ld.global.nc.f32 	%f3, [%rd1];
	mul.f32 	%f4, %f2, %f3;
	ld.global.nc.f32 	%f5, [%rd1+4];
	mul.f32 	%f6, %f2, %f5;
	ld.global.nc.f32 	%f7, [%rd1+8];
	mul.f32 	%f8, %f2, %f7;
	mul.lo.s32 	%r6, %r1, 3;
	cvta.to.global.u64 	%rd4, %rd2;
	mul.wide.s32 	%rd5, %r6, 4;
	add.s64 	%rd6, %rd4, %rd5;
	ld.global.f32 	%f9, [%rd6];
	sub.f32 	%f10, %f9, %f4;
	st.global.f32 	[%rd6], %f10;
	ld.global.f32 	%f11, [%rd6+4];
	sub.f32 	%f12, %f11, %f6;
	st.global.f32 	[%rd6+4], %f12;
	ld.global.f32 	%f13, [%rd6+8];
	sub.f32 	%f14, %f13, %f8;
	st.global.f32 	[%rd6+8], %f14;
$L__BB24_3:
	ret;

}
	// .globl	reset_max_displacement
.visible .entry reset_max_displacement(
	.param .u64 .ptr .align 1 reset_max_displacement_param_0
)
{
	.reg .pred 	%p<2>;
	.reg .b32 	%r<5>;
	.reg .b64 	%rd<3>;

	ld.param.u64 	%rd1, [reset_max_displacement_param_0];
	mov.u32 	%r1, %tid.x;
	mov.u32 	%r2, %ctaid.x;
	or.b32  	%r3, %r1, %r2;
	setp.ne.s32 	%p1, %r3, 0;
	@%p1 bra 	$L__BB25_2;
	cvta.to.global.u64 	%rd2, %rd1;
	mov.b32 	%r4, 0;
	st.global.u32 	[%rd2], %r4;
$L__BB25_2:
	ret;

}
	// .globl	compute_max_displacement
.visible .entry compute_max_displacement(
	.param .u64 .ptr .align 1 compute_max_displacement_param_0,
	.param .u64 .ptr .align 1 compute_max_displacement_param_1,
	.param .u64 .ptr .align 1 compute_max_displacement_param_2,
	.param .u32 compute_max_displacement_param_3
)
{
	.reg .pred 	%p<3>;
	.reg .b32 	%r<10>;
	.reg .b32 	%f<38>;
	.reg .b64 	%rd<10>;

	ld.param.u64 	%rd1, [compute_max_displacement_param_0];
	ld.param.u64 	%rd2, [compute_max_displacement_param_1];
	ld.param.u64 	%rd3, [compute_max_displacement_param_2];
	ld.param.u32 	%r2, [compute_max_displacement_param_3];
	mov.u32 	%r3, %ctaid.x;
	mov.u32 	%r4, %ntid.x;
	mov.u32 	%r5, %tid.x;
	mad.lo.s32 	%r1, %r3, %r4, %r5;
	setp.ge.s32 	%p1, %r1, %r2;
	@%p1 bra 	$L__BB26_4;
	cvta.to.global.u64 	%rd4, %rd1;
	cvta.to.global.u64 	%rd5, %rd2;
	mul.lo.s32 	%r6, %r1, 3;
	mul.wide.s32 	%rd6, %r6, 4;
	add.s64 	%rd7, %rd4, %rd6;
	ld.global.nc.f32 	%f10, [%rd7];
	add.s64 	%rd8, %rd5, %rd6;
	ld.global.nc.f32 	%f11, [%rd8];
	sub.f32 	%f35, %f10, %f11;
	ld.global.nc.f32 	%f12, [%rd7+4];
	ld.global.nc.f32 	%f13, [%rd8+4];
	sub.f32 	%f36, %f12, %f13;
	ld.global.nc.f32 	%f14, [%rd7+8];
	ld.global.nc.f32 	%f15, [%rd8+8];
	sub.f32 	%f37, %f14, %f15;
	ld.global.nc.u32 	%r7, [d_use_pbc];
	setp.eq.s32 	%p2, %r7, 0;
	@%p2 bra 	$L__BB26_3;
	ld.global.nc.f32 	%f16, [d_box_dims];
	ld.global.nc.f32 	%f17, [d_box_inv];
	mul.f32 	%f18, %f35, %f17;
	cvt.rni.f32.f32 	%f19, %f18;
	mul.f32 	%f20, %f16, %f19;
	sub.f32 	%f35, %f35, %f20;
	ld.global.nc.f32 	%f21, [d_box_dims+4];
	ld.global.nc.f32 	%f22, [d_box_inv+4];
	mul.f32 	%f23, %f36, %f22;
	cvt.rni.f32.f32 	%f24, %f23;
	mul.f32 	%f25, %f21, %f24;
	sub.f32 	%f36, %f36, %f25;
	ld.global.nc.f32 	%f26, [d_box_dims+8];
	ld.global.nc.f32 	%f27, [d_box_inv+8];
	mul.f32 	%f28, %f37, %f27;
	cvt.rni.f32.f32 	%f29, %f28;
	mul.f32 	%f30, %f26, %f29;
	sub.f32 	%f37, %f37, %f30;
$L__BB26_3:
	mul.f32 	%f31, %f36, %f36;
	fma.rn.f32 	%f32, %f35, %f35, %f31;
	fma.rn.f32 	%f33, %f37, %f37, %f32;
	sqrt.rn.f32 	%f34, %f33;
	mov.b32 	%r8, %f34;
	cvta.to.global.u64 	%rd9, %rd3;
	atom.global.max.s32 	%r9, [%rd9], %r8;
$L__BB26_4:
	ret;

}
	// .globl	save_positions_at_build
.visible .entry save_positions_at_build(
	.param .u64 .ptr .align 1 save_positions_at_build_param_0,
	.param .u64 .ptr .align 1 save_positions_at_build_param_1,
	.param .u32 save_positions_at_build_param_2
)
{
	.reg .pred 	%p<2>;
	.reg .b32 	%r<7>;
	.reg .b32 	%f<4>;
	.reg .b64 	%rd<8>;

	ld.param.u64 	%rd1, [save_positions_at_build_param_0];
	ld.param.u64 	%rd2, [save_positions_at_build_param_1];
	ld.param.u32 	%r2, [save_positions_at_build_param_2];
	mov.u32 	%r3, %ctaid.x;
	mov.u32 	%r4, %ntid.x;
	mov.u32 	%r5, %tid.x;
	mad.lo.s32 	%r1, %r3, %r4, %r5;
	setp.ge.s32 	%p1, %r1, %r2;
	@%p1 bra 	$L__BB27_2;
	cvta.to.global.u64 	%rd3, %rd1;
	cvta.to.global.u64 	%rd4, %rd2;
	mul.lo.s32 	%r6, %r1, 3;
	mul.wide.s32 	%rd5, %r6, 4;
	add.s64 	%rd6, %rd3, %rd5;
	ld.global.nc.f32 	%f1, [%rd6];
	add.s64 	%rd7, %rd4, %rd5;
	st.global.f32 	[%rd7], %f1;
	ld.global.nc.f32 	%f2, [%rd6+4];
	st.global.f32 	[%rd7+4], %f2;
	ld.global.nc.f32 	%f3, [%rd6+8];
	st.global.f32 	[%rd7+8], %f3;
$L__BB27_2:
	ret;

}
	// .globl	compute_forces_mixed
.visible .entry compute_forces_mixed(
	.param .u64 .ptr .align 1 compute_forces_mixed_param_0,
	.param .u64 .ptr .align 1 compute_forces_mixed_param_1,
	.param .u64 .ptr .align 1 compute_forces_mixed_param_2,
	.param .u64 .ptr .align 1 compute_forces_mixed_param_3,
	.param .u64 .ptr .align 1 compute_forces_mixed_param_4,
	.param .u64 .ptr .align 1 compute_forces_mixed_param_5,
	.param .u64 .ptr .align 1 compute_forces_mixed_param_6,
	.param .u64 .ptr .align 1 compute_forces_mixed_param_7,
	.param .u64 .ptr .align 1 compute_forces_mixed_param_8,
	.param .u64 .ptr .align 1 compute_forces_mixed_param_9,
	.param .u64 .ptr .align 1 compute_forces_mixed_param_10,
	.param .u64 .ptr .align 1 compute_forces_mixed_param_11,
	.param .u64 .ptr .align 1 compute_forces_mixed_param_12,
	.param .u64 .ptr .align 1 compute_forces_mixed_param_13,
	.param .u64 .ptr .align 1 compute_forces_mixed_param_14,
	.param .u64 .ptr .align 1 compute_forces_mixed_param_15,
	.param .u64 .ptr .align 1 compute_forces_mixed_param_16,
	.param .u32 compute_forces_mixed_param_17,
	.param .u32 compute_forces_mixed_param_18,
	.param .u32 compute_forces_mixed_param_19,
	.param .u32 compute_forces_mixed_param_20,
	.param .u32 compute_forces_mixed_param_21,
	.param .u32 compute_forces_mixed_param_22
)
{
	.local .align 4 .b8 	__local_depot28[28];
	.reg .b64 	%SP;
	.reg .b64 	%SPL;
	.reg .pred 	%p<71>;
	.reg .b16 	%rs<9>;
	.reg .b32 	%r<191>;
	.reg .b32 	%f<770>;
	.reg .b64 	%rd<133>;
	.reg .b64 	%fd<5>;

	mov.u64 	%SPL, __local_depot28;
	ld.param.u64 	%rd31, [compute_forces_mixed_param_0];
	ld.param.u64 	%rd32, [compute_forces_mixed_param_1];
	ld.param.u64 	%rd33, [compute_forces_mixed_param_2];
	ld.param.u64 	%rd21, [compute_forces_mixed_param_3];
	ld.param.u64 	%rd22, [compute_forces_mixed_param_4];
	ld.param.u64 	%rd23, [compute_forces_mixed_param_5];
	ld.param.u64 	%rd24, [compute_forces_mixed_param_6];
	ld.param.u64 	%rd25, [compute_forces_mixed_param_7];
	ld.param.u64 	%rd26, [compute_forces_mixed_param_8];
	ld.param.u64 	%rd34, [compute_forces_mixed_param_9];
	ld.param.u64 	%rd35, [compute_forces_mixed_param_10];
	ld.param.u64 	%rd36, [compute_forces_mixed_param_11];
	ld.param.u64 	%rd27, [compute_forces_mixed_param_13];
	ld.param.u64 	%rd28, [compute_forces_mixed_param_14];
	ld.param.u64 	%rd29, [compute_forces_mixed_param_15];
	ld.param.u64 	%rd30, [compute_forces_mixed_param_16];
	ld.param.u32 	%r61, [compute_forces_mixed_param_17];
	ld.param.u32 	%r62, [compute_forces_mixed_param_18];
	ld.param.u32 	%r63, [compute_forces_mixed_param_19];
	ld.param.u32 	%r64, [compute_forces_mixed_param_20];
	ld.param.u32 	%r65, [compute_forces_mixed_param_21];
	ld.param.u32 	%r66, [compute_forces_mixed_param_22];
	cvta.to.global.u64 	%rd1, %rd36;
	cvta.to.global.u64 	%rd2, %rd35;
	cvta.to.global.u64 	%rd3, %rd34;
	cvta.to.global.u64 	%rd4, %rd32;
	cvta.to.global.u64 	%rd5, %rd31;
	cvta.to.global.u64 	%rd6, %rd33;
	add.u64 	%rd7, %SPL, 0;
	mov.u32 	%r67, %ctaid.x;
	mov.u32 	%r68, %ntid.x;
	mov.u32 	%r1, %tid.x;
	mad.lo.s32 	%r2, %r67, %r68, %r1;
	setp.ne.s32 	%p1, %r2, 0;
	@%p1 bra 	$L__BB28_2;
	mov.b32 	%r69, 0;
	st.global.u32 	[%rd6], %r69;
$L__BB28_2:
	bar.sync 	0;
	setp.ge.s32 	%p2, %r2, %r61;
	@%p2 bra 	$L__BB28_7;
	shl.b32 	%r70, %r2, 1;
	cvta.to.global.u64 	%rd38, %rd21;
	mul.wide.s32 	%rd39, %r70, 4;
	add.s64 	%rd40, %rd38, %rd39;
	ld.global.nc.u32 	%r71, [%rd40];
	ld.global.nc.u32 	%r72, [%rd40+4];
	cvta.to.global.u64 	%rd41, %rd22;
	add.s64 	%rd42, %rd41, %rd39;
	ld.global.nc.f32 	%f1, [%rd42];
	ld.global.nc.f32 	%f2, [%rd42+4];
	mul.lo.s32 	%r3, %r71, 3;
	mul.wide.s32 	%rd43, %r3, 4;
	add.s64 	%rd44, %rd5, %rd43;
	ld.global.nc.f32 	%f155, [%rd44];
	ld.global.nc.f32 	%f156, [%rd44+4];
	ld.global.nc.f32 	%f157, [%rd44+8];
	mul.lo.s32 	%r4, %r72, 3;
	mul.wide.s32 	%rd45, %r4, 4;
	add.s64 	%rd46, %rd5, %rd45;
	ld.global.nc.f32 	%f158, [%rd46];
	ld.global.nc.f32 	%f159, [%rd46+4];
	ld.global.nc.f32 	%f160, [%rd46+8];
	sub.f32 	%f724, %f158, %f155;
	sub.f32 	%f723, %f159, %f156;
	sub.f32 	%f722, %f160, %f157;
	ld.global.u32 	%r73, [d_use_pbc];
	setp.eq.s32 	%p3, %r73, 0;
	@%p3 bra 	$L__BB28_5;
	ld.global.f32 	%f161, [d_box_dims];
	ld.global.f32 	%f162, [d_box_inv];
	mul.f32 	%f163, %f724, %f162;
	cvt.rni.f32.f32 	%f164, %f163;
	mul.f32 	%f165, %f161, %f164;
	sub.f32 	%f724, %f724, %f165;
	ld.global.f32 	%f166, [d_box_dims+4];
	ld.global.f32 	%f167, [d_box_inv+4];
	mul.f32 	%f168, %f723, %f167;
	cvt.rni.f32.f32 	%f169, %f168;
	mul.f32 	%f170, %f166, %f169;
	sub.f32 	%f723, %f723, %f170;
	ld.global.f32 	%f171, [d_box_dims+8];
	ld.global.f32 	%f172, [d_box_inv+8];
	mul.f32 	%f173, %f722, %f172;
	cvt.rni.f32.f32 	%f174, %f173;
	mul.f32 	%f175, %f171, %f174;
	sub.f32 	%f722, %f722, %f175;
$L__BB28_5:
	mul.f32 	%f176, %f724, %f724;
	fma.rn.f32 	%f177, %f723, %f723, %f176;
	fma.rn.f32 	%f178, %f722, %f722, %f177;
	sqrt.rn.f32 	%f12, %f178;
	setp.leu.f32 	%p4, %f12, 0f358637BD;
	@%p4 bra 	$L__BB28_7;
	sub.f32 	%f179, %f12, %f2;
	neg.f32 	%f180, %f1;
	mul.f32 	%f181, %f179, %f180;
	div.rn.f32 	%f182, %f181, %f12;
	mul.wide.s32 	%rd47, %r3, 4;
	add.s64 	%rd48, %rd4, %rd47;
	neg.f32 	%f183, %f182;
	mul.f32 	%f184, %f724, %f183;
	atom.global.add.f32 	%f185, [%rd48], %f184;
	mul.f32 	%f186, %f723, %f183;
	atom.global.add.f32 	%f187, [%rd48+4], %f186;
	mul.f32 	%f188, %f722, %f183;
	atom.global.add.f32 	%f189, [%rd48+8], %f188;
	mul.wide.s32 	%rd49, %r4, 4;
	add.s64 	%rd50, %rd4, %rd49;
	mul.f32 	%f190, %f724, %f182;
	atom.global.add.f32 	%f191, [%rd50], %f190;
	mul.f32 	%f192, %f723, %f182;
	atom.global.add.f32 	%f193, [%rd50+4], %f192;
	mul.f32 	%f194, %f722, %f182;
	atom.global.add.f32 	%f195, [%rd50+8], %f194;
	mul.f32 	%f196, %f1, 0f3F000000;
	mul.f32 	%f197, %f196, %f179;
	mul.f32 	%f198, %f179, %f197;
	atom.global.add.f32 	%f199, [%rd6], %f198;
$L__BB28_7:
	setp.ge.s32 	%p5, %r2, %r62;
	@%p5 bra 	$L__BB28_14;
	shl.b32 	%r74, %r2, 2;
	cvta.to.global.u64 	%rd51, %rd23;
	mul.wide.s32 	%rd52, %r74, 4;
	add.s64 	%rd53, %rd51, %rd52;
	ld.global.nc.u32 	%r75, [%rd53];
	ld.global.nc.u32 	%r76, [%rd53+4];
	ld.global.nc.u32 	%r77, [%rd53+8];
	shl.b32 	%r78, %r2, 1;
	cvta.to.global.u64 	%rd54, %rd24;
	mul.wide.s32 	%rd55, %r78, 4;
	add.s64 	%rd56, %rd54, %rd55;
	ld.global.nc.f32 	%f13, [%rd56];
	ld.global.nc.f32 	%f14, [%rd56+4];
	mul.lo.s32 	%r5, %r75, 3;
	mul.wide.s32 	%rd57, %r5, 4;
	add.s64 	%rd58, %rd5, %rd57;
	ld.global.nc.f32 	%f200, [%rd58];
	ld.global.nc.f32 	%f201, [%rd58+4];
	ld.global.nc.f32 	%f202, [%rd58+8];
	mul.lo.s32 	%r6, %r76, 3;
	mul.wide.s32 	%rd59, %r6, 4;
	add.s64 	%rd60, %rd5, %rd59;
	ld.global.nc.f32 	%f203, [%rd60];
	ld.global.nc.f32 	%f204, [%rd60+4];
	ld.global.nc.f32 	%f205, [%rd60+8];
	mul.lo.s32 	%r7, %r77, 3;
	mul.wide.s32 	%rd61, %r7, 4;
	add.s64 	%rd62, %rd5, %rd61;
	ld.global.nc.f32 	%f206, [%rd62];
	ld.global.nc.f32 	%f207, [%rd62+4];
	ld.global.nc.f32 	%f208, [%rd62+8];
	sub.f32 	%f725, %f200, %f203;
	sub.f32 	%f726, %f201, %f204;
	sub.f32 	%f727, %f202, %f205;
	sub.f32 	%f728, %f206, %f203;
	sub.f32 	%f729, %f207, %f204;
	sub.f32 	%f730, %f208, %f205;
	ld.global.u32 	%r8, [d_use_pbc];
	setp.eq.s32 	%p6, %r8, 0;
	@%p6 bra 	$L__BB28_10;
	ld.global.f32 	%f209, [d_box_dims];
	ld.global.f32 	%f210, [d_box_inv];
	mul.f32 	%f211, %f725, %f210;
	cvt.rni.f32.f32 	%f212, %f211;
	mul.f32 	%f213, %f209, %f212;
	sub.f32 	%f725, %f725, %f213;
	ld.global.f32 	%f214, [d_box_dims+4];
	ld.global.f32 	%f215, [d_box_inv+4];
	mul.f32 	%f216, %f726, %f215;
	cvt.rni.f32.f32 	%f217, %f216;
	mul.f32 	%f218, %f214, %f217;
	sub.f32 	%f726, %f726, %f218;
	ld.global.f32 	%f219, [d_box_dims+8];
	ld.global.f32 	%f220, [d_box_inv+8];
	mul.f32 	%f221, %f727, %f220;
	cvt.rni.f32.f32 	%f222, %f221;
	mul.f32 	%f223, %f219, %f222;
	sub.f32 	%f727, %f727, %f223;
$L__BB28_10:
	@%p6 bra 	$L__BB28_12;
	ld.global.f32 	%f224, [d_box_dims];
	ld.global.f32 	%f225, [d_box_inv];
	mul.f32 	%f226, %f728, %f225;
	cvt.rni.f32.f32 	%f227, %f226;
	mul.f32 	%f228, %f224, %f227;
	sub.f32 	%f728, %f728, %f228;
	ld.global.f32 	%f229, [d_box_dims+4];
	ld.global.f32 	%f230, [d_box_inv+4];
	mul.f32 	%f231, %f729, %f230;
	cvt.rni.f32.f32 	%f232, %f231;
	mul.f32 	%f233, %f229, %f232;
	sub.f32 	%f729, %f729, %f233;
	ld.global.f32 	%f234, [d_box_dims+8];
	ld.global.f32 	%f235, [d_box_inv+8];
	mul.f32 	%f236, %f730, %f235;
	cvt.rni.f32.f32 	%f237, %f236;
	mul.f32 	%f238, %f234, %f237;
	sub.f32 	%f730, %f730, %f238;
$L__BB28_12:
	mul.f32 	%f239, %f726, %f726;
	fma.rn.f32 	%f240, %f725, %f725, %f239;
	fma.rn.f32 	%f241, %f727, %f727, %f240;
	sqrt.rn.f32 	%f33, %f241;
	mul.f32 	%f242, %f729, %f729;
	fma.rn.f32 	%f243, %f728, %f728, %f242;
	fma.rn.f32 	%f244, %f730, %f730, %f243;
	sqrt.rn.f32 	%f245, %f244;
	setp.leu.f32 	%p8, %f33, 0f358637BD;
	setp.leu.f32 	%p9, %f245, 0f358637BD;
	or.pred  	%p10, %p8, %p9;
	@%p10 bra 	$L__BB28_14;
	mul.f32 	%f246, %f726, %f729;
	fma.rn.f32 	%f247, %f725, %f728, %f246;
	fma.rn.f32 	%f248, %f727, %f730, %f247;
	mul.f32 	%f249, %f33, %f245;
	div.rn.f32 	%f250, %f248, %f249;
	max.f32 	%f251, %f250, 0fBF800000;
	min.f32 	%f252, %f251, 0f3F800000;
	abs.f32 	%f253, %f252;
	fma.rn.f32 	%f254, %f253, 0fBF000000, 0f3F000000;
	rsqrt.approx.ftz.f32 	%f255, %f254;
	mul.f32 	%f256, %f254, %f255;
	mul.f32 	%f257, %f255, 0fBF000000;
	fma.rn.f32 	%f258, %f256, %f257, 0f3F000000;
	fma.rn.f32 	%f259, %f256, %f258, %f256;
	setp.eq.f32 	%p11, %f253, 0f3F800000;
	selp.f32 	%f260, 0f00000000, %f259, %p11;
	setp.gt.f32 	%p12, %f253, 0f3F0F5C29;
	selp.f32 	%f261, %f260, %f253, %p12;
	copysign.f32 	%f262, %f252, %f261;
	mul.f32 	%f263, %f262, %f262;
	fma.rn.f32 	%f264, %f263, 0f3D10ECEF, 0f3C8B1ABB;
	fma.rn.f32 	%f265, %f264, %f263, 0f3CFC028C;
	fma.rn.f32 	%f266, %f265, %f263, 0f3D372139;
	fma.rn.f32 	%f267, %f266, %f263, 0f3D9993DB;
	fma.rn.f32 	%f268, %f267, %f263, 0f3E2AAAC6;
	mul.f32 	%f269, %f263, %f268;
	fma.rn.f32 	%f270, %f269, %f262, %f262;
	neg.f32 	%f271, %f270;
	selp.f32 	%f272, %f270, %f271, %p12;
	fma.rn.f32 	%f273, 0f3F6EE581, 0f3FD774EB, %f272;
	setp.gt.f32 	%p13, %f252, 0f3F0F5C29;
	selp.f32 	%f274, %f270, %f273, %p13;
	add.f32 	%f275, %f274, %f274;
	selp.f32 	%f276, %f275, %f274, %p12;
	sub.f32 	%f277, %f276, %f14;
	mul.f32 	%f278, %f252, %f252;
	mov.f32 	%f279, 0f3F800000;
	sub.f32 	%f280, %f279, %f278;
	sqrt.rn.f32 	%f281, %f280;
	setp.lt.f32 	%p14, %f281, 0f358637BD;
	mul.f32 	%f282, %f13, %f277;
	div.rn.f32 	%f283, %f728, %f249;
	mul.f32 	%f284, %f725, %f252;
	mul.f32 	%f285, %f33, %f33;
	div.rn.f32 	%f286, %f284, %f285;
	sub.f32 	%f287, %f283, %f286;
	neg.f32 	%f288, %f281;
	selp.f32 	%f289, 0fB58637BD, %f288, %p14;
	div.rn.f32 	%f290, %f287, %f289;
	div.rn.f32 	%f291, %f729, %f249;
	mul.f32 	%f292, %f726, %f252;
	div.rn.f32 	%f293, %f292, %f285;
	sub.f32 	%f294, %f291, %f293;
	div.rn.f32 	%f295, %f294, %f289;
	div.rn.f32 	%f296, %f730, %f249;
	mul.f32 	%f297, %f727, %f252;
	div.rn.f32 	%f298, %f297, %f285;
	sub.f32 	%f299, %f296, %f298;
	div.rn.f32 	%f300, %f299, %f289;
	div.rn.f32 	%f301, %f725, %f249;
	mul.f32 	%f302, %f728, %f252;
	mul.f32 	%f303, %f245, %f245;
	div.rn.f32 	%f304, %f302, %f303;
	sub.f32 	%f305, %f301, %f304;
	div.rn.f32 	%f306, %f305, %f289;
	div.rn.f32 	%f307, %f726, %f249;
	mul.f32 	%f308, %f729, %f252;
	div.rn.f32 	%f309, %f308, %f303;
	sub.f32 	%f310, %f307, %f309;
	div.rn.f32 	%f311, %f310, %f289;
	div.rn.f32 	%f312, %f727, %f249;
	mul.f32 	%f313, %f730, %f252;
	div.rn.f32 	%f314, %f313, %f303;
	sub.f32 	%f315, %f312, %f314;
	div.rn.f32 	%f316, %f315, %f289;
	mul.wide.s32 	%rd63, %r5, 4;
	add.s64 	%rd64, %rd4, %rd63;
	neg.f32 	%f317, %f282;
	mul.f32 	%f318, %f290, %f317;
	atom.global.add.f32 	%f319, [%rd64], %f318;
	mul.f32 	%f320, %f295, %f317;
	atom.global.add.f32 	%f321, [%rd64+4], %f320;
	mul.f32 	%f322, %f300, %f317;
	atom.global.add.f32 	%f323, [%rd64+8], %f322;
	mul.wide.s32 	%rd65, %r7, 4;
	add.s64 	%rd66, %rd4, %rd65;
	mul.f32 	%f324, %f306, %f317;
	atom.global.add.f32 	%f325, [%rd66], %f324;
	mul.f32 	%f326, %f311, %f317;
	atom.global.add.f32 	%f327, [%rd66+4], %f326;
	mul.f32 	%f328, %f316, %f317;
	atom.global.add.f32 	%f329, [%rd66+8], %f328;
	mul.wide.s32 	%rd67, %r6, 4;
	add.s64 	%rd68, %rd4, %rd67;
	add.f32 	%f330, %f290, %f306;
	mul.f32 	%f331, %f330, %f282;
	atom.global.add.f32 	%f332, [%rd68], %f331;
	add.f32 	%f333, %f295, %f311;
	mul.f32 	%f334, %f333, %f282;
	atom.global.add.f32 	%f335, [%rd68+4], %f334;
	add.f32 	%f336, %f300, %f316;
	mul.f32 	%f337, %f336, %f282;
	atom.global.add.f32 	%f338, [%rd68+8], %f337;
	mul.f32 	%f339, %f13, 0f3F000000;
	mul.f32 	%f340, %f339, %f277;
	mul.f32 	%f341, %f277, %f340;
	atom.global.add.f32 	%f342, [%rd6], %f341;
$L__BB28_14:
	setp.ge.s32 	%p15, %r2, %r63;
	@%p15 bra 	$L__BB28_39;
	shl.b32 	%r79, %r2, 2;
	cvta.to.global.u64 	%rd69, %rd25;
	mul.wide.s32 	%rd70, %r79, 4;
	add.s64 	%rd71, %rd69, %rd70;
	ld.global.nc.u32 	%r80, [%rd71];
	ld.global.nc.u32 	%r81, [%rd71+4];
	ld.global.nc.u32 	%r82, [%rd71+8];
	ld.global.nc.u32 	%r83, [%rd71+12];
	cvta.to.global.u64 	%rd72, %rd26;
	add.s64 	%rd73, %rd72, %rd70;
	ld.global.nc.f32 	%f35, [%rd73];
	ld.global.nc.f32 	%f36, [%rd73+4];
	ld.global.nc.f32 	%f37, [%rd73+8];
	mul.lo.s32 	%r9, %r80, 3;
	mul.wide.s32 	%rd74, %r9, 4;
	add.s64 	%rd75, %rd5, %rd74;
	ld.global.nc.f32 	%f343, [%rd75];
	ld.global.nc.f32 	%f344, [%rd75+4];
	ld.global.nc.f32 	%f345, [%rd75+8];
	mul.lo.s32 	%r84, %r81, 3;
	mul.wide.s32 	%rd76, %r84, 4;
	add.s64 	%rd77, %rd5, %rd76;
	ld.global.nc.f32 	%f346, [%rd77];
	ld.global.nc.f32 	%f347, [%rd77+4];
	ld.global.nc.f32 	%f348, [%rd77+8];
	mul.lo.s32 	%r85, %r82, 3;
	mul.wide.s32 	%rd78, %r85, 4;
	add.s64 	%rd79, %rd5, %rd78;
	ld.global.nc.f32 	%f349, [%rd79];
	ld.global.nc.f32 	%f350, [%rd79+4];
	ld.global.nc.f32 	%f351, [%rd79+8];
	mul.lo.s32 	%r10, %r83, 3;
	mul.wide.s32 	%rd80, %r10, 4;
	add.s64 	%rd81, %rd5, %rd80;
	ld.global.nc.f32 	%f352, [%rd81];
	ld.global.nc.f32 	%f353, [%rd81+4];
	ld.global.nc.f32 	%f354, [%rd81+8];
	sub.f32 	%f731, %f346, %f343;
	sub.f32 	%f732, %f347, %f344;
	sub.f32 	%f733, %f348, %f345;
	sub.f32 	%f734, %f349, %f346;
	sub.f32 	%f735, %f350, %f347;
	sub.f32 	%f736, %f351, %f348;
	sub.f32 	%f737, %f352, %f349;
	sub.f32 	%f738, %f353, %f350;
	sub.f32 	%f739, %f354, %f351;
	ld.global.u32 	%r11, [d_use_pbc];
	setp.eq.s32 	%p16, %r11, 0;
	@%p16 bra 	$L__BB28_17;
	ld.global.f32 	%f355, [d_box_dims];
	ld.global.f32 	%f356, [d_box_inv];
	mul.f32 	%f357, %f731, %f356;
	cvt.rni.f32.f32 	%f358, %f357;
	mul.f32 	%f359, %f355, %f358;
	sub.f32 	%f731, %f731, %f359;
	ld.global.f32 	%f360, [d_box_dims+4];
	ld.global.f32 	%f361, [d_box_inv+4];
	mul.f32 	%f362, %f732, %f361;
	cvt.rni.f32.f32 	%f363, %f362;
	mul.f32 	%f364, %f360, %f363;
	sub.f32 	%f732, %f732, %f364;
	ld.global.f32 	%f365, [d_box_dims+8];
	ld.global.f32 	%f366, [d_box_inv+8];
	mul.f32 	%f367, %f733, %f366;
	cvt.rni.f32.f32 	%f368, %f367;
	mul.f32 	%f369, %f365, %f368;
	sub.f32 	%f733, %f733, %f369;
$L__BB28_17:
	@%p16 bra 	$L__BB28_19;
	ld.global.f32 	%f370, [d_box_dims];
	ld.global.f32 	%f371, [d_box_inv];
	mul.f32 	%f372, %f734, %f371;
	cvt.rni.f32.f32 	%f373, %f372;
	mul.f32 	%f374, %f370, %f373;
	sub.f32 	%f734, %f734, %f374;
	ld.global.f32 	%f375, [d_box_dims+4];
	ld.global.f32 	%f376, [d_box_inv+4];
	mul.f32 	%f377, %f735, %f376;
	cvt.rni.f32.f32 	%f378, %f377;
	mul.f32 	%f379, %f375, %f378;
	sub.f32 	%f735, %f735, %f379;
	ld.global.f32 	%f380, [d_box_dims+8];
	ld.global.f32 	%f381, [d_box_inv+8];
	mul.f32 	%f382, %f736, %f381;
	cvt.rni.f32.f32 	%f383, %f382;
	mul.f32 	%f384, %f380, %f383;
	sub.f32 	%f736, %f736, %f384;
$L__BB28_19:
	@%p16 bra 	$L__BB28_21;
	ld.global.f32 	%f385, [d_box_dims];
	ld.global.f32 	%f386, [d_box_inv];
	mul.f32 	%f387, %f737, %f386;
	cvt.rni.f32.f32 	%f388, %f387;
	mul.f32 	%f389, %f385, %f388;
	sub.f32 	%f737, %f737, %f389;
	ld.global.f32 	%f390, [d_box_dims+4];
	ld.global.f32 	%f391, [d_box_inv+4];
	mul.f32 	%f392, %f738, %f391;
	cvt.rni.f32.f32 	%f393, %f392;
	mul.f32 	%f394, %f390, %f393;
	sub.f32 	%f738, %f738, %f394;
	ld.global.f32 	%f395, [d_box_dims+8];
	ld.global.f32 	%f396, [d_box_inv+8];
	mul.f32 	%f397, %f739, %f396;
	cvt.rni.f32.f32 	%f398, %f397;
	mul.f32 	%f399, %f395, %f398;
	sub.f32 	%f739, %f739, %f399;
$L__BB28_21:
	mul.f32 	%f400, %f732, %f736;
	mul.f32 	%f401, %f733, %f735;
	sub.f32 	%f65, %f400, %f401;
	mul.f32 	%f402, %f733, %f734;
	mul.f32 	%f403, %f731, %f736;
	sub.f32 	%f66, %f402, %f403;
	mul.f32 	%f404, %f731, %f735;
	mul.f32 	%f405, %f732, %f734;
	sub.f32 	%f67, %f404, %f405;
	mul.f32 	%f406, %f735, %f739;
	mul.f32 	%f407, %f736, %f738;
	sub.f32 	%f68, %f406, %f407;
	mul.f32 	%f408, %f736, %f737;
	mul.f32 	%f409, %f734, %f739;
	sub.f32 	%f69, %f408, %f409;
	mul.f32 	%f410, %f734, %f738;
	mul.f32 	%f411, %f735, %f737;
	sub.f32 	%f70, %f410, %f411;
	mul.f32 	%f412, %f66, %f66;
	fma.rn.f32 	%f413, %f65, %f65, %f412;
	fma.rn.f32 	%f414, %f67, %f67, %f413;
	sqrt.rn.f32 	%f71, %f414;
	mul.f32 	%f415, %f69, %f69;
	fma.rn.f32 	%f416, %f68, %f68, %f415;
	fma.rn.f32 	%f417, %f70, %f70, %f416;
	sqrt.rn.f32 	%f418, %f417;
	setp.leu.f32 	%p19, %f71, 0f358637BD;
	setp.leu.f32 	%p20, %f418, 0f358637BD;
	or.pred  	%p21, %p19, %p20;
	@%p21 bra 	$L__BB28_39;
	mul.f32 	%f419, %f66, %f69;
	fma.rn.f32 	%f420, %f65, %f68, %f419;
	fma.rn.f32 	%f421, %f67, %f70, %f420;
	mul.f32 	%f73, %f71, %f418;
	div.rn.f32 	%f422, %f421, %f73;
	max.f32 	%f423, %f422, 0fBF800000;
	min.f32 	%f424, %f423, 0f3F800000;
	mul.f32 	%f425, %f736, %f66;
	mul.f32 	%f426, %f735, %f67;
	sub.f32 	%f427, %f425, %f426;
	mul.f32 	%f428, %f734, %f67;
	mul.f32 	%f429, %f736, %f65;
	sub.f32 	%f430, %f428, %f429;
	mul.f32 	%f431, %f735, %f65;
	mul.f32 	%f432, %f734, %f66;
	sub.f32 	%f433, %f431, %f432;
	mul.f32 	%f434, %f430, %f69;
	fma.rn.f32 	%f435, %f427, %f68, %f434;
	fma.rn.f32 	%f436, %f433, %f70, %f435;
	mul.f32 	%f437, %f430, %f430;
	fma.rn.f32 	%f438, %f427, %f427, %f437;
	fma.rn.f32 	%f439, %f433, %f433, %f438;
	sqrt.rn.f32 	%f440, %f439;
	fma.rn.f32 	%f441, %f418, %f440, 0f2EDBE6FF;
	div.rn.f32 	%f442, %f436, %f441;
	abs.f32 	%f443, %f424;
	abs.f32 	%f444, %f442;
	setp.gt.f32 	%p22, %f444, %f443;
	selp.f32 	%f445, %f444, %f443, %p22;
	selp.f32 	%f446, %f443, %f444, %p22;
	div.rn.f32 	%f447, %f446, %f445;
	mul.f32 	%f448, %f447, %f447;
	fma.rn.f32 	%f449, %f448, 0f3B33710B, 0fBC807748;
	fma.rn.f32 	%f450, %f449, %f448, 0f3D2CDAB2;
	fma.rn.f32 	%f451, %f450, %f448, 0fBD992D10;
	fma.rn.f32 	%f452, %f451, %f448, 0f3DD9EA6C;
	fma.rn.f32 	%f453, %f452, %f448, 0fBE117CB1;
	fma.rn.f32 	%f454, %f453, %f448, 0f3E4CBCE0;
	fma.rn.f32 	%f455, %f454, %f448, 0fBEAAAA7D;
	mul.f32 	%f456, %f448, %f455;
	fma.rn.f32 	%f457, %f456, %f447, %f447;
	neg.f32 	%f458, %f457;
	fma.rn.f32 	%f459, 0f3F6EE581, 0f3FD774EB, %f458;
	selp.f32 	%f460, %f459, %f457, %p22;
	selp.f32 	%f461, 0f3F6EE581, 0f3FEEE581, %p22;
	selp.f32 	%f462, %f457, %f458, %p22;
	mov.b32 	%r86, %f424;
	fma.rn.f32 	%f463, %f461, 0f3FD774EB, %f462;
	setp.lt.s32 	%p23, %r86, 0;
	selp.f32 	%f464, %f463, %f460, %p23;
	add.f32 	%f465, %f443, %f444;
	setp.eq.f32 	%p24, %f445, 0f00000000;
	selp.f32 	%f466, 0f40490FDB, 0f00000000, %p23;
	setp.eq.f32 	%p25, %f443, %f444;
	selp.f32 	%f467, 0f4016CBE4, 0f3F490FDB, %p23;
	selp.f32 	%f468, %f467, %f464, %p25;
	selp.f32 	%f469, %f466, %f468, %p24;
	abs.f32 	%f470, %f465;
	setp.nan.f32 	%p26, %f470, %f470;
	copysign.f32 	%f471, %f442, %f469;
	selp.f32 	%f472, %f465, %f471, %p26;
	mul.f32 	%f473, %f36, %f472;
	sub.f32 	%f74, %f473, %f37;
	mul.f32 	%f474, %f74, 0f3F22F983;
	cvt.rni.s32.f32 	%r185, %f474;
	cvt.rn.f32.s32 	%f475, %r185;
	fma.rn.f32 	%f476, %f475, 0fBFC90FDA, %f74;
	fma.rn.f32 	%f477, %f475, 0fB3A22168, %f476;
	fma.rn.f32 	%f741, %f475, 0fA7C234C5, %f477;
	abs.f32 	%f76, %f74;
	setp.ltu.f32 	%p27, %f76, 0f47CE4780;
	mov.u32 	%r181, %r185;
	mov.f32 	%f740, %f741;
	@%p27 bra 	$L__BB28_30;
	setp.neu.f32 	%p28, %f76, 0f7F800000;
	@%p28 bra 	$L__BB28_25;
	mov.f32 	%f480, 0f00000000;
	mul.rn.f32 	%f740, %f74, %f480;
	mov.b32 	%r181, 0;
	bra.uni 	$L__BB28_30;
$L__BB28_25:
	mov.b32 	%r13, %f74;
	shl.b32 	%r88, %r13, 8;
	or.b32  	%r14, %r88, -2147483648;
	mov.b64 	%rd131, 0;
	mov.b32 	%r178, 0;
	mov.u64 	%rd129, __cudart_i2opi_f;
	mov.u64 	%rd130, %rd7;
$L__BB28_26:
	.pragma "nounroll";
	ld.global.nc.u32 	%r89, [%rd129];
	mad.wide.u32 	%rd84, %r89, %r14, %rd131;
	shr.u64 	%rd131, %rd84, 32;
	st.local.u32 	[%rd130], %rd84;
	add.s32 	%r178, %r178, 1;
	add.s64 	%rd130, %rd130, 4;
	add.s64 	%rd129, %rd129, 4;
	setp.ne.s32 	%p29, %r178, 6;
	@%p29 bra 	$L__BB28_26;
	shr.u32 	%r90, %r13, 23;
	st.local.u32 	[%rd7+24], %rd131;
	and.b32  	%r17, %r90, 31;
	and.b32  	%r91, %r90, 224;
	add.s32 	%r92, %r91, -128;
	shr.u32 	%r93, %r92, 5;
	mul.wide.u32 	%rd85, %r93, 4;
	sub.s64 	%rd14, %rd7, %rd85;
	ld.local.u32 	%r179, [%rd14+24];
	ld.local.u32 	%r180, [%rd14+20];
	setp.eq.s32 	%p30, %r17, 0;
	@%p30 bra 	$L__BB28_29;
	shf.l.wrap.b32 	%r179, %r180, %r179, %r17;
	ld.local.u32 	%r94, [%rd14+16];
	shf.l.wrap.b32 	%r180, %r94, %r180, %r17;
$L__BB28_29:
	shr.u32 	%r95, %r179, 30;
	shf.l.wrap.b32 	%r96, %r180, %r179, 2;
	shl.b32 	%r97, %r180, 2;
	shr.u32 	%r98, %r96, 31;
	add.s32 	%r99, %r98, %r95;
	neg.s32 	%r100, %r99;
	setp.lt.s32 	%p31, %r13, 0;
	selp.b32 	%r181, %r100, %r99, %p31;
	xor.b32  	%r101, %r96, %r13;
	shr.s32 	%r102, %r96, 31;
	xor.b32  	%r103, %r102, %r96;
	xor.b32  	%r104, %r102, %r97;
	cvt.u64.u32 	%rd86, %r103;
	shl.b64 	%rd87, %rd86, 32;
	cvt.u64.u32 	%rd88, %r104;
	or.b64  	%rd89, %rd87, %rd88;
	cvt.rn.f64.s64 	%fd1, %rd89;
	mul.f64 	%fd2, %fd1, 0d3BF921FB54442D19;
	cvt.rn.f32.f64 	%f478, %fd2;
	neg.f32 	%f479, %f478;
	setp.lt.s32 	%p32, %r101, 0;
	selp.f32 	%f740, %f479, %f478, %p32;
$L__BB28_30:
	mul.rn.f32 	%f481, %f740, %f740;
	and.b32  	%r106, %r181, 1;
	setp.eq.b32 	%p34, %r106, 1;
	selp.f32 	%f482, 0f3F800000, %f740, %p34;
	fma.rn.f32 	%f483, %f481, %f482, 0f00000000;
	fma.rn.f32 	%f484, %f481, 0f37CBAC00, 0fBAB607ED;
	selp.f32 	%f485, %f484, 0fB94D4153, %p34;
	selp.f32 	%f486, 0f3D2AAABB, 0f3C0885E4, %p34;
	fma.rn.f32 	%f487, %f485, %f481, %f486;
	selp.f32 	%f488, 0fBEFFFFFF, 0fBE2AAAA8, %p34;
	fma.rn.f32 	%f489, %f487, %f481, %f488;
	fma.rn.f32 	%f490, %f489, %f483, %f482;
	and.b32  	%r107, %r181, 2;
	setp.eq.s32 	%p35, %r107, 0;
	mov.f32 	%f491, 0f00000000;
	sub.f32 	%f492, %f491, %f490;
	selp.f32 	%f493, %f490, %f492, %p35;
	neg.f32 	%f494, %f35;
	mul.f32 	%f495, %f36, %f494;
	mul.f32 	%f80, %f495, %f493;
	@%p27 bra 	$L__BB28_38;
	setp.neu.f32 	%p36, %f76, 0f7F800000;
	@%p36 bra 	$L__BB28_33;
	mov.f32 	%f498, 0f00000000;
	mul.rn.f32 	%f741, %f74, %f498;
	mov.b32 	%r185, 0;
	bra.uni 	$L__BB28_38;
$L__BB28_33:
	mov.b32 	%r26, %f74;
	shl.b32 	%r109, %r26, 8;
	or.b32  	%r27, %r109, -2147483648;
	mov.b64 	%rd132, 0;
	mov.b32 	%r182, 0;
	mov.u64 	%rd92, __cudart_i2opi_f;
$L__BB28_34:
	.pragma "nounroll";
	mul.wide.u32 	%rd91, %r182, 4;
	add.s64 	%rd93, %rd92, %rd91;
	ld.global.nc.u32 	%r110, [%rd93];
	mad.wide.u32 	%rd94, %r110, %r27, %rd132;
	shr.u64 	%rd132, %rd94, 32;
	add.s64 	%rd95, %rd7, %rd91;
	st.local.u32 	[%rd95], %rd94;
	add.s32 	%r182, %r182, 1;
	setp.ne.s32 	%p37, %r182, 6;
	@%p37 bra 	$L__BB28_34;
	shr.u32 	%r111, %r26, 23;
	st.local.u32 	[%rd7+24], %rd132;
	and.b32  	%r30, %r111, 31;
	and.b32  	%r112, %r111, 224;
	add.s32 	%r113, %r112, -128;
	shr.u32 	%r114, %r113, 5;
	mul.wide.u32 	%rd96, %r114, 4;
	sub.s64 	%rd17, %rd7, %rd96;
	ld.local.u32 	%r183, [%rd17+24];
	ld.local.u32 	%r184, [%rd17+20];
	setp.eq.s32 	%p38, %r30, 0;
	@%p38 bra 	$L__BB28_37;
	shf.l.wrap.b32 	%r183, %r184, %r183, %r30;
	ld.local.u32 	%r115, [%rd17+16];
	shf.l.wrap.b32 	%r184, %r115, %r184, %r30;
$L__BB28_37:
	shr.u32 	%r116, %r183, 30;
	shf.l.wrap.b32 	%r117, %r184, %r183, 2;
	shl.b32 	%r118, %r184, 2;
	shr.u32 	%r119, %r117, 31;
	add.s32 	%r120, %r119, %r116;
	neg.s32 	%r121, %r120;
	setp.lt.s32 	%p39, %r26, 0;
	selp.b32 	%r185, %r121, %r120, %p39;
	xor.b32  	%r122, %r117, %r26;
	shr.s32 	%r123, %r117, 31;
	xor.b32  	%r124, %r123, %r117;
	xor.b32  	%r125, %r123, %r118;
	cvt.u64.u32 	%rd97, %r124;
	shl.b64 	%rd98, %rd97, 32;
	cvt.u64.u32 	%rd99, %r125;
	or.b64  	%rd100, %rd98, %rd99;
	cvt.rn.f64.s64 	%fd3, %rd100;
	mul.f64 	%fd4, %fd3, 0d3BF921FB54442D19;
	cvt.rn.f32.f64 	%f496, %fd4;
	neg.f32 	%f497, %f496;
	setp.lt.s32 	%p40, %r122, 0;
	selp.f32 	%f741, %f497, %f496, %p40;
$L__BB28_38:
	add.s32 	%r127, %r185, 1;
	mul.rn.f32 	%f499, %f741, %f741;
	and.b32  	%r128, %r185, 1;
	setp.eq.b32 	%p41, %r128, 1;
	selp.f32 	%f500, %f741, 0f3F800000, %p41;
	fma.rn.f32 	%f501, %f499, %f500, 0f00000000;
	fma.rn.f32 	%f502, %f499, 0f37CBAC00, 0fBAB607ED;
	selp.f32 	%f503, 0fB94D4153, %f502, %p41;
	selp.f32 	%f504, 0f3C0885E4, 0f3D2AAABB, %p41;
	fma.rn.f32 	%f505, %f503, %f499, %f504;
	selp.f32 	%f506, 0fBE2AAAA8, 0fBEFFFFFF, %p41;
	fma.rn.f32 	%f507, %f505, %f499, %f506;
	fma.rn.f32 	%f508, %f507, %f501, %f500;
	and.b32  	%r129, %r127, 2;
	setp.eq.s32 	%p42, %r129, 0;
	mov.f32 	%f509, 0f00000000;
	sub.f32 	%f510, %f509, %f508;
	selp.f32 	%f511, %f508, %f510, %p42;
	add.f32 	%f512, %f511, 0f3F800000;
	mul.f32 	%f513, %f35, %f512;
	atom.global.add.f32 	%f514, [%rd6], %f513;
	add.f32 	%f515, %f73, 0f2EDBE6FF;
	div.rn.f32 	%f516, %f80, %f515;
	mul.wide.s32 	%rd101, %r9, 4;
	add.s64 	%rd102, %rd4, %rd101;
	mul.f32 	%f517, %f68, %f516;
	atom.global.add.f32 	%f518, [%rd102], %f517;
	mul.f32 	%f519, %f69, %f516;
	atom.global.add.f32 	%f520, [%rd102+4], %f519;
	mul.f32 	%f521, %f70, %f516;
	atom.global.add.f32 	%f522, [%rd102+8], %f521;
	mul.wide.s32 	%rd103, %r10, 4;
	add.s64 	%rd104, %rd4, %rd103;
	neg.f32 	%f523, %f516;
	mul.f32 	%f524, %f65, %f523;
	atom.global.add.f32 	%f525, [%rd104], %f524;
	mul.f32 	%f526, %f66, %f523;
	atom.global.add.f32 	%f527, [%rd104+4], %f526;
	mul.f32 	%f528, %f67, %f523;
	atom.global.add.f32 	%f529, [%rd104+8], %f528;
$L__BB28_39:
	bar.sync 	0;
	setp.ge.s32 	%p43, %r2, %r64;
	@%p43 bra 	$L__BB28_71;
	mul.lo.s32 	%r39, %r2, 3;
	cvt.s64.s32 	%rd18, %r2;
	mul.wide.s32 	%rd105, %r2, 4;
	add.s64 	%rd106, %rd1, %rd105;
	ld.global.nc.f32 	%f84, [%rd106];
	cvta.to.global.u64 	%rd107, %rd28;
	add.s64 	%rd108, %rd107, %rd105;
	ld.global.nc.u32 	%r40, [%rd108];
	cvta.to.global.u64 	%rd109, %rd30;
	add.s64 	%rd110, %rd109, %rd105;
	ld.global.nc.u32 	%r41, [%rd110];
	setp.lt.s32 	%p44, %r64, 1;
	mov.f32 	%f758, 0f00000000;
	mov.f32 	%f759, %f758;
	mov.f32 	%f760, %f758;
	mov.f32 	%f761, %f758;
	@%p44 bra 	$L__BB28_70;
	mul.wide.s32 	%rd111, %r39, 4;
	add.s64 	%rd112, %rd5, %rd111;
	ld.global.nc.f32 	%f85, [%rd112];
	ld.global.nc.f32 	%f86, [%rd112+4];
	ld.global.nc.f32 	%f87, [%rd112+8];
	shl.b64 	%rd113, %rd18, 1;
	add.s64 	%rd114, %rd3, %rd113;
	ld.global.nc.u16 	%rs1, [%rd114];
	add.s64 	%rd115, %rd2, %rd113;
	ld.global.nc.u16 	%rs2, [%rd115];
	and.b32  	%r42, %r1, 63;
	cvta.to.global.u64 	%rd19, %rd27;
	cvta.to.global.u64 	%rd20, %rd29;
	mul.lo.s32 	%r43, %r66, %r2;
	mul.lo.s32 	%r44, %r65, %r2;
	mov.f32 	%f761, 0f00000000;
	mov.b32 	%r186, 0;
	mov.f32 	%f760, %f761;
	mov.f32 	%f759, %f761;
	mov.f32 	%f758, %f761;
$L__BB28_42:
	shl.b32 	%r46, %r186, 6;
	or.b32  	%r47, %r46, %r42;
	setp.ge.s32 	%p45, %r47, %r64;
	@%p45 bra 	$L__BB28_44;
	mul.lo.s32 	%r131, %r47, 3;
	mul.wide.u32 	%rd116, %r131, 4;
	add.s64 	%rd117, %rd5, %rd116;
	ld.global.nc.f32 	%f532, [%rd117];
	shl.b32 	%r132, %r42, 2;
	mov.u32 	%r133, _ZZ29compute_nonbonded_tiled_mixedPKfPfS1_PKtS3_S0_PKiS5_S5_S5_iiiiE7s_pos_x;
	add.s32 	%r134, %r133, %r132;
	st.shared.f32 	[%r134], %f532;
	ld.global.nc.f32 	%f533, [%rd117+4];
	mov.u32 	%r135, _ZZ29compute_nonbonded_tiled_mixedPKfPfS1_PKtS3_S0_PKiS5_S5_S5_iiiiE7s_pos_y;
	add.s32 	%r136, %r135, %r132;
	st.shared.f32 	[%r136], %f533;
	ld.global.nc.f32 	%f534, [%rd117+8];
	mov.u32 	%r137, _ZZ29compute_nonbonded_tiled_mixedPKfPfS1_PKtS3_S0_PKiS5_S5_S5_iiiiE7s_pos_z;
	add.s32 	%r138, %r137, %r132;
	st.shared.f32 	[%r138], %f534;
	mul.wide.u32 	%rd118, %r47, 2;
	add.s64 	%rd119, %rd3, %rd118;
	ld.global.nc.u16 	%rs3, [%rd119];
	shl.b32 	%r139, %r42, 1;
	mov.u32 	%r140, _ZZ29compute_nonbonded_tiled_mixedPKfPfS1_PKtS3_S0_PKiS5_S5_S5_iiiiE12s_sigma_fp16;
	add.s32 	%r141, %r140, %r139;
	st.shared.u16 	[%r141], %rs3;
	add.s64 	%rd120, %rd2, %rd118;
	ld.global.nc.u16 	%rs4, [%rd120];
	mov.u32 	%r142, _ZZ29compute_nonbonded_tiled_mixedPKfPfS1_PKtS3_S0_PKiS5_S5_S5_iiiiE10s_eps_fp16;
	add.s32 	%r143, %r142, %r139;
	st.shared.u16 	[%r143], %rs4;
	mul.wide.u32 	%rd121, %r47, 4;
	add.s64 	%rd122, %rd1, %rd121;
	ld.global.nc.f32 	%f535, [%rd122];
	mov.u32 	%r144, _ZZ29compute_nonbonded_tiled_mixedPKfPfS1_PKtS3_S0_PKiS5_S5_S5_iiiiE3s_q;
	add.s32 	%r145, %r144, %r132;
	st.shared.f32 	[%r145], %f535;
$L__BB28_44:
	bar.sync 	0;
	setp.ge.s32 	%p46, %r46, %r64;
	@%p46 bra 	$L__BB28_69;
	ld.global.u32 	%r48, [d_use_pbc];
	ld.global.f32 	%f92, [d_box_dims];
	ld.global.f32 	%f93, [d_box_inv];
	ld.global.f32 	%f94, [d_box_dims+4];
	ld.global.f32 	%f95, [d_box_inv+4];
	ld.global.f32 	%f96, [d_box_dims+8];
	ld.global.f32 	%f97, [d_box_inv+8];
	ld.global.u32 	%r49, [d_use_pme];
	ld.global.f32 	%f98, [d_ewald_beta];
	add.f32 	%f536, %f98, %f98;
	mul.f32 	%f99, %f536, 0f3F106EBB;
	mov.b32 	%r187, 0;
$L__BB28_46:
	mov.u32 	%r50, %r187;
	add.s32 	%r51, %r50, %r46;
	setp.eq.s32 	%p47, %r51, %r2;
	@%p47 bra 	$L__BB28_68;
	setp.eq.s32 	%p48, %r48, 0;
	shl.b32 	%r147, %r50, 2;
	mov.u32 	%r148, _ZZ29compute_nonbonded_tiled_mixedPKfPfS1_PKtS3_S0_PKiS5_S5_S5_iiiiE7s_pos_x;
	add.s32 	%r149, %r148, %r147;
	ld.shared.f32 	%f537, [%r149];
	sub.f32 	%f750, %f537, %f85;
	mov.u32 	%r150, _ZZ29compute_nonbonded_tiled_mixedPKfPfS1_PKtS3_S0_PKiS5_S5_S5_iiiiE7s_pos_y;
	add.s32 	%r151, %r150, %r147;
	ld.shared.f32 	%f538, [%r151];
	sub.f32 	%f751, %f538, %f86;
	mov.u32 	%r152, _ZZ29compute_nonbonded_tiled_mixedPKfPfS1_PKtS3_S0_PKiS5_S5_S5_iiiiE7s_pos_z;
	add.s32 	%r153, %r152, %r147;
	ld.shared.f32 	%f539, [%r153];
	sub.f32 	%f752, %f539, %f87;
	@%p48 bra 	$L__BB28_49;
	mul.f32 	%f540, %f750, %f93;
	cvt.rni.f32.f32 	%f541, %f540;
	mul.f32 	%f542, %f92, %f541;
	sub.f32 	%f750, %f750, %f542;
	mul.f32 	%f543, %f751, %f95;
	cvt.rni.f32.f32 	%f544, %f543;
	mul.f32 	%f545, %f94, %f544;
	sub.f32 	%f751, %f751, %f545;
	mul.f32 	%f546, %f752, %f97;
	cvt.rni.f32.f32 	%f547, %f546;
	mul.f32 	%f548, %f96, %f547;
	sub.f32 	%f752, %f752, %f548;
$L__BB28_49:
	mul.f32 	%f549, %f751, %f751;
	fma.rn.f32 	%f550, %f750, %f750, %f549;
	fma.rn.f32 	%f113, %f752, %f752, %f550;
	setp.ge.f32 	%p49, %f113, 0f42C80000;
	setp.le.f32 	%p50, %f113, 0f358637BD;
	or.pred  	%p51, %p49, %p50;
	@%p51 bra 	$L__BB28_68;
	setp.lt.s32 	%p52, %r40, 1;
	@%p52 bra 	$L__BB28_54;
	neg.s32 	%r189, %r40;
	mov.u32 	%r188, %r44;
$L__BB28_52:
	mul.wide.s32 	%rd123, %r188, 4;
	add.s64 	%rd124, %rd19, %rd123;
	ld.global.nc.u32 	%r154, [%rd124];
	setp.ne.s32 	%p53, %r154, %r51;
	@%p53 bra 	$L__BB28_53;
	bra.uni 	$L__BB28_56;
$L__BB28_53:
	add.s32 	%r189, %r189, 1;
	setp.ne.s32 	%p54, %r189, 0;
	add.s32 	%r188, %r188, 1;
	@%p54 bra 	$L__BB28_52;
$L__BB28_54:
	setp.lt.s32 	%p55, %r41, 1;
	mov.f32 	%f551, 0f3F800000;
	mov.f32 	%f754, %f551;
	mov.f32 	%f755, %f551;
	@%p55 bra 	$L__BB28_62;
	mov.b32 	%r190, 0;
	bra.uni 	$L__BB28_61;
$L__BB28_56:
	setp.eq.s32 	%p64, %r49, 0;
	@%p64 bra 	$L__BB28_68;
	sqrt.rn.f32 	%f114, %f113;
	shl.b32 	%r170, %r50, 2;
	mov.u32 	%r171, _ZZ29compute_nonbonded_tiled_mixedPKfPfS1_PKtS3_S0_PKiS5_S5_S5_iiiiE3s_q;
	add.s32 	%r172, %r171, %r170;
	ld.shared.f32 	%f115, [%r172];
	mul.f32 	%f116, %f114, %f98;
	abs.f32 	%f668, %f116;
	setp.ltu.f32 	%p65, %f668, 0f3F8060FE;
	setp.ge.f32 	%p66, %f668, 0f3F8060FE;
	mul.f32 	%f669, %f116, %f116;
	selp.f32 	%f670, %f668, %f669, %p66;
	selp.f32 	%f671, 0f38EB4C3A, 0f38B1E96A, %p66;
	selp.f32 	%f672, 0fBAAE005B, 0fBA574D20, %p66;
	fma.rn.f32 	%f673, %f671, %f670, %f672;
	selp.f32 	%f674, 0f3C09919F, 0f3BAAD5EA, %p66;
	fma.rn.f32 	%f675, %f673, %f670, %f674;
	selp.f32 	%f676, 0fBD24D99A, 0fBCDC1BE7, %p66;
	fma.rn.f32 	%f677, %f675, %f670, %f676;
	selp.f32 	%f678, 0f3E235519, 0f3DE718AF, %p66;
	fma.rn.f32 	%f679, %f677, %f670, %f678;
	selp.f32 	%f680, 0f3F69B4F9, 0fBEC093AC, %p66;
	fma.rn.f32 	%f681, %f679, %f670, %f680;
	selp.f32 	%f682, 0f3F210A14, 0f3E0375D3, %p66;
	fma.rn.f32 	%f683, %f681, %f670, %f682;
	neg.f32 	%f684, %f670;
	selp.f32 	%f685, %f684, %f116, %p66;
	fma.rn.f32 	%f753, %f683, %f685, %f685;
	@%p65 bra 	$L__BB28_59;
	ex2.approx.ftz.f32 	%f686, %f753;
	mov.f32 	%f687, 0f3F800000;
	sub.f32 	%f688, %f687, %f686;
	copysign.f32 	%f753, %f116, %f688;
$L__BB28_59:
	rcp.rn.f32 	%f689, %f114;
	neg.f32 	%f690, %f116;
	mul.f32 	%f691, %f116, %f690;
	fma.rn.f32 	%f692, %f691, 0f3BBB989D, 0f3F000000;
	cvt.sat.f32.f32 	%f693, %f692;
	mov.f32 	%f694, 0f4B400001;
	mov.f32 	%f695, 0f437C0000;
	fma.rm.f32 	%f696, %f693, %f695, %f694;
	add.f32 	%f697, %f696, 0fCB40007F;
	neg.f32 	%f698, %f697;
	fma.rn.f32 	%f699, %f691, 0f3FB8AA3B, %f698;
	fma.rn.f32 	%f700, %f691, 0f32A57060, %f699;
	mov.b32 	%r173, %f696;
	shl.b32 	%r174, %r173, 23;
	mov.b32 	%f701, %r174;
	ex2.approx.ftz.f32 	%f702, %f700;
	mul.f32 	%f703, %f702, %f701;
	mul.f32 	%f704, %f84, %f115;
	mul.f32 	%f705, %f704, 0fC3A60824;
	mul.f32 	%f706, %f705, %f753;
	mul.f32 	%f707, %f689, %f706;
	mul.f32 	%f708, %f689, %f753;
	mul.f32 	%f709, %f703, %f99;
	mul.f32 	%f710, %f689, %f709;
	fma.rn.f32 	%f711, %f689, %f708, %f710;
	mul.f32 	%f712, %f705, %f711;
	add.f32 	%f713, %f114, 0f322BCC77;
	rcp.rn.f32 	%f714, %f713;
	mul.f32 	%f715, %f750, %f712;
	fma.rn.f32 	%f758, %f714, %f715, %f758;
	mul.f32 	%f716, %f751, %f712;
	fma.rn.f32 	%f759, %f714, %f716, %f759;
	mul.f32 	%f717, %f752, %f712;
	fma.rn.f32 	%f760, %f714, %f717, %f760;
	fma.rn.f32 	%f761, %f707, 0f3F000000, %f761;
	bra.uni 	$L__BB28_68;
$L__BB28_60:
	add.s32 	%r190, %r190, 1;
	setp.eq.s32 	%p57, %r190, %r41;
	mov.f32 	%f754, %f551;
	mov.f32 	%f755, %f551;
	@%p57 bra 	$L__BB28_62;
$L__BB28_61:
	add.s32 	%r156, %r190, %r43;
	mul.wide.s32 	%rd125, %r156, 4;
	add.s64 	%rd126, %rd20, %rd125;
	ld.global.nc.u32 	%r157, [%rd126];
	setp.ne.s32 	%p56, %r157, %r51;
	mov.f32 	%f755, 0f3F555550;
	mov.f32 	%f754, 0f3F000000;
	@%p56 bra 	$L__BB28_60;
$L__BB28_62:
	setp.eq.s32 	%p58, %r49, 0;
	shl.b32 	%r158, %r50, 1;
	mov.u32 	%r159, _ZZ29compute_nonbonded_tiled_mixedPKfPfS1_PKtS3_S0_PKiS5_S5_S5_iiiiE12s_sigma_fp16;
	add.s32 	%r160, %r159, %r158;
	ld.shared.u16 	%rs6, [%r160];
	mov.u32 	%r161, _ZZ29compute_nonbonded_tiled_mixedPKfPfS1_PKtS3_S0_PKiS5_S5_S5_iiiiE10s_eps_fp16;
	add.s32 	%r162, %r161, %r158;
	ld.shared.u16 	%rs8, [%r162];
	// begin inline asm
	{  cvt.f32.f16 %f555, %rs1;}

	// end inline asm
	// begin inline asm
	{  cvt.f32.f16 %f556, %rs6;}

	// end inline asm
	// begin inline asm
	{  cvt.f32.f16 %f557, %rs2;}

	// end inline asm
	// begin inline asm
	{  cvt.f32.f16 %f558, %rs8;}

	// end inline asm
	add.f32 	%f559, %f555, %f556;
	mul.f32 	%f560, %f559, 0f3F000000;
	mul.f32 	%f561, %f557, %f558;
	sqrt.rn.f32 	%f562, %f561;
	add.f32 	%f563, %f113, 0f3F800000;
	mul.f32 	%f564, %f563, %f563;
	mul.f32 	%f565, %f563, %f564;
	rcp.rn.f32 	%f566, %f565;
	mul.f32 	%f567, %f560, %f560;
	mul.f32 	%f568, %f567, %f567;
	mul.f32 	%f569, %f567, %f568;
	mul.f32 	%f570, %f566, %f569;
	mul.f32 	%f571, %f562, 0f41C00000;
	add.f32 	%f572, %f570, %f570;
	mul.f32 	%f573, %f570, %f572;
	sub.f32 	%f574, %f573, %f570;
	mul.f32 	%f575, %f571, %f574;
	div.rn.f32 	%f576, %f575, %f563;
	mul.f32 	%f577, %f562, 0f40800000;
	mul.f32 	%f578, %f577, %f570;
	add.f32 	%f579, %f570, 0fBF800000;
	mul.f32 	%f580, %f578, %f579;
	mul.f32 	%f126, %f754, %f576;
	mul.f32 	%f127, %f754, %f580;
	sqrt.rn.f32 	%f128, %f113;
	rcp.rn.f32 	%f129, %f128;
	shl.b32 	%r163, %r50, 2;
	mov.u32 	%r164, _ZZ29compute_nonbonded_tiled_mixedPKfPfS1_PKtS3_S0_PKiS5_S5_S5_iiiiE3s_q;
	add.s32 	%r165, %r164, %r163;
	ld.shared.f32 	%f581, [%r165];
	mul.f32 	%f130, %f84, %f581;
	@%p58 bra 	$L__BB28_64;
	mul.f32 	%f582, %f128, %f98;
	abs.f32 	%f583, %f582;
	add.f32 	%f584, %f583, 0fC0800000;
	add.f32 	%f585, %f583, 0f40800000;
	rcp.approx.ftz.f32 	%f586, %f585;
	mul.rn.f32 	%f587, %f584, %f586;
	add.f32 	%f588, %f587, 0f3F800000;
	fma.rn.f32 	%f589, %f588, 0fC0800000, %f583;
	neg.f32 	%f590, %f587;
	fma.rn.f32 	%f591, %f590, %f583, %f589;
	fma.rn.f32 	%f592, %f586, %f591, %f587;
	fma.rn.f32 	%f593, %f592, 0f3A69A091, 0f3BE6E05B;
	fma.rn.f32 	%f594, %f593, %f592, 0fBC81FB4B;
	fma.rn.f32 	%f595, %f594, %f592, 0f3D15373B;
	fma.rn.f32 	%f596, %f595, %f592, 0fBD887C5A;
	fma.rn.f32 	%f597, %f596, %f592, 0f3DC021D5;
	fma.rn.f32 	%f598, %f597, %f592, 0fBDCED424;
	fma.rn.f32 	%f599, %f598, %f592, 0f3D8B74DE;
	fma.rn.f32 	%f600, %f599, %f592, 0f3C7BF170;
	fma.rn.f32 	%f601, %f600, %f592, 0fBE0EF8D4;
	fma.rn.f32 	%f602, %f601, %f592, 0f3F9DD2C9;
	fma.rn.f32 	%f603, %f583, 0f40000000, 0f3F800000;
	rcp.approx.ftz.f32 	%f604, %f603;
	mul.rn.f32 	%f605, %f602, %f604;
	mul.f32 	%f606, %f605, 0fC0000000;
	fma.rn.f32 	%f607, %f583, %f606, %f602;
	sub.f32 	%f608, %f607, %f605;
	fma.rn.f32 	%f609, %f608, %f604, %f605;
	neg.f32 	%f610, %f583;
	mul.f32 	%f611, %f583, %f610;
	mov.f32 	%f612, 0f3FB8AA3B;
	mul.rn.f32 	%f613, %f611, %f612;
	cvt.rzi.f32.f32 	%f614, %f613;
	abs.f32 	%f615, %f614;
	setp.gt.f32 	%p59, %f615, 0f42FC0000;
	mov.f32 	%f616, 0f42FC0000;
	copysign.f32 	%f617, %f614, %f616;
	selp.f32 	%f618, %f617, %f614, %p59;
	fma.rn.f32 	%f619, %f618, 0fBF317218, %f611;
	fma.rn.f32 	%f620, %f618, 0f3102E308, %f619;
	mul.f32 	%f621, %f620, 0f3FB8AA3B;
	add.f32 	%f622, %f618, 0f4B40007F;
	mov.b32 	%r166, %f622;
	shl.b32 	%r167, %r166, 23;
	mov.b32 	%f623, %r167;
	ex2.approx.ftz.f32 	%f624, %f621;
	mul.f32 	%f625, %f624, %f623;
	neg.f32 	%f626, %f611;
	fma.rn.f32 	%f627, %f610, %f583, %f626;
	fma.rn.f32 	%f628, %f625, %f627, %f625;
	mul.f32 	%f629, %f628, %f609;
	setp.gt.f32 	%p60, %f583, 0f4120E148;
	selp.f32 	%f630, 0f00000000, %f629, %p60;
	setp.lt.f32 	%p61, %f582, 0f00000000;
	mov.f32 	%f631, 0f40000000;
	sub.f32 	%f632, %f631, %f630;
	selp.f32 	%f633, %f632, %f630, %p61;
	neg.f32 	%f634, %f582;
	mul.f32 	%f635, %f582, %f634;
	fma.rn.f32 	%f636, %f635, 0f3BBB989D, 0f3F000000;
	cvt.sat.f32.f32 	%f637, %f636;
	mov.f32 	%f638, 0f4B400001;
	mov.f32 	%f639, 0f437C0000;
	fma.rm.f32 	%f640, %f637, %f639, %f638;
	add.f32 	%f641, %f640, 0fCB40007F;
	neg.f32 	%f642, %f641;
	fma.rn.f32 	%f643, %f635, 0f3FB8AA3B, %f642;
	fma.rn.f32 	%f644, %f635, 0f32A57060, %f643;
	mov.b32 	%r168, %f640;
	shl.b32 	%r169, %r168, 23;
	mov.b32 	%f645, %r169;
	ex2.approx.ftz.f32 	%f646, %f644;
	mul.f32 	%f647, %f646, %f645;
	mul.f32 	%f648, %f130, 0f43A60824;
	mul.f32 	%f649, %f648, %f633;
	mul.f32 	%f756, %f129, %f649;
	mul.f32 	%f650, %f129, %f633;
	mul.f32 	%f651, %f129, %f650;
	mul.f32 	%f652, %f99, %f647;
	fma.rn.f32 	%f653, %f129, %f652, %f651;
	mul.f32 	%f757, %f648, %f653;
	bra.uni 	$L__BB28_67;
$L__BB28_64:
	@%p48 bra 	$L__BB28_66;
	mul.f32 	%f654, %f130, 0f43A60824;
	mul.f32 	%f756, %f129, %f654;
	mul.f32 	%f757, %f129, %f756;
	bra.uni 	$L__BB28_67;
$L__BB28_66:
	mul.f32 	%f655, %f129, %f129;
	mul.f32 	%f656, %f130, 0f43A60824;
	mul.f32 	%f657, %f656, 0f3E800000;
	mul.f32 	%f756, %f655, %f657;
	add.f32 	%f658, %f756, %f756;
	mul.f32 	%f757, %f129, %f658;
$L__BB28_67:
	fma.rn.f32 	%f659, %f755, %f757, %f126;
	abs.f32 	%f660, %f659;
	setp.gt.f32 	%p63, %f660, 0f447A0000;
	mov.f32 	%f661, 0f447A0000;
	copysign.f32 	%f662, %f659, %f661;
	selp.f32 	%f663, %f662, %f659, %p63;
	mul.f32 	%f664, %f750, %f663;
	sub.f32 	%f758, %f758, %f664;
	mul.f32 	%f665, %f751, %f663;
	sub.f32 	%f759, %f759, %f665;
	mul.f32 	%f666, %f752, %f663;
	sub.f32 	%f760, %f760, %f666;
	fma.rn.f32 	%f667, %f755, %f756, %f127;
	fma.rn.f32 	%f761, %f667, 0f3F000000, %f761;
$L__BB28_68:
	add.s32 	%r187, %r50, 1;
	setp.lt.u32 	%p67, %r50, 63;
	add.s32 	%r175, %r51, 1;
	setp.lt.s32 	%p68, %r175, %r64;
	and.pred  	%p69, %p67, %p68;
	@%p69 bra 	$L__BB28_46;
$L__BB28_69:
	bar.sync 	0;
	add.s32 	%r186, %r186, 1;
	add.s32 	%r176, %r64, 63;
	shr.u32 	%r177, %r176, 6;
	setp.ne.s32 	%p70, %r186, %r177;
	@%p70 bra 	$L__BB28_42;
$L__BB28_70:
	mul.wide.s32 	%rd127, %r39, 4;
	add.s64 	%rd128, %rd4, %rd127;
	atom.global.add.f32 	%f718, [%rd128], %f758;
	atom.global.add.f32 	%f719, [%rd128+4], %f759;
	atom.global.add.f32 	%f720, [%rd128+8], %f760;
	atom.global.add.f32 	%f721, [%rd6], %f761;
$L__BB28_71:
	ret;

}
	// .globl	mega_fused_md_step
.visible .entry mega_fused_md_step(
	.param .u64 .ptr .align 1 mega_fused_md_step_param_0,
	.param .u64 .ptr .align 1 mega_fused_md_step_param_1,
	.param .u64 .ptr .align 1 mega_fused_md_step_param_2,
	.param .u64 .ptr .align 1 mega_fused_md_step_param_3,
	.param .u64 .ptr .align 1 mega_fused_md_step_param_4,
	.param .u64 .ptr .align 1 mega_fused_md_step_param_5,
	.param .u64 .ptr .align 1 mega_fused_md_step_param_6,
	.param .u64 .ptr .align 1 mega_fused_md_step_param_7,
	.param .u64 .ptr .align 1 mega_fused_md_step_param_8,
	.param .u64 .ptr .align 1 mega_fused_md_step_param_9,
	.param .u64 .ptr .align 1 mega_fused_md_step_param_10,
	.param .u64 .ptr .align 1 mega_fused_md_step_param_11,
	.param .u64 .ptr .align 1 mega_fused_md_step_param_12,
	.param .u64 .ptr .align 1 mega_fused_md_step_param_13,
	.param .u64 .ptr .align 1 mega_fused_md_step_param_14,
	.param .u64 .ptr .align 1 mega_fused_md_step_param_15,
	.param .u64 .ptr .align 1 mega_fused_md_step_param_16,
	.param .u64 .ptr .align 1 mega_fused_md_step_param_17,
	.param .u64 .ptr .align 1 mega_fused_md_step_param_18,
	.param .u64 .ptr .align 1 mega_fused_md_step_param_19,
	.param .u64 .ptr .align 1 mega_fused_md_step_param_20,
	.param .u32 mega_fused_md_step_param_21,
	.param .u32 mega_fused_md_step_param_22,
	.param .u32 mega_fused_md_step_param_23,
	.param .u32 mega_fused_md_step_param_24,
	.param .u32 mega_fused_md_step_param_25,
	.param .u32 mega_fused_md_step_param_26,
	.param .u32 mega_fused_md_step_param_27,
	.param .f32 mega_fused_md_step_param_28,
	.param .f32 mega_fused_md_step_param_29,
	.param .f32 mega_fused_md_step_param_30,
	.param .u32 mega_fused_md_step_param_31
)
.maxntid 256
.minnctapersm 4
{
	.local .align 4 .b8 	__local_depot29[28];
	.reg .b64 	%SP;
	.reg .b64 	%SPL;
	.reg .pred 	%p<131>;
	.reg .b32 	%r<364>;
	.reg .b32 	%f<1355>;
	.reg .b64 	%rd<253>;
	.reg .b64 	%fd<11>;
	// demoted variable
	.shared .align 4 .f32 _ZZ18mega_fused_md_stepE4s_pe;
	// demoted variable
	.shared .align 4 .f32 _ZZ18mega_fused_md_stepE4s_ke;
	mov.u64 	%SPL, __local_depot29;
	ld.param.u64 	%rd67, [mega_fused_md_step_param_0];
	ld.param.u64 	%rd68, [mega_fused_md_step_param_2];
	ld.param.u64 	%rd69, [mega_fused_md_step_param_3];
	ld.param.u64 	%rd70, [mega_fused_md_step_param_4];
	ld.param.u64 	%rd71, [mega_fused_md_step_param_11];
	ld.param.u64 	%rd72, [mega_fused_md_step_param_12];
	ld.param.u64 	%rd73, [mega_fused_md_step_param_13];
	ld.param.u64 	%rd65, [mega_fused_md_step_param_19];
	ld.param.u64 	%rd66, [mega_fused_md_step_param_20];
	ld.param.u32 	%r126, [mega_fused_md_step_param_22];
	ld.param.u32 	%r127, [mega_fused_md_step_param_23];
	ld.param.u32 	%r128, [mega_fused_md_step_param_24];
	ld.param.u32 	%r129, [mega_fused_md_step_param_25];
	ld.param.f32 	%f306, [mega_fused_md_step_param_28];
	cvta.to.global.u64 	%rd1, %rd68;
	cvta.to.global.u64 	%rd2, %rd73;
	cvta.to.global.u64 	%rd3, %rd72;
	cvta.to.global.u64 	%rd4, %rd71;
	cvta.to.global.u64 	%rd5, %rd67;
	cvta.to.global.u64 	%rd6, %rd70;
	cvta.to.global.u64 	%rd7, %rd69;
	add.u64 	%rd8, %SPL, 0;
	add.u64 	%rd9, %SPL, 0;
	mov.u32 	%r133, %ctaid.x;
	mov.u32 	%r134, %ntid.x;
	mov.u32 	%r1, %tid.x;
	mad.lo.s32 	%r2, %r133, %r134, %r1;
	mov.u32 	%r135, %nctaid.x;
	mul.lo.s32 	%r3, %r134, %r135;
	setp.ne.s32 	%p1, %r1, 0;
	@%p1 bra 	$L__BB29_2;
	mov.b32 	%r136, 0;
	st.shared.u32 	[_ZZ18mega_fused_md_stepE4s_pe], %r136;
	st.shared.u32 	[_ZZ18mega_fused_md_stepE4s_ke], %r136;
$L__BB29_2:
	bar.sync 	0;
	setp.ne.s32 	%p2, %r2, 0;
	@%p2 bra 	$L__BB29_4;
	mov.b32 	%r137, 0;
	st.global.u32 	[%rd7], %r137;
	st.global.u32 	[%rd6], %r137;
$L__BB29_4:
	bar.sync 	0;
	setp.ge.s32 	%p3, %r2, %r127;
	@%p3 bra 	$L__BB29_11;
	ld.param.u64 	%rd231, [mega_fused_md_step_param_6];
	ld.param.u64 	%rd230, [mega_fused_md_step_param_5];
	ld.global.u32 	%r331, [d_use_pbc];
	cvta.to.global.u64 	%rd10, %rd230;
	cvta.to.global.u64 	%rd11, %rd231;
	mov.u32 	%r330, %r2;
$L__BB29_6:
	shl.b32 	%r138, %r330, 1;
	mul.wide.s32 	%rd76, %r138, 4;
	add.s64 	%rd77, %rd10, %rd76;
	ld.global.nc.u32 	%r139, [%rd77];
	ld.global.nc.u32 	%r140, [%rd77+4];
	add.s64 	%rd78, %rd11, %rd76;
	ld.global.nc.f32 	%f1, [%rd78];
	ld.global.nc.f32 	%f2, [%rd78+4];
	mul.lo.s32 	%r7, %r139, 3;
	mul.wide.s32 	%rd79, %r7, 4;
	add.s64 	%rd80, %rd5, %rd79;
	ld.global.f32 	%f309, [%rd80];
	ld.global.f32 	%f310, [%rd80+4];
	ld.global.f32 	%f311, [%rd80+8];
	mul.lo.s32 	%r8, %r140, 3;
	mul.wide.s32 	%rd81, %r8, 4;
	add.s64 	%rd82, %rd5, %rd81;
	ld.global.f32 	%f312, [%rd82];
	ld.global.f32 	%f313, [%rd82+4];
	ld.global.f32 	%f314, [%rd82+8];
	sub.f32 	%f1270, %f312, %f309;
	sub.f32 	%f1269, %f313, %f310;
	sub.f32 	%f1268, %f314, %f311;
	setp.eq.s32 	%p4, %r331, 0;
	@%p4 bra 	$L__BB29_8;
	ld.global.f32 	%f315, [d_box_dims];
	ld.global.f32 	%f316, [d_box_inv];
	mul.f32 	%f317, %f1270, %f316;
	cvt.rni.f32.f32 	%f318, %f317;
	mul.f32 	%f319, %f315, %f318;
	sub.f32 	%f1270, %f1270, %f319;
	ld.global.f32 	%f320, [d_box_dims+4];
	ld.global.f32 	%f321, [d_box_inv+4];
	mul.f32 	%f322, %f1269, %f321;
	cvt.rni.f32.f32 	%f323, %f322;
	mul.f32 	%f324, %f320, %f323;
	sub.f32 	%f1269, %f1269, %f324;
	ld.global.f32 	%f325, [d_box_dims+8];
	ld.global.f32 	%f326, [d_box_inv+8];
	mul.f32 	%f327, %f1268, %f326;
	cvt.rni.f32.f32 	%f328, %f327;
	mul.f32 	%f329, %f325, %f328;
	sub.f32 	%f1268, %f1268, %f329;
$L__BB29_8:
	mul.f32 	%f330, %f1270, %f1270;
	fma.rn.f32 	%f331, %f1269, %f1269, %f330;
	fma.rn.f32 	%f332, %f1268, %f1268, %f331;
	sqrt.rn.f32 	%f12, %f332;
	setp.lt.f32 	%p5, %f12, 0f358637BD;
	@%p5 bra 	$L__BB29_10;
	sub.f32 	%f333, %f12, %f2;
	mul.f32 	%f334, %f1, 0fC0000000;
	mul.f32 	%f335, %f334, %f333;
	div.rn.f32 	%f336, %f335, %f12;
	add.s64 	%rd84, %rd1, %rd79;
	mul.f32 	%f337, %f1270, %f336;
	atom.global.add.f32 	%f338, [%rd84], %f337;
	mul.f32 	%f339, %f1269, %f336;
	atom.global.add.f32 	%f340, [%rd84+4], %f339;
	mul.f32 	%f341, %f1268, %f336;
	atom.global.add.f32 	%f342, [%rd84+8], %f341;
	add.s64 	%rd86, %rd1, %rd81;
	neg.f32 	%f343, %f336;
	mul.f32 	%f344, %f1270, %f343;
	atom.global.add.f32 	%f345, [%rd86], %f344;
	mul.f32 	%f346, %f1269, %f343;
	atom.global.add.f32 	%f347, [%rd86+4], %f346;
	mul.f32 	%f348, %f1268, %f343;
	atom.global.add.f32 	%f349, [%rd86+8], %f348;
	mul.f32 	%f350, %f1, %f333;
	mul.f32 	%f351, %f333, %f350;
	atom.shared.add.f32 	%f352, [_ZZ18mega_fused_md_stepE4s_pe], %f351;
	ld.global.u32 	%r331, [d_use_pbc];
$L__BB29_10:
	add.s32 	%r330, %r330, %r3;
	setp.lt.s32 	%p6, %r330, %r127;
	@%p6 bra 	$L__BB29_6;
$L__BB29_11:
	bar.sync 	0;
	setp.ge.s32 	%p7, %r2, %r128;
	@%p7 bra 	$L__BB29_21;
	ld.param.u64 	%rd232, [mega_fused_md_step_param_7];
	ld.global.u32 	%r332, [d_use_pbc];
	cvta.to.global.u64 	%rd12, %rd232;
	mov.u32 	%r333, %r2;
$L__BB29_13:
	ld.param.u64 	%rd233, [mega_fused_md_step_param_8];
	shl.b32 	%r141, %r333, 2;
	mul.wide.s32 	%rd87, %r141, 4;
	add.s64 	%rd88, %rd12, %rd87;
	ld.global.nc.u32 	%r142, [%rd88];
	ld.global.nc.u32 	%r143, [%rd88+4];
	ld.global.nc.u32 	%r144, [%rd88+8];
	shl.b32 	%r145, %r333, 1;
	cvta.to.global.u64 	%rd89, %rd233;
	mul.wide.s32 	%rd90, %r145, 4;
	add.s64 	%rd91, %rd89, %rd90;
	ld.global.nc.f32 	%f13, [%rd91];
	ld.global.nc.f32 	%f14, [%rd91+4];
	mul.lo.s32 	%r15, %r142, 3;
	mul.wide.s32 	%rd92, %r15, 4;
	add.s64 	%rd93, %rd5, %rd92;
	ld.global.f32 	%f353, [%rd93];
	ld.global.f32 	%f354, [%rd93+4];
	ld.global.f32 	%f355, [%rd93+8];
	mul.lo.s32 	%r16, %r143, 3;
	mul.wide.s32 	%rd94, %r16, 4;
	add.s64 	%rd95, %rd5, %rd94;
	ld.global.f32 	%f356, [%rd95];
	ld.global.f32 	%f357, [%rd95+4];
	ld.global.f32 	%f358, [%rd95+8];
	mul.lo.s32 	%r17, %r144, 3;
	mul.wide.s32 	%rd96, %r17, 4;
	add.s64 	%rd97, %rd5, %rd96;
	ld.global.f32 	%f359, [%rd97];
	ld.global.f32 	%f360, [%rd97+4];
	ld.global.f32 	%f361, [%rd97+8];
	sub.f32 	%f1273, %f353, %f356;
	sub.f32 	%f1272, %f354, %f357;
	sub.f32 	%f1271, %f355, %f358;
	sub.f32 	%f1276, %f359, %f356;
	sub.f32 	%f1275, %f360, %f357;
	sub.f32 	%f1274, %f361, %f358;
	setp.eq.s32 	%p8, %r332, 0;
	@%p8 bra 	$L__BB29_15;
	ld.global.f32 	%f362, [d_box_dims];
	ld.global.f32 	%f363, [d_box_inv];
	mul.f32 	%f364, %f1273, %f363;
	cvt.rni.f32.f32 	%f365, %f364;
	mul.f32 	%f366, %f362, %f365;
	sub.f32 	%f1273, %f1273, %f366;
	ld.global.f32 	%f367, [d_box_dims+4];
	ld.global.f32 	%f368, [d_box_inv+4];
	mul.f32 	%f369, %f1272, %f368;
	cvt.rni.f32.f32 	%f370, %f369;
	mul.f32 	%f371, %f367, %f370;
	sub.f32 	%f1272, %f1272, %f371;
	ld.global.f32 	%f372, [d_box_dims+8];
	ld.global.f32 	%f373, [d_box_inv+8];
	mul.f32 	%f374, %f1271, %f373;
	cvt.rni.f32.f32 	%f375, %f374;
	mul.f32 	%f376, %f372, %f375;
	sub.f32 	%f1271, %f1271, %f376;
$L__BB29_15:
	setp.eq.s32 	%p9, %r332, 0;
	@%p9 bra 	$L__BB29_17;
	ld.global.f32 	%f377, [d_box_dims];
	ld.global.f32 	%f378, [d_box_inv];
	mul.f32 	%f379, %f1276, %f378;
	cvt.rni.f32.f32 	%f380, %f379;
	mul.f32 	%f381, %f377, %f380;
	sub.f32 	%f1276, %f1276, %f381;
	ld.global.f32 	%f382, [d_box_dims+4];
	ld.global.f32 	%f383, [d_box_inv+4];
	mul.f32 	%f384, %f1275, %f383;
	cvt.rni.f32.f32 	%f385, %f384;
	mul.f32 	%f386, %f382, %f385;
	sub.f32 	%f1275, %f1275, %f386;
	ld.global.f32 	%f387, [d_box_dims+8];
	ld.global.f32 	%f388, [d_box_inv+8];
	mul.f32 	%f389, %f1274, %f388;
	cvt.rni.f32.f32 	%f390, %f389;
	mul.f32 	%f391, %f387, %f390;
	sub.f32 	%f1274, %f1274, %f391;
$L__BB29_17:
	mul.f32 	%f392, %f1273, %f1273;
	fma.rn.f32 	%f393, %f1272, %f1272, %f392;
	fma.rn.f32 	%f394, %f1271, %f1271, %f393;
	sqrt.rn.f32 	%f33, %f394;
	mul.f32 	%f395, %f1276, %f1276;
	fma.rn.f32 	%f396, %f1275, %f1275, %f395;
	fma.rn.f32 	%f397, %f1274, %f1274, %f396;
	sqrt.rn.f32 	%f398, %f397;
	min.f32 	%f399, %f33, %f398;
	setp.lt.f32 	%p10, %f399, 0f358637BD;
	@%p10 bra 	$L__BB29_20;
	mul.f32 	%f400, %f1273, %f1276;
	fma.rn.f32 	%f401, %f1272, %f1275, %f400;
	fma.rn.f32 	%f402, %f1271, %f1274, %f401;
	mul.f32 	%f35, %f33, %f398;
	div.rn.f32 	%f403, %f402, %f35;
	max.f32 	%f404, %f403, 0fBF800000;
	min.f32 	%f36, %f404, 0f3F800000;
	mul.f32 	%f405, %f36, %f36;
	mov.f32 	%f406, 0f3F800000;
	sub.f32 	%f407, %f406, %f405;
	sqrt.rn.f32 	%f37, %f407;
	setp.lt.f32 	%p11, %f37, 0f358637BD;
	@%p11 bra 	$L__BB29_20;
	abs.f32 	%f408, %f36;
	fma.rn.f32 	%f409, %f408, 0fBF000000, 0f3F000000;
	rsqrt.approx.ftz.f32 	%f410, %f409;
	mul.f32 	%f411, %f409, %f410;
	setp.gt.f32 	%p12, %f408, 0f3F0F5C29;
	setp.eq.f32 	%p13, %f408, 0f3F800000;
	mul.f32 	%f412, %f410, 0fBF000000;
	fma.rn.f32 	%f413, %f411, %f412, 0f3F000000;
	fma.rn.f32 	%f414, %f411, %f413, %f411;
	selp.f32 	%f415, 0f00000000, %f414, %p13;
	selp.f32 	%f416, %f415, %f408, %p12;
	copysign.f32 	%f417, %f36, %f416;
	mul.f32 	%f418, %f417, %f417;
	fma.rn.f32 	%f419, %f418, 0f3D10ECEF, 0f3C8B1ABB;
	fma.rn.f32 	%f420, %f419, %f418, 0f3CFC028C;
	fma.rn.f32 	%f421, %f420, %f418, 0f3D372139;
	fma.rn.f32 	%f422, %f421, %f418, 0f3D9993DB;
	fma.rn.f32 	%f423, %f422, %f418, 0f3E2AAAC6;
	mul.f32 	%f424, %f418, %f423;
	fma.rn.f32 	%f425, %f424, %f417, %f417;
	setp.gt.f32 	%p14, %f36, 0f3F0F5C29;
	neg.f32 	%f426, %f425;
	selp.f32 	%f427, %f425, %f426, %p12;
	fma.rn.f32 	%f428, 0f3F6EE581, 0f3FD774EB, %f427;
	selp.f32 	%f429, %f425, %f428, %p14;
	add.f32 	%f430, %f429, %f429;
	selp.f32 	%f431, %f430, %f429, %p12;
	sub.f32 	%f432, %f431, %f14;
	add.f32 	%f433, %f13, %f13;
	mul.f32 	%f434, %f433, %f432;
	div.rn.f32 	%f435, %f1276, %f35;
	mul.f32 	%f436, %f1273, %f36;
	mul.f32 	%f437, %f33, %f33;
	div.rn.f32 	%f438, %f436, %f437;
	sub.f32 	%f439, %f435, %f438;
	neg.f32 	%f440, %f37;
	div.rn.f32 	%f441, %f439, %f440;
	div.rn.f32 	%f442, %f1275, %f35;
	mul.f32 	%f443, %f1272, %f36;
	div.rn.f32 	%f444, %f443, %f437;
	sub.f32 	%f445, %f442, %f444;
	div.rn.f32 	%f446, %f445, %f440;
	div.rn.f32 	%f447, %f1274, %f35;
	mul.f32 	%f448, %f1271, %f36;
	div.rn.f32 	%f449, %f448, %f437;
	sub.f32 	%f450, %f447, %f449;
	div.rn.f32 	%f451, %f450, %f440;
	div.rn.f32 	%f452, %f1273, %f35;
	mul.f32 	%f453, %f1276, %f36;
	mul.f32 	%f454, %f398, %f398;
	div.rn.f32 	%f455, %f453, %f454;
	sub.f32 	%f456, %f452, %f455;
	div.rn.f32 	%f457, %f456, %f440;
	div.rn.f32 	%f458, %f1272, %f35;
	mul.f32 	%f459, %f1275, %f36;
	div.rn.f32 	%f460, %f459, %f454;
	sub.f32 	%f461, %f458, %f460;
	div.rn.f32 	%f462, %f461, %f440;
	div.rn.f32 	%f463, %f1271, %f35;
	mul.f32 	%f464, %f1274, %f36;
	div.rn.f32 	%f465, %f464, %f454;
	sub.f32 	%f466, %f463, %f465;
	div.rn.f32 	%f467, %f466, %f440;
	add.s64 	%rd99, %rd1, %rd92;
	neg.f32 	%f468, %f434;
	mul.f32 	%f469, %f441, %f468;
	atom.global.add.f32 	%f470, [%rd99], %f469;
	mul.f32 	%f471, %f446, %f468;
	atom.global.add.f32 	%f472, [%rd99+4], %f471;
	mul.f32 	%f473, %f451, %f468;
	atom.global.add.f32 	%f474, [%rd99+8], %f473;
	add.s64 	%rd101, %rd1, %rd96;
	mul.f32 	%f475, %f457, %f468;
	atom.global.add.f32 	%f476, [%rd101], %f475;
	mul.f32 	%f477, %f462, %f468;
	atom.global.add.f32 	%f478, [%rd101+4], %f477;
	mul.f32 	%f479, %f467, %f468;
	atom.global.add.f32 	%f480, [%rd101+8], %f479;
	add.s64 	%rd103, %rd1, %rd94;
	add.f32 	%f481, %f441, %f457;
	mul.f32 	%f482, %f481, %f434;
	atom.global.add.f32 	%f483, [%rd103], %f482;
	add.f32 	%f484, %f446, %f462;
	mul.f32 	%f485, %f484, %f434;
	atom.global.add.f32 	%f486, [%rd103+4], %f485;
	add.f32 	%f487, %f451, %f467;
	mul.f32 	%f488, %f487, %f434;
	atom.global.add.f32 	%f489, [%rd103+8], %f488;
	mul.f32 	%f490, %f13, %f432;
	mul.f32 	%f491, %f432, %f490;
	atom.shared.add.f32 	%f492, [_ZZ18mega_fused_md_stepE4s_pe], %f491;
	ld.global.u32 	%r332, [d_use_pbc];
$L__BB29_20:
	add.s32 	%r333, %r333, %r3;
	setp.lt.s32 	%p15, %r333, %r128;
	@%p15 bra 	$L__BB29_13;
$L__BB29_21:
	bar.sync 	0;
	setp.ge.s32 	%p16, %r2, %r129;
	@%p16 bra 	$L__BB29_50;
	ld.global.u32 	%r345, [d_use_pbc];
	mov.u32 	%r336, %r2;
$L__BB29_23:
	ld.param.u64 	%rd235, [mega_fused_md_step_param_10];
	ld.param.u64 	%rd234, [mega_fused_md_step_param_9];
	shl.b32 	%r146, %r336, 2;
	cvta.to.global.u64 	%rd104, %rd234;
	mul.wide.s32 	%rd105, %r146, 4;
	add.s64 	%rd106, %rd104, %rd105;
	ld.global.nc.u32 	%r147, [%rd106];
	ld.global.nc.u32 	%r148, [%rd106+4];
	ld.global.nc.u32 	%r149, [%rd106+8];
	ld.global.nc.u32 	%r150, [%rd106+12];
	cvta.to.global.u64 	%rd107, %rd235;
	add.s64 	%rd108, %rd107, %rd105;
	ld.global.nc.f32 	%f38, [%rd108];
	ld.global.nc.f32 	%f39, [%rd108+4];
	ld.global.nc.f32 	%f40, [%rd108+8];
	mul.lo.s32 	%r24, %r147, 3;
	mul.wide.s32 	%rd109, %r24, 4;
	add.s64 	%rd110, %rd5, %rd109;
	ld.global.f32 	%f493, [%rd110];
	ld.global.f32 	%f494, [%rd110+4];
	ld.global.f32 	%f495, [%rd110+8];
	mul.lo.s32 	%r151, %r148, 3;
	mul.wide.s32 	%rd111, %r151, 4;
	add.s64 	%rd112, %rd5, %rd111;
	ld.global.f32 	%f496, [%rd112];
	ld.global.f32 	%f497, [%rd112+4];
	ld.global.f32 	%f498, [%rd112+8];
	mul.lo.s32 	%r152, %r149, 3;
	mul.wide.s32 	%rd113, %r152, 4;
	add.s64 	%rd114, %rd5, %rd113;
	ld.global.f32 	%f499, [%rd114];
	ld.global.f32 	%f500, [%rd114+4];
	ld.global.f32 	%f501, [%rd114+8];
	mul.lo.s32 	%r25, %r150, 3;
	mul.wide.s32 	%rd115, %r25, 4;
	add.s64 	%rd116, %rd5, %rd115;
	ld.global.f32 	%f502, [%rd116];
	ld.global.f32 	%f503, [%rd116+4];
	ld.global.f32 	%f504, [%rd116+8];
	sub.f32 	%f1277, %f496, %f493;
	sub.f32 	%f1278, %f497, %f494;
	sub.f32 	%f1279, %f498, %f495;
	sub.f32 	%f1280, %f499, %f496;
	sub.f32 	%f1281, %f500, %f497;
	sub.f32 	%f1282, %f501, %f498;
	sub.f32 	%f1283, %f502, %f499;
	sub.f32 	%f1284, %f503, %f500;
	sub.f32 	%f1285, %f504, %f501;
	setp.eq.s32 	%p17, %r345, 0;
	@%p17 bra 	$L__BB29_25;
	ld.global.f32 	%f505, [d_box_dims];
	ld.global.f32 	%f506, [d_box_inv];
	mul.f32 	%f507, %f1277, %f506;
	cvt.rni.f32.f32 	%f508, %f507;
	mul.f32 	%f509, %f505, %f508;
	sub.f32 	%f1277, %f1277, %f509;
	ld.global.f32 	%f510, [d_box_dims+4];
	ld.global.f32 	%f511, [d_box_inv+4];
	mul.f32 	%f512, %f1278, %f511;
	cvt.rni.f32.f32 	%f513, %f512;
	mul.f32 	%f514, %f510, %f513;
	sub.f32 	%f1278, %f1278, %f514;
	ld.global.f32 	%f515, [d_box_dims+8];
	ld.global.f32 	%f516, [d_box_inv+8];
	mul.f32 	%f517, %f1279, %f516;
	cvt.rni.f32.f32 	%f518, %f517;
	mul.f32 	%f519, %f515, %f518;
	sub.f32 	%f1279, %f1279, %f519;
$L__BB29_25:
	setp.eq.s32 	%p18, %r345, 0;
	@%p18 bra 	$L__BB29_27;
	ld.global.f32 	%f520, [d_box_dims];
	ld.global.f32 	%f521, [d_box_inv];
	mul.f32 	%f522, %f1280, %f521;
	cvt.rni.f32.f32 	%f523, %f522;
	mul.f32 	%f524, %f520, %f523;
	sub.f32 	%f1280, %f1280, %f524;
	ld.global.f32 	%f525, [d_box_dims+4];
	ld.global.f32 	%f526, [d_box_inv+4];
	mul.f32 	%f527, %f1281, %f526;
	cvt.rni.f32.f32 	%f528, %f527;
	mul.f32 	%f529, %f525, %f528;
	sub.f32 	%f1281, %f1281, %f529;
	ld.global.f32 	%f530, [d_box_dims+8];
	ld.global.f32 	%f531, [d_box_inv+8];
	mul.f32 	%f532, %f1282, %f531;
	cvt.rni.f32.f32 	%f533, %f532;
	mul.f32 	%f534, %f530, %f533;
	sub.f32 	%f1282, %f1282, %f534;
$L__BB29_27:
	setp.eq.s32 	%p19, %r345, 0;
	@%p19 bra 	$L__BB29_29;
	ld.global.f32 	%f535, [d_box_dims];
	ld.global.f32 	%f536, [d_box_inv];
	mul.f32 	%f537, %f1283, %f536;
	cvt.rni.f32.f32 	%f538, %f537;
	mul.f32 	%f539, %f535, %f538;
	sub.f32 	%f1283, %f1283, %f539;
	ld.global.f32 	%f540, [d_box_dims+4];
	ld.global.f32 	%f541, [d_box_inv+4];
	mul.f32 	%f542, %f1284, %f541;
	cvt.rni.f32.f32 	%f543, %f542;
	mul.f32 	%f544, %f540, %f543;
	sub.f32 	%f1284, %f1284, %f544;
	ld.global.f32 	%f545, [d_box_dims+8];
	ld.global.f32 	%f546, [d_box_inv+8];
	mul.f32 	%f547, %f1285, %f546;
	cvt.rni.f32.f32 	%f548, %f547;
	mul.f32 	%f549, %f545, %f548;
	sub.f32 	%f1285, %f1285, %f549;
$L__BB29_29:
	mul.f32 	%f550, %f1278, %f1282;
	mul.f32 	%f551, %f1279, %f1281;
	sub.f32 	%f68, %f550, %f551;
	mul.f32 	%f552, %f1279, %f1280;
	mul.f32 	%f553, %f1277, %f1282;
	sub.f32 	%f69, %f552, %f553;
	mul.f32 	%f554, %f1277, %f1281;
	mul.f32 	%f555, %f1278, %f1280;
	sub.f32 	%f70, %f554, %f555;
	mul.f32 	%f556, %f1281, %f1285;
	mul.f32 	%f557, %f1282, %f1284;
	sub.f32 	%f71, %f556, %f557;
	mul.f32 	%f558, %f1282, %f1283;
	mul.f32 	%f559, %f1280, %f1285;
	sub.f32 	%f72, %f558, %f559;
	mul.f32 	%f560, %f1280, %f1284;
	mul.f32 	%f561, %f1281, %f1283;
	sub.f32 	%f73, %f560, %f561;
	mul.f32 	%f562, %f69, %f69;
	fma.rn.f32 	%f563, %f68, %f68, %f562;
	fma.rn.f32 	%f564, %f70, %f70, %f563;
	sqrt.rn.f32 	%f74, %f564;
	mul.f32 	%f565, %f72, %f72;
	fma.rn.f32 	%f566, %f71, %f71, %f565;
	fma.rn.f32 	%f567, %f73, %f73, %f566;
	sqrt.rn.f32 	%f568, %f567;
	min.f32 	%f569, %f74, %f568;
	setp.lt.f32 	%p20, %f569, 0f358637BD;
	@%p20 bra 	$L__BB29_49;
	mul.f32 	%f571, %f69, %f72;
	fma.rn.f32 	%f572, %f68, %f71, %f571;
	fma.rn.f32 	%f573, %f70, %f73, %f572;
	mul.f32 	%f76, %f74, %f568;
	div.rn.f32 	%f574, %f573, %f76;
	max.f32 	%f77, %f574, 0fBF800000;
	mul.f32 	%f575, %f1282, %f69;
	mul.f32 	%f576, %f1281, %f70;
	sub.f32 	%f78, %f575, %f576;
	mul.f32 	%f577, %f1280, %f70;
	mul.f32 	%f578, %f1282, %f68;
	sub.f32 	%f79, %f577, %f578;
	mul.f32 	%f579, %f1281, %f68;
	mul.f32 	%f580, %f1280, %f69;
	sub.f32 	%f80, %f579, %f580;
	mul.f32 	%f581, %f79, %f79;
	fma.rn.f32 	%f582, %f78, %f78, %f581;
	fma.rn.f32 	%f583, %f80, %f80, %f582;
	sqrt.rn.f32 	%f81, %f583;
	setp.leu.f32 	%p21, %f81, 0f2EDBE6FF;
	mov.f32 	%f1286, 0f00000000;
	@%p21 bra 	$L__BB29_32;
	mul.f32 	%f584, %f79, %f72;
	fma.rn.f32 	%f585, %f78, %f71, %f584;
	fma.rn.f32 	%f586, %f80, %f73, %f585;
	mul.f32 	%f587, %f568, %f81;
	div.rn.f32 	%f1286, %f586, %f587;
$L__BB29_32:
	min.f32 	%f588, %f77, 0f3F800000;
	abs.f32 	%f589, %f588;
	abs.f32 	%f590, %f1286;
	setp.gt.f32 	%p22, %f590, %f589;
	selp.f32 	%f591, %f590, %f589, %p22;
	selp.f32 	%f592, %f589, %f590, %p22;
	div.rn.f32 	%f593, %f592, %f591;
	mul.f32 	%f594, %f593, %f593;
	fma.rn.f32 	%f595, %f594, 0f3B33710B, 0fBC807748;
	fma.rn.f32 	%f596, %f595, %f594, 0f3D2CDAB2;
	fma.rn.f32 	%f597, %f596, %f594, 0fBD992D10;
	fma.rn.f32 	%f598, %f597, %f594, 0f3DD9EA6C;
	fma.rn.f32 	%f599, %f598, %f594, 0fBE117CB1;
	fma.rn.f32 	%f600, %f599, %f594, 0f3E4CBCE0;
	fma.rn.f32 	%f601, %f600, %f594, 0fBEAAAA7D;
	mul.f32 	%f602, %f594, %f601;
	fma.rn.f32 	%f603, %f602, %f593, %f593;
	neg.f32 	%f604, %f603;
	fma.rn.f32 	%f605, 0f3F6EE581, 0f3FD774EB, %f604;
	selp.f32 	%f606, %f605, %f603, %p22;
	selp.f32 	%f607, 0f3F6EE581, 0f3FEEE581, %p22;
	selp.f32 	%f608, %f603, %f604, %p22;
	mov.b32 	%r153, %f588;
	fma.rn.f32 	%f609, %f607, 0f3FD774EB, %f608;
	setp.lt.s32 	%p23, %r153, 0;
	selp.f32 	%f610, %f609, %f606, %p23;
	add.f32 	%f611, %f589, %f590;
	setp.eq.f32 	%p24, %f591, 0f00000000;
	selp.f32 	%f612, 0f40490FDB, 0f00000000, %p23;
	setp.eq.f32 	%p25, %f589, %f590;
	selp.f32 	%f613, 0f4016CBE4, 0f3F490FDB, %p23;
	selp.f32 	%f614, %f613, %f610, %p25;
	selp.f32 	%f615, %f612, %f614, %p24;
	abs.f32 	%f616, %f611;
	setp.nan.f32 	%p26, %f616, %f616;
	copysign.f32 	%f617, %f1286, %f615;
	selp.f32 	%f618, %f611, %f617, %p26;
	mul.f32 	%f619, %f39, %f618;
	sub.f32 	%f84, %f619, %f40;
	mul.f32 	%f620, %f84, 0f3F22F983;
	cvt.rni.s32.f32 	%r344, %f620;
	cvt.rn.f32.s32 	%f621, %r344;
	fma.rn.f32 	%f622, %f621, 0fBFC90FDA, %f84;
	fma.rn.f32 	%f623, %f621, 0fB3A22168, %f622;
	fma.rn.f32 	%f1288, %f621, 0fA7C234C5, %f623;
	abs.f32 	%f86, %f84;
	setp.ltu.f32 	%p27, %f86, 0f47CE4780;
	mov.u32 	%r340, %r344;
	mov.f32 	%f1287, %f1288;
	@%p27 bra 	$L__BB29_40;
	setp.neu.f32 	%p28, %f86, 0f7F800000;
	@%p28 bra 	$L__BB29_35;
	mov.f32 	%f626, 0f00000000;
	mul.rn.f32 	%f1287, %f84, %f626;
	mov.b32 	%r340, 0;
	bra.uni 	$L__BB29_40;
$L__BB29_35:
	mov.b32 	%r27, %f84;
	mov.b64 	%rd241, 0;
	mov.b32 	%r337, 0;
$L__BB29_36:
	.pragma "nounroll";
	mul.wide.u32 	%rd118, %r337, 4;
	mov.u64 	%rd119, __cudart_i2opi_f;
	add.s64 	%rd120, %rd119, %rd118;
	ld.global.nc.u32 	%r155, [%rd120];
	shl.b32 	%r156, %r27, 8;
	or.b32  	%r157, %r156, -2147483648;
	mad.wide.u32 	%rd121, %r155, %r157, %rd241;
	shr.u64 	%rd241, %rd121, 32;
	add.s64 	%rd122, %rd8, %rd118;
	st.local.u32 	[%rd122], %rd121;
	add.s32 	%r337, %r337, 1;
	setp.ne.s32 	%p29, %r337, 6;
	@%p29 bra 	$L__BB29_36;
	shr.u32 	%r158, %r27, 23;
	st.local.u32 	[%rd8+24], %rd241;
	and.b32  	%r30, %r158, 31;
	and.b32  	%r159, %r158, 224;
	add.s32 	%r160, %r159, -128;
	shr.u32 	%r161, %r160, 5;
	mul.wide.u32 	%rd123, %r161, 4;
	sub.s64 	%rd15, %rd8, %rd123;
	ld.local.u32 	%r338, [%rd15+24];
	ld.local.u32 	%r339, [%rd15+20];
	setp.eq.s32 	%p30, %r30, 0;
	@%p30 bra 	$L__BB29_39;
	shf.l.wrap.b32 	%r338, %r339, %r338, %r30;
	ld.local.u32 	%r162, [%rd15+16];
	shf.l.wrap.b32 	%r339, %r162, %r339, %r30;
$L__BB29_39:
	shr.u32 	%r163, %r338, 30;
	shf.l.wrap.b32 	%r164, %r339, %r338, 2;
	shl.b32 	%r165, %r339, 2;
	shr.u32 	%r166, %r164, 31;
	add.s32 	%r167, %r166, %r163;
	neg.s32 	%r168, %r167;
	setp.lt.s32 	%p31, %r27, 0;
	selp.b32 	%r340, %r168, %r167, %p31;
	xor.b32  	%r169, %r164, %r27;
	shr.s32 	%r170, %r164, 31;
	xor.b32  	%r171, %r170, %r164;
	xor.b32  	%r172, %r170, %r165;
	cvt.u64.u32 	%rd124, %r171;
	shl.b64 	%rd125, %rd124, 32;
	cvt.u64.u32 	%rd126, %r172;
	or.b64  	%rd127, %rd125, %rd126;
	cvt.rn.f64.s64 	%fd1, %rd127;
	mul.f64 	%fd2, %fd1, 0d3BF921FB54442D19;
	cvt.rn.f32.f64 	%f624, %fd2;
	neg.f32 	%f625, %f624;
	setp.lt.s32 	%p32, %r169, 0;
	selp.f32 	%f1287, %f625, %f624, %p32;
$L__BB29_40:
	setp.ltu.f32 	%p33, %f86, 0f47CE4780;
	mul.rn.f32 	%f627, %f1287, %f1287;
	and.b32  	%r174, %r340, 1;
	setp.eq.b32 	%p34, %r174, 1;
	selp.f32 	%f628, 0f3F800000, %f1287, %p34;
	fma.rn.f32 	%f629, %f627, %f628, 0f00000000;
	fma.rn.f32 	%f630, %f627, 0f37CBAC00, 0fBAB607ED;
	selp.f32 	%f631, %f630, 0fB94D4153, %p34;
	selp.f32 	%f632, 0f3D2AAABB, 0f3C0885E4, %p34;
	fma.rn.f32 	%f633, %f631, %f627, %f632;
	selp.f32 	%f634, 0fBEFFFFFF, 0fBE2AAAA8, %p34;
	fma.rn.f32 	%f635, %f633, %f627, %f634;
	fma.rn.f32 	%f636, %f635, %f629, %f628;
	and.b32  	%r175, %r340, 2;
	setp.eq.s32 	%p35, %r175, 0;
	mov.f32 	%f637, 0f00000000;
	sub.f32 	%f638, %f637, %f636;
	selp.f32 	%f639, %f636, %f638, %p35;
	neg.f32 	%f640, %f38;
	mul.f32 	%f641, %f39, %f640;
	mul.f32 	%f90, %f641, %f639;
	@%p33 bra 	$L__BB29_48;
	setp.neu.f32 	%p36, %f86, 0f7F800000;
	@%p36 bra 	$L__BB29_43;
	mov.f32 	%f644, 0f00000000;
	mul.rn.f32 	%f1288, %f84, %f644;
	mov.b32 	%r344, 0;
	bra.uni 	$L__BB29_48;
$L__BB29_43:
	mov.b32 	%r39, %f84;
	mov.b64 	%rd242, 0;
	mov.b32 	%r341, 0;
$L__BB29_44:
	.pragma "nounroll";
	mul.wide.u32 	%rd129, %r341, 4;
	mov.u64 	%rd130, __cudart_i2opi_f;
	add.s64 	%rd131, %rd130, %rd129;
	ld.global.nc.u32 	%r177, [%rd131];
	shl.b32 	%r178, %r39, 8;
	or.b32  	%r179, %r178, -2147483648;
	mad.wide.u32 	%rd132, %r177, %r179, %rd242;
	shr.u64 	%rd242, %rd132, 32;
	add.s64 	%rd133, %rd9, %rd129;
	st.local.u32 	[%rd133], %rd132;
	add.s32 	%r341, %r341, 1;
	setp.ne.s32 	%p37, %r341, 6;
	@%p37 bra 	$L__BB29_44;
	shr.u32 	%r180, %r39, 23;
	st.local.u32 	[%rd9+24], %rd242;
	and.b32  	%r42, %r180, 31;
	and.b32  	%r181, %r180, 224;
	add.s32 	%r182, %r181, -128;
	shr.u32 	%r183, %r182, 5;
	mul.wide.u32 	%rd134, %r183, 4;
	sub.s64 	%rd18, %rd9, %rd134;
	ld.local.u32 	%r342, [%rd18+24];
	ld.local.u32 	%r343, [%rd18+20];
	setp.eq.s32 	%p38, %r42, 0;
	@%p38 bra 	$L__BB29_47;
	shf.l.wrap.b32 	%r342, %r343, %r342, %r42;
	ld.local.u32 	%r184, [%rd18+16];
	shf.l.wrap.b32 	%r343, %r184, %r343, %r42;
$L__BB29_47:
	shr.u32 	%r185, %r342, 30;
	shf.l.wrap.b32 	%r186, %r343, %r342, 2;
	shl.b32 	%r187, %r343, 2;
	shr.u32 	%r188, %r186, 31;
	add.s32 	%r189, %r188, %r185;
	neg.s32 	%r190, %r189;
	setp.lt.s32 	%p39, %r39, 0;
	selp.b32 	%r344, %r190, %r189, %p39;
	xor.b32  	%r191, %r186, %r39;
	shr.s32 	%r192, %r186, 31;
	xor.b32  	%r193, %r192, %r186;
	xor.b32  	%r194, %r192, %r187;
	cvt.u64.u32 	%rd135, %r193;
	shl.b64 	%rd136, %rd135, 32;
	cvt.u64.u32 	%rd137, %r194;
	or.b64  	%rd138, %rd136, %rd137;
	cvt.rn.f64.s64 	%fd3, %rd138;
	mul.f64 	%fd4, %fd3, 0d3BF921FB54442D19;
	cvt.rn.f32.f64 	%f642, %fd4;
	neg.f32 	%f643, %f642;
	setp.lt.s32 	%p40, %r191, 0;
	selp.f32 	%f1288, %f643, %f642, %p40;
$L__BB29_48:
	add.s32 	%r196, %r344, 1;
	mul.rn.f32 	%f645, %f1288, %f1288;
	and.b32  	%r197, %r344, 1;
	setp.eq.b32 	%p41, %r197, 1;
	selp.f32 	%f646, %f1288, 0f3F800000, %p41;
	fma.rn.f32 	%f647, %f645, %f646, 0f00000000;
	fma.rn.f32 	%f648, %f645, 0f37CBAC00, 0fBAB607ED;
	selp.f32 	%f649, 0fB94D4153, %f648, %p41;
	selp.f32 	%f650, 0f3C0885E4, 0f3D2AAABB, %p41;
	fma.rn.f32 	%f651, %f649, %f645, %f650;
	selp.f32 	%f652, 0fBE2AAAA8, 0fBEFFFFFF, %p41;
	fma.rn.f32 	%f653, %f651, %f645, %f652;
	fma.rn.f32 	%f654, %f653, %f647, %f646;
	and.b32  	%r198, %r196, 2;
	setp.eq.s32 	%p42, %r198, 0;
	mov.f32 	%f655, 0f00000000;
	sub.f32 	%f656, %f655, %f654;
	selp.f32 	%f657, %f654, %f656, %p42;
	add.f32 	%f658, %f657, 0f3F800000;
	mul.f32 	%f659, %f38, %f658;
	atom.shared.add.f32 	%f660, [_ZZ18mega_fused_md_stepE4s_pe], %f659;
	add.f32 	%f661, %f76, 0f2EDBE6FF;
	div.rn.f32 	%f662, %f90, %f661;
	add.s64 	%rd140, %rd1, %rd109;
	mul.f32 	%f663, %f71, %f662;
	atom.global.add.f32 	%f664, [%rd140], %f663;
	mul.f32 	%f665, %f72, %f662;
	atom.global.add.f32 	%f666, [%rd140+4], %f665;
	mul.f32 	%f667, %f73, %f662;
	atom.global.add.f32 	%f668, [%rd140+8], %f667;
	add.s64 	%rd142, %rd1, %rd115;
	neg.f32 	%f669, %f662;
	mul.f32 	%f670, %f68, %f669;
	atom.global.add.f32 	%f671, [%rd142], %f670;
	mul.f32 	%f672, %f69, %f669;
	atom.global.add.f32 	%f673, [%rd142+4], %f672;
	mul.f32 	%f674, %f70, %f669;
	atom.global.add.f32 	%f675, [%rd142+8], %f674;
	ld.global.u32 	%r345, [d_use_pbc];
$L__BB29_49:
	add.s32 	%r336, %r336, %r3;
	setp.lt.s32 	%p43, %r336, %r129;
	@%p43 bra 	$L__BB29_23;
$L__BB29_50:
	ld.param.u32 	%r325, [mega_fused_md_step_param_21];
	bar.sync 	0;
	setp.eq.s32 	%p44, %r325, 0;
	setp.eq.s64 	%p45, %rd66, 0;
	or.pred  	%p46, %p45, %p44;
	setp.eq.s64 	%p47, %rd65, 0;
	or.pred  	%p48, %p47, %p46;
	@%p48 bra 	$L__BB29_63;
	setp.ge.s32 	%p76, %r2, %r126;
	@%p76 bra 	$L__BB29_93;
	mul.lo.s32 	%r54, %r2, 3;
	cvt.s64.s32 	%rd19, %r2;
	mul.wide.s32 	%rd167, %r2, 4;
	add.s64 	%rd168, %rd4, %rd167;
	ld.global.nc.f32 	%f94, [%rd168];
	cvta.to.global.u64 	%rd169, %rd66;
	add.s64 	%rd170, %rd169, %rd167;
	ld.global.nc.u32 	%r55, [%rd170];
	setp.lt.s32 	%p77, %r55, 1;
	mov.f32 	%f1298, 0f00000000;
	mov.f32 	%f1299, %f1298;
	mov.f32 	%f1300, %f1298;
	mov.f32 	%f1301, %f1298;
	@%p77 bra 	$L__BB29_62;
	mul.wide.s32 	%rd171, %r54, 4;
	add.s64 	%rd172, %rd5, %rd171;
	ld.global.f32 	%f95, [%rd172];
	ld.global.f32 	%f96, [%rd172+4];
	ld.global.f32 	%f97, [%rd172+8];
	shl.b64 	%rd173, %rd19, 2;
	add.s64 	%rd174, %rd3, %rd173;
	ld.global.nc.f32 	%f98, [%rd174];
	add.s64 	%rd175, %rd2, %rd173;
	ld.global.nc.f32 	%f99, [%rd175];
	shl.b32 	%r246, %r2, 8;
	ld.global.u32 	%r56, [d_use_pbc];
	ld.global.f32 	%f100, [d_box_dims];
	ld.global.f32 	%f101, [d_box_inv];
	ld.global.f32 	%f102, [d_box_dims+4];
	ld.global.f32 	%f103, [d_box_inv+4];
	ld.global.f32 	%f104, [d_box_dims+8];
	ld.global.f32 	%f105, [d_box_inv+8];
	ld.global.u32 	%r57, [d_use_pme];
	ld.global.f32 	%f106, [d_ewald_beta];
	neg.s32 	%r346, %r55;
	mul.wide.s32 	%rd176, %r246, 4;
	cvta.to.global.u64 	%rd177, %rd65;
	add.s64 	%rd243, %rd177, %rd176;
	mov.f32 	%f1301, 0f00000000;
	mov.f32 	%f1300, %f1301;
	mov.f32 	%f1299, %f1301;
	mov.f32 	%f1298, %f1301;
$L__BB29_54:
	setp.eq.s32 	%p78, %r56, 0;
	ld.global.nc.u32 	%r60, [%rd243];
	mul.lo.s32 	%r247, %r60, 3;
	mul.wide.s32 	%rd178, %r247, 4;
	add.s64 	%rd179, %rd5, %rd178;
	ld.global.f32 	%f879, [%rd179];
	sub.f32 	%f1293, %f879, %f95;
	ld.global.f32 	%f880, [%rd179+4];
	sub.f32 	%f1294, %f880, %f96;
	ld.global.f32 	%f881, [%rd179+8];
	sub.f32 	%f1295, %f881, %f97;
	@%p78 bra 	$L__BB29_56;
	mul.f32 	%f882, %f1293, %f101;
	cvt.rni.f32.f32 	%f883, %f882;
	mul.f32 	%f884, %f100, %f883;
	sub.f32 	%f1293, %f1293, %f884;
	mul.f32 	%f885, %f1294, %f103;
	cvt.rni.f32.f32 	%f886, %f885;
	mul.f32 	%f887, %f102, %f886;
	sub.f32 	%f1294, %f1294, %f887;
	mul.f32 	%f888, %f1295, %f105;
	cvt.rni.f32.f32 	%f889, %f888;
	mul.f32 	%f890, %f104, %f889;
	sub.f32 	%f1295, %f1295, %f890;
$L__BB29_56:
	mul.f32 	%f891, %f1294, %f1294;
	fma.rn.f32 	%f892, %f1293, %f1293, %f891;
	fma.rn.f32 	%f120, %f1295, %f1295, %f892;
	setp.ge.f32 	%p79, %f120, 0f42C80000;
	setp.lt.f32 	%p80, %f120, 0f358637BD;
	or.pred  	%p81, %p79, %p80;
	@%p81 bra 	$L__BB29_61;
	setp.ne.s32 	%p82, %r57, 0;
	add.f32 	%f893, %f120, 0f3F800000;
	sqrt.rn.f32 	%f121, %f120;
	sqrt.rn.f32 	%f894, %f893;
	rcp.rn.f32 	%f895, %f894;
	mul.f32 	%f896, %f895, %f895;
	mul.wide.s32 	%rd180, %r60, 4;
	add.s64 	%rd181, %rd4, %rd180;
	ld.global.nc.f32 	%f897, [%rd181];
	add.f32 	%f898, %f94, %f897;
	mul.f32 	%f899, %f898, 0f3F000000;
	add.s64 	%rd182, %rd3, %rd180;
	ld.global.nc.f32 	%f900, [%rd182];
	mul.f32 	%f901, %f98, %f900;
	sqrt.rn.f32 	%f902, %f901;
	mul.f32 	%f903, %f899, %f899;
	mul.f32 	%f904, %f903, %f903;
	mul.f32 	%f905, %f903, %f904;
	mul.f32 	%f906, %f896, %f896;
	mul.f32 	%f907, %f896, %f906;
	mul.f32 	%f908, %f907, %f905;
	mul.f32 	%f909, %f902, 0f41C00000;
	add.f32 	%f910, %f908, %f908;
	mul.f32 	%f911, %f908, %f910;
	sub.f32 	%f912, %f911, %f908;
	mul.f32 	%f913, %f909, %f912;
	div.rn.f32 	%f122, %f913, %f893;
	mul.f32 	%f914, %f902, 0f40800000;
	mul.f32 	%f915, %f914, %f908;
	add.f32 	%f916, %f908, 0fBF800000;
	mul.f32 	%f123, %f915, %f916;
	add.s64 	%rd183, %rd2, %rd180;
	ld.global.nc.f32 	%f917, [%rd183];
	mul.f32 	%f124, %f99, %f917;
	add.f32 	%f918, %f121, 0f3DCCCCCD;
	rcp.rn.f32 	%f125, %f918;
	@%p82 bra 	$L__BB29_59;
	mul.f32 	%f993, %f124, 0f43A60824;
	mul.f32 	%f994, %f993, 0f3E800000;
	mul.f32 	%f995, %f125, %f994;
	mul.f32 	%f1296, %f125, %f995;
	add.f32 	%f996, %f1296, %f1296;
	mul.f32 	%f1297, %f125, %f996;
	bra.uni 	$L__BB29_60;
$L__BB29_59:
	mul.f32 	%f919, %f121, %f106;
	abs.f32 	%f920, %f919;
	add.f32 	%f921, %f920, 0fC0800000;
	add.f32 	%f922, %f920, 0f40800000;
	rcp.approx.ftz.f32 	%f923, %f922;
	mul.rn.f32 	%f924, %f921, %f923;
	add.f32 	%f925, %f924, 0f3F800000;
	fma.rn.f32 	%f926, %f925, 0fC0800000, %f920;
	neg.f32 	%f927, %f924;
	fma.rn.f32 	%f928, %f927, %f920, %f926;
	fma.rn.f32 	%f929, %f923, %f928, %f924;
	fma.rn.f32 	%f930, %f929, 0f3A69A091, 0f3BE6E05B;
	fma.rn.f32 	%f931, %f930, %f929, 0fBC81FB4B;
	fma.rn.f32 	%f932, %f931, %f929, 0f3D15373B;
	fma.rn.f32 	%f933, %f932, %f929, 0fBD887C5A;
	fma.rn.f32 	%f934, %f933, %f929, 0f3DC021D5;
	fma.rn.f32 	%f935, %f934, %f929, 0fBDCED424;
	fma.rn.f32 	%f936, %f935, %f929, 0f3D8B74DE;
	fma.rn.f32 	%f937, %f936, %f929, 0f3C7BF170;
	fma.rn.f32 	%f938, %f937, %f929, 0fBE0EF8D4;
	fma.rn.f32 	%f939, %f938, %f929, 0f3F9DD2C9;
	fma.rn.f32 	%f940, %f920, 0f40000000, 0f3F800000;
	rcp.approx.ftz.f32 	%f941, %f940;
	mul.rn.f32 	%f942, %f939, %f941;
	mul.f32 	%f943, %f942, 0fC0000000;
	fma.rn.f32 	%f944, %f920, %f943, %f939;
	sub.f32 	%f945, %f944, %f942;
	fma.rn.f32 	%f946, %f945, %f941, %f942;
	neg.f32 	%f947, %f920;
	mul.f32 	%f948, %f920, %f947;
	mov.f32 	%f949, 0f3FB8AA3B;
	mul.rn.f32 	%f950, %f948, %f949;
	cvt.rzi.f32.f32 	%f951, %f950;
	abs.f32 	%f952, %f951;
	setp.gt.f32 	%p83, %f952, 0f42FC0000;
	mov.f32 	%f953, 0f42FC0000;
	copysign.f32 	%f954, %f951, %f953;
	selp.f32 	%f955, %f954, %f951, %p83;
	fma.rn.f32 	%f956, %f955, 0fBF317218, %f948;
	fma.rn.f32 	%f957, %f955, 0f3102E308, %f956;
	mul.f32 	%f958, %f957, 0f3FB8AA3B;
	add.f32 	%f959, %f955, 0f4B40007F;
	mov.b32 	%r248, %f959;
	shl.b32 	%r249, %r248, 23;
	mov.b32 	%f960, %r249;
	ex2.approx.ftz.f32 	%f961, %f958;
	mul.f32 	%f962, %f961, %f960;
	neg.f32 	%f963, %f948;
	fma.rn.f32 	%f964, %f947, %f920, %f963;
	fma.rn.f32 	%f965, %f962, %f964, %f962;
	mul.f32 	%f966, %f965, %f946;
	setp.gt.f32 	%p84, %f920, 0f4120E148;
	selp.f32 	%f967, 0f00000000, %f966, %p84;
	setp.lt.f32 	%p85, %f919, 0f00000000;
	mov.f32 	%f968, 0f40000000;
	sub.f32 	%f969, %f968, %f967;
	selp.f32 	%f970, %f969, %f967, %p85;
	neg.f32 	%f971, %f919;
	mul.f32 	%f972, %f919, %f971;
	fma.rn.f32 	%f973, %f972, 0f3BBB989D, 0f3F000000;
	cvt.sat.f32.f32 	%f974, %f973;
	mov.f32 	%f975, 0f4B400001;
	mov.f32 	%f976, 0f437C0000;
	fma.rm.f32 	%f977, %f974, %f976, %f975;
	add.f32 	%f978, %f977, 0fCB40007F;
	neg.f32 	%f979, %f978;
	fma.rn.f32 	%f980, %f972, 0f3FB8AA3B, %f979;
	fma.rn.f32 	%f981, %f972, 0f32A57060, %f980;
	mov.b32 	%r250, %f977;
	shl.b32 	%r251, %r250, 23;
	mov.b32 	%f982, %r251;
	ex2.approx.ftz.f32 	%f983, %f981;
	mul.f32 	%f984, %f983, %f982;
	mul.f32 	%f985, %f124, 0f43A60824;
	mul.f32 	%f986, %f985, %f970;
	mul.f32 	%f1296, %f125, %f986;
	mul.f32 	%f987, %f125, %f970;
	mul.f32 	%f988, %f125, %f987;
	add.f32 	%f989, %f106, %f106;
	mul.f32 	%f990, %f989, 0f3F106EBB;
	mul.f32 	%f991, %f990, %f984;
	fma.rn.f32 	%f992, %f125, %f991, %f988;
	mul.f32 	%f1297, %f985, %f992;
$L__BB29_60:
	add.f32 	%f997, %f122, %f1297;
	abs.f32 	%f998, %f997;
	setp.gt.f32 	%p86, %f998, 0f447A0000;
	mov.f32 	%f999, 0f447A0000;
	copysign.f32 	%f1000, %f997, %f999;
	selp.f32 	%f1001, %f1000, %f997, %p86;
	mul.f32 	%f1002, %f1293, %f1001;
	sub.f32 	%f1298, %f1298, %f1002;
	mul.f32 	%f1003, %f1294, %f1001;
	sub.f32 	%f1299, %f1299, %f1003;
	mul.f32 	%f1004, %f1295, %f1001;
	sub.f32 	%f1300, %f1300, %f1004;
	add.f32 	%f1005, %f123, %f1296;
	fma.rn.f32 	%f1301, %f1005, 0f3F000000, %f1301;
$L__BB29_61:
	add.s32 	%r346, %r346, 1;
	setp.ne.s32 	%p87, %r346, 0;
	add.s64 	%rd243, %rd243, 4;
	@%p87 bra 	$L__BB29_54;
$L__BB29_62:
	mul.wide.s32 	%rd184, %r54, 4;
	add.s64 	%rd185, %rd1, %rd184;
	atom.global.add.f32 	%f1006, [%rd185], %f1298;
	atom.global.add.f32 	%f1007, [%rd185+4], %f1299;
	atom.global.add.f32 	%f1008, [%rd185+8], %f1300;
	atom.shared.add.f32 	%f1009, [_ZZ18mega_fused_md_stepE4s_pe], %f1301;
	bra.uni 	$L__BB29_93;
$L__BB29_63:
	setp.ge.s32 	%p49, %r2, %r126;
	@%p49 bra 	$L__BB29_93;
	ld.param.u64 	%rd240, [mega_fused_md_step_param_18];
	ld.param.u64 	%rd238, [mega_fused_md_step_param_16];
	mul.lo.s32 	%r62, %r2, 3;
	cvt.s64.s32 	%rd23, %r2;
	mul.wide.s32 	%rd143, %r2, 4;
	add.s64 	%rd144, %rd2, %rd143;
	ld.global.nc.f32 	%f144, [%rd144];
	cvta.to.global.u64 	%rd145, %rd238;
	add.s64 	%rd146, %rd145, %rd143;
	ld.global.nc.u32 	%r63, [%rd146];
	cvta.to.global.u64 	%rd147, %rd240;
	add.s64 	%rd148, %rd147, %rd143;
	ld.global.nc.u32 	%r64, [%rd148];
	setp.lt.s32 	%p50, %r126, 1;
	mov.f32 	%f1322, 0f00000000;
	mov.f32 	%f1323, %f1322;
	mov.f32 	%f1324, %f1322;
	mov.f32 	%f1325, %f1322;
	@%p50 bra 	$L__BB29_92;
	ld.param.u64 	%rd237, [mega_fused_md_step_param_15];
	mul.wide.s32 	%rd149, %r62, 4;
	add.s64 	%rd150, %rd5, %rd149;
	ld.global.f32 	%f145, [%rd150];
	ld.global.f32 	%f146, [%rd150+4];
	ld.global.f32 	%f147, [%rd150+8];
	shl.b64 	%rd151, %rd23, 2;
	add.s64 	%rd152, %rd4, %rd151;
	ld.global.nc.f32 	%f148, [%rd152];
	add.s64 	%rd153, %rd3, %rd151;
	ld.global.nc.f32 	%f149, [%rd153];
	and.b32  	%r65, %r1, 63;
	cvta.to.global.u64 	%rd24, %rd237;
	mov.f32 	%f1325, 0f00000000;
	mov.b32 	%r347, 0;
	mov.f32 	%f1324, %f1325;
	mov.f32 	%f1323, %f1325;
	mov.f32 	%f1322, %f1325;
$L__BB29_66:
	shl.b32 	%r67, %r347, 6;
	or.b32  	%r68, %r67, %r65;
	setp.ge.s32 	%p51, %r68, %r126;
	@%p51 bra 	$L__BB29_68;
	mul.lo.s32 	%r200, %r68, 3;
	mul.wide.u32 	%rd154, %r200, 4;
	add.s64 	%rd155, %rd5, %rd154;
	ld.global.f32 	%f678, [%rd155];
	shl.b32 	%r201, %r65, 2;
	mov.u32 	%r202, _ZZ28compute_nonbonded_tiled_flatPKfPfS1_S0_S0_S0_PKiS3_S3_S3_iiiiE7s_pos_x;
	add.s32 	%r203, %r202, %r201;
	st.shared.f32 	[%r203], %f678;
	ld.global.f32 	%f679, [%rd155+4];
	mov.u32 	%r204, _ZZ28compute_nonbonded_tiled_flatPKfPfS1_S0_S0_S0_PKiS3_S3_S3_iiiiE7s_pos_y;
	add.s32 	%r205, %r204, %r201;
	st.shared.f32 	[%r205], %f679;
	ld.global.f32 	%f680, [%rd155+8];
	mov.u32 	%r206, _ZZ28compute_nonbonded_tiled_flatPKfPfS1_S0_S0_S0_PKiS3_S3_S3_iiiiE7s_pos_z;
	add.s32 	%r207, %r206, %r201;
	st.shared.f32 	[%r207], %f680;
	mul.wide.u32 	%rd156, %r68, 4;
	add.s64 	%rd157, %rd4, %rd156;
	ld.global.nc.f32 	%f681, [%rd157];
	mov.u32 	%r208, _ZZ28compute_nonbonded_tiled_flatPKfPfS1_S0_S0_S0_PKiS3_S3_S3_iiiiE7s_sigma;
	add.s32 	%r209, %r208, %r201;
	st.shared.f32 	[%r209], %f681;
	add.s64 	%rd158, %rd3, %rd156;
	ld.global.nc.f32 	%f682, [%rd158];
	mov.u32 	%r210, _ZZ28compute_nonbonded_tiled_flatPKfPfS1_S0_S0_S0_PKiS3_S3_S3_iiiiE5s_eps;
	add.s32 	%r211, %r210, %r201;
	st.shared.f32 	[%r211], %f682;
	add.s64 	%rd159, %rd2, %rd156;
	ld.global.nc.f32 	%f683, [%rd159];
	mov.u32 	%r212, _ZZ28compute_nonbonded_tiled_flatPKfPfS1_S0_S0_S0_PKiS3_S3_S3_iiiiE3s_q;
	add.s32 	%r213, %r212, %r201;
	st.shared.f32 	[%r213], %f683;
$L__BB29_68:
	bar.sync 	0;
	setp.ge.s32 	%p52, %r67, %r126;
	@%p52 bra 	$L__BB29_91;
	ld.global.u32 	%r69, [d_use_pbc];
	ld.global.f32 	%f154, [d_box_dims];
	ld.global.f32 	%f155, [d_box_inv];
	ld.global.f32 	%f156, [d_box_dims+4];
	ld.global.f32 	%f157, [d_box_inv+4];
	ld.global.f32 	%f158, [d_box_dims+8];
	ld.global.f32 	%f159, [d_box_inv+8];
	ld.global.u32 	%r70, [d_use_pme];
	mov.b32 	%r348, 0;
	ld.global.f32 	%f160, [d_ewald_beta];
$L__BB29_70:
	mov.u32 	%r71, %r348;
	add.s32 	%r72, %r71, %r67;
	setp.eq.s32 	%p53, %r72, %r2;
	@%p53 bra 	$L__BB29_90;
	setp.eq.s32 	%p54, %r69, 0;
	shl.b32 	%r215, %r71, 2;
	mov.u32 	%r216, _ZZ28compute_nonbonded_tiled_flatPKfPfS1_S0_S0_S0_PKiS3_S3_S3_iiiiE7s_pos_x;
	add.s32 	%r217, %r216, %r215;
	ld.shared.f32 	%f684, [%r217];
	sub.f32 	%f1314, %f684, %f145;
	mov.u32 	%r218, _ZZ28compute_nonbonded_tiled_flatPKfPfS1_S0_S0_S0_PKiS3_S3_S3_iiiiE7s_pos_y;
	add.s32 	%r219, %r218, %r215;
	ld.shared.f32 	%f685, [%r219];
	sub.f32 	%f1315, %f685, %f146;
	mov.u32 	%r220, _ZZ28compute_nonbonded_tiled_flatPKfPfS1_S0_S0_S0_PKiS3_S3_S3_iiiiE7s_pos_z;
	add.s32 	%r221, %r220, %r215;
	ld.shared.f32 	%f686, [%r221];
	sub.f32 	%f1316, %f686, %f147;
	@%p54 bra 	$L__BB29_73;
	mul.f32 	%f687, %f1314, %f155;
	cvt.rni.f32.f32 	%f688, %f687;
	mul.f32 	%f689, %f154, %f688;
	sub.f32 	%f1314, %f1314, %f689;
	mul.f32 	%f690, %f1315, %f157;
	cvt.rni.f32.f32 	%f691, %f690;
	mul.f32 	%f692, %f156, %f691;
	sub.f32 	%f1315, %f1315, %f692;
	mul.f32 	%f693, %f1316, %f159;
	cvt.rni.f32.f32 	%f694, %f693;
	mul.f32 	%f695, %f158, %f694;
	sub.f32 	%f1316, %f1316, %f695;
$L__BB29_73:
	mul.f32 	%f696, %f1315, %f1315;
	fma.rn.f32 	%f697, %f1314, %f1314, %f696;
	fma.rn.f32 	%f174, %f1316, %f1316, %f697;
	setp.ge.f32 	%p55, %f174, 0f42C80000;
	setp.le.f32 	%p56, %f174, 0f358637BD;
	or.pred  	%p57, %p55, %p56;
	@%p57 bra 	$L__BB29_90;
	setp.lt.s32 	%p58, %r63, 1;
	@%p58 bra 	$L__BB29_78;
	ld.param.u32 	%r326, [mega_fused_md_step_param_26];
	mul.lo.s32 	%r349, %r326, %r2;
	neg.s32 	%r350, %r63;
$L__BB29_76:
	mul.wide.s32 	%rd160, %r349, 4;
	add.s64 	%rd161, %rd24, %rd160;
	ld.global.nc.u32 	%r222, [%rd161];
	setp.ne.s32 	%p59, %r222, %r72;
	@%p59 bra 	$L__BB29_77;
	bra.uni 	$L__BB29_80;
$L__BB29_77:
	add.s32 	%r350, %r350, 1;
	setp.ne.s32 	%p60, %r350, 0;
	add.s32 	%r349, %r349, 1;
	@%p60 bra 	$L__BB29_76;
$L__BB29_78:
	setp.lt.s32 	%p61, %r64, 1;
	mov.f32 	%f699, 0f3F800000;
	mov.f32 	%f698, 0f43A60824;
	mov.f32 	%f1318, %f698;
	mov.f32 	%f1319, %f699;
	@%p61 bra 	$L__BB29_86;
	mov.b32 	%r351, 0;
	bra.uni 	$L__BB29_85;
$L__BB29_80:
	setp.eq.s32 	%p69, %r70, 0;
	@%p69 bra 	$L__BB29_90;
	sqrt.rn.f32 	%f175, %f174;
	mov.u32 	%r238, _ZZ28compute_nonbonded_tiled_flatPKfPfS1_S0_S0_S0_PKiS3_S3_S3_iiiiE3s_q;
	add.s32 	%r239, %r238, %r215;
	ld.shared.f32 	%f176, [%r239];
	mul.f32 	%f177, %f175, %f160;
	abs.f32 	%f821, %f177;
	setp.ltu.f32 	%p70, %f821, 0f3F8060FE;
	setp.ge.f32 	%p71, %f821, 0f3F8060FE;
	mul.f32 	%f822, %f177, %f177;
	selp.f32 	%f823, %f821, %f822, %p71;
	selp.f32 	%f824, 0f38EB4C3A, 0f38B1E96A, %p71;
	selp.f32 	%f825, 0fBAAE005B, 0fBA574D20, %p71;
	fma.rn.f32 	%f826, %f824, %f823, %f825;
	selp.f32 	%f827, 0f3C09919F, 0f3BAAD5EA, %p71;
	fma.rn.f32 	%f828, %f826, %f823, %f827;
	selp.f32 	%f829, 0fBD24D99A, 0fBCDC1BE7, %p71;
	fma.rn.f32 	%f830, %f828, %f823, %f829;
	selp.f32 	%f831, 0f3E235519, 0f3DE718AF, %p71;
	fma.rn.f32 	%f832, %f830, %f823, %f831;
	selp.f32 	%f833, 0f3F69B4F9, 0fBEC093AC, %p71;
	fma.rn.f32 	%f834, %f832, %f823, %f833;
	selp.f32 	%f835, 0f3F210A14, 0f3E0375D3, %p71;
	fma.rn.f32 	%f836, %f834, %f823, %f835;
	neg.f32 	%f837, %f823;
	selp.f32 	%f838, %f837, %f177, %p71;
	fma.rn.f32 	%f1317, %f836, %f838, %f838;
	@%p70 bra 	$L__BB29_83;
	ex2.approx.ftz.f32 	%f839, %f1317;
	mov.f32 	%f840, 0f3F800000;
	sub.f32 	%f841, %f840, %f839;
	copysign.f32 	%f1317, %f177, %f841;
$L__BB29_83:
	rcp.rn.f32 	%f842, %f175;
	neg.f32 	%f843, %f177;
	mul.f32 	%f844, %f177, %f843;
	fma.rn.f32 	%f845, %f844, 0f3BBB989D, 0f3F000000;
	cvt.sat.f32.f32 	%f846, %f845;
	mov.f32 	%f847, 0f4B400001;
	mov.f32 	%f848, 0f437C0000;
	fma.rm.f32 	%f849, %f846, %f848, %f847;
	add.f32 	%f850, %f849, 0fCB40007F;
	neg.f32 	%f851, %f850;
	fma.rn.f32 	%f852, %f844, 0f3FB8AA3B, %f851;
	fma.rn.f32 	%f853, %f844, 0f32A57060, %f852;
	mov.b32 	%r240, %f849;
	shl.b32 	%r241, %r240, 23;
	mov.b32 	%f854, %r241;
	ex2.approx.ftz.f32 	%f855, %f853;
	mul.f32 	%f856, %f855, %f854;
	mul.f32 	%f857, %f144, %f176;
	mul.f32 	%f858, %f857, 0fC3A60824;
	mul.f32 	%f859, %f858, %f1317;
	mul.f32 	%f860, %f842, %f859;
	mul.f32 	%f861, %f842, %f1317;
	add.f32 	%f862, %f160, %f160;
	mul.f32 	%f863, %f862, 0f3F106EBB;
	mul.f32 	%f864, %f856, %f863;
	mul.f32 	%f865, %f842, %f864;
	fma.rn.f32 	%f866, %f842, %f861, %f865;
	mul.f32 	%f867, %f858, %f866;
	add.f32 	%f868, %f175, 0f322BCC77;
	rcp.rn.f32 	%f869, %f868;
	mul.f32 	%f870, %f1314, %f867;
	fma.rn.f32 	%f1322, %f869, %f870, %f1322;
	mul.f32 	%f871, %f1315, %f867;
	fma.rn.f32 	%f1323, %f869, %f871, %f1323;
	mul.f32 	%f872, %f1316, %f867;
	fma.rn.f32 	%f1324, %f869, %f872, %f1324;
	fma.rn.f32 	%f1325, %f860, 0f3F000000, %f1325;
	bra.uni 	$L__BB29_90;
$L__BB29_84:
	add.s32 	%r351, %r351, 1;
	setp.eq.s32 	%p63, %r351, %r64;
	mov.f32 	%f1318, %f698;
	mov.f32 	%f1319, %f699;
	@%p63 bra 	$L__BB29_86;
$L__BB29_85:
	ld.param.u32 	%r327, [mega_fused_md_step_param_27];
	ld.param.u64 	%rd239, [mega_fused_md_step_param_17];
	mad.lo.s32 	%r224, %r327, %r2, %r351;
	cvta.to.global.u64 	%rd162, %rd239;
	mul.wide.s32 	%rd163, %r224, 4;
	add.s64 	%rd164, %rd162, %rd163;
	ld.global.nc.u32 	%r225, [%rd164];
	setp.ne.s32 	%p62, %r225, %r72;
	mov.f32 	%f1319, 0f3F000000;
	mov.f32 	%f1318, 0f438A5C1E;
	@%p62 bra 	$L__BB29_84;
$L__BB29_86:
	setp.ne.s32 	%p64, %r70, 0;
	add.f32 	%f704, %f174, 0f3F800000;
	sqrt.rn.f32 	%f187, %f174;
	sqrt.rn.f32 	%f705, %f704;
	rcp.rn.f32 	%f706, %f705;
	mul.f32 	%f707, %f706, %f706;
	mov.u32 	%r227, _ZZ28compute_nonbonded_tiled_flatPKfPfS1_S0_S0_S0_PKiS3_S3_S3_iiiiE7s_sigma;
	add.s32 	%r228, %r227, %r215;
	ld.shared.f32 	%f708, [%r228];
	add.f32 	%f709, %f148, %f708;
	mul.f32 	%f710, %f709, 0f3F000000;
	mov.u32 	%r229, _ZZ28compute_nonbonded_tiled_flatPKfPfS1_S0_S0_S0_PKiS3_S3_S3_iiiiE5s_eps;
	add.s32 	%r230, %r229, %r215;
	ld.shared.f32 	%f711, [%r230];
	mul.f32 	%f712, %f149, %f711;
	sqrt.rn.f32 	%f713, %f712;
	mul.f32 	%f714, %f710, %f710;
	mul.f32 	%f715, %f714, %f714;
	mul.f32 	%f716, %f714, %f715;
	mul.f32 	%f717, %f707, %f707;
	mul.f32 	%f718, %f707, %f717;
	mul.f32 	%f719, %f718, %f716;
	mul.f32 	%f720, %f1319, 0f41C00000;
	mul.f32 	%f721, %f720, %f713;
	add.f32 	%f722, %f719, %f719;
	mul.f32 	%f723, %f719, %f722;
	sub.f32 	%f724, %f723, %f719;
	mul.f32 	%f725, %f721, %f724;
	div.rn.f32 	%f188, %f725, %f704;
	mul.f32 	%f726, %f1319, 0f40800000;
	mul.f32 	%f727, %f726, %f713;
	mul.f32 	%f728, %f727, %f719;
	add.f32 	%f729, %f719, 0fBF800000;
	mul.f32 	%f189, %f728, %f729;
	mov.u32 	%r231, _ZZ28compute_nonbonded_tiled_flatPKfPfS1_S0_S0_S0_PKiS3_S3_S3_iiiiE3s_q;
	add.s32 	%r232, %r231, %r215;
	ld.shared.f32 	%f730, [%r232];
	mul.f32 	%f190, %f144, %f730;
	add.f32 	%f731, %f187, 0f3DCCCCCD;
	rcp.rn.f32 	%f191, %f731;
	@%p64 bra 	$L__BB29_88;
	mul.f32 	%f808, %f1318, %f190;
	mul.f32 	%f809, %f808, 0f3E800000;
	mul.f32 	%f810, %f191, %f809;
	mul.f32 	%f1320, %f191, %f810;
	add.f32 	%f811, %f1320, %f1320;
	mul.f32 	%f1321, %f191, %f811;
	bra.uni 	$L__BB29_89;
$L__BB29_88:
	mul.f32 	%f732, %f187, %f160;
	abs.f32 	%f733, %f732;
	add.f32 	%f734, %f733, 0fC0800000;
	add.f32 	%f735, %f733, 0f40800000;
	rcp.approx.ftz.f32 	%f736, %f735;
	mul.rn.f32 	%f737, %f734, %f736;
	add.f32 	%f738, %f737, 0f3F800000;
	fma.rn.f32 	%f739, %f738, 0fC0800000, %f733;
	neg.f32 	%f740, %f737;
	fma.rn.f32 	%f741, %f740, %f733, %f739;
	fma.rn.f32 	%f742, %f736, %f741, %f737;
	fma.rn.f32 	%f743, %f742, 0f3A69A091, 0f3BE6E05B;
	fma.rn.f32 	%f744, %f743, %f742, 0fBC81FB4B;
	fma.rn.f32 	%f745, %f744, %f742, 0f3D15373B;
	fma.rn.f32 	%f746, %f745, %f742, 0fBD887C5A;
	fma.rn.f32 	%f747, %f746, %f742, 0f3DC021D5;
	fma.rn.f32 	%f748, %f747, %f742, 0fBDCED424;
	fma.rn.f32 	%f749, %f748, %f742, 0f3D8B74DE;
	fma.rn.f32 	%f750, %f749, %f742, 0f3C7BF170;
	fma.rn.f32 	%f751, %f750, %f742, 0fBE0EF8D4;
	fma.rn.f32 	%f752, %f751, %f742, 0f3F9DD2C9;
	fma.rn.f32 	%f753, %f733, 0f40000000, 0f3F800000;
	rcp.approx.ftz.f32 	%f754, %f753;
	mul.rn.f32 	%f755, %f752, %f754;
	mul.f32 	%f756, %f755, 0fC0000000;
	fma.rn.f32 	%f757, %f733, %f756, %f752;
	sub.f32 	%f758, %f757, %f755;
	fma.rn.f32 	%f759, %f758, %f754, %f755;
	neg.f32 	%f760, %f733;
	mul.f32 	%f761, %f733, %f760;
	mov.f32 	%f762, 0f3FB8AA3B;
	mul.rn.f32 	%f763, %f761, %f762;
	cvt.rzi.f32.f32 	%f764, %f763;
	abs.f32 	%f765, %f764;
	setp.gt.f32 	%p65, %f765, 0f42FC0000;
	mov.f32 	%f766, 0f42FC0000;
	copysign.f32 	%f767, %f764, %f766;
	selp.f32 	%f768, %f767, %f764, %p65;
	fma.rn.f32 	%f769, %f768, 0fBF317218, %f761;
	fma.rn.f32 	%f770, %f768, 0f3102E308, %f769;
	mul.f32 	%f771, %f770, 0f3FB8AA3B;
	add.f32 	%f772, %f768, 0f4B40007F;
	mov.b32 	%r233, %f772;
	shl.b32 	%r234, %r233, 23;
	mov.b32 	%f773, %r234;
	ex2.approx.ftz.f32 	%f774, %f771;
	mul.f32 	%f775, %f774, %f773;
	neg.f32 	%f776, %f761;
	fma.rn.f32 	%f777, %f760, %f733, %f776;
	fma.rn.f32 	%f778, %f775, %f777, %f775;
	mul.f32 	%f779, %f778, %f759;
	setp.gt.f32 	%p66, %f733, 0f4120E148;
	selp.f32 	%f780, 0f00000000, %f779, %p66;
	setp.lt.f32 	%p67, %f732, 0f00000000;
	mov.f32 	%f781, 0f40000000;
	sub.f32 	%f782, %f781, %f780;
	selp.f32 	%f783, %f782, %f780, %p67;
	neg.f32 	%f784, %f732;
	mul.f32 	%f785, %f732, %f784;
	fma.rn.f32 	%f786, %f785, 0f3BBB989D, 0f3F000000;
	cvt.sat.f32.f32 	%f787, %f786;
	mov.f32 	%f788, 0f4B400001;
	mov.f32 	%f789, 0f437C0000;
	fma.rm.f32 	%f790, %f787, %f789, %f788;
	add.f32 	%f791, %f790, 0fCB40007F;
	neg.f32 	%f792, %f791;
	fma.rn.f32 	%f793, %f785, 0f3FB8AA3B, %f792;
	fma.rn.f32 	%f794, %f785, 0f32A57060, %f793;
	mov.b32 	%r235, %f790;
	shl.b32 	%r236, %r235, 23;
	mov.b32 	%f795, %r236;
	ex2.approx.ftz.f32 	%f796, %f794;
	mul.f32 	%f797, %f796, %f795;
	mul.f32 	%f798, %f1318, %f190;
	mul.f32 	%f799, %f798, %f783;
	mul.f32 	%f1320, %f191, %f799;
	mul.f32 	%f800, %f191, %f783;
	mul.f32 	%f801, %f191, %f800;
	mul.f32 	%f802, %f191, %f801;
	add.f32 	%f803, %f160, %f160;
	mul.f32 	%f804, %f803, 0f3F106EBB;
	mul.f32 	%f805, %f804, %f797;
	mul.f32 	%f806, %f191, %f805;
	fma.rn.f32 	%f807, %f191, %f806, %f802;
	mul.f32 	%f1321, %f798, %f807;
$L__BB29_89:
	add.f32 	%f812, %f188, %f1321;
	abs.f32 	%f813, %f812;
	setp.gt.f32 	%p68, %f813, 0f447A0000;
	mov.f32 	%f814, 0f447A0000;
	copysign.f32 	%f815, %f812, %f814;
	selp.f32 	%f816, %f815, %f812, %p68;
	mul.f32 	%f817, %f1314, %f816;
	sub.f32 	%f1322, %f1322, %f817;
	mul.f32 	%f818, %f1315, %f816;
	sub.f32 	%f1323, %f1323, %f818;
	mul.f32 	%f819, %f1316, %f816;
	sub.f32 	%f1324, %f1324, %f819;
	add.f32 	%f820, %f189, %f1320;
	fma.rn.f32 	%f1325, %f820, 0f3F000000, %f1325;
$L__BB29_90:
	add.s32 	%r348, %r71, 1;
	setp.lt.u32 	%p72, %r71, 63;
	add.s32 	%r242, %r72, 1;
	setp.lt.s32 	%p73, %r242, %r126;
	and.pred  	%p74, %p72, %p73;
	@%p74 bra 	$L__BB29_70;
$L__BB29_91:
	bar.sync 	0;
	add.s32 	%r347, %r347, 1;
	add.s32 	%r243, %r126, 63;
	shr.u32 	%r244, %r243, 6;
	setp.ne.s32 	%p75, %r347, %r244;
	@%p75 bra 	$L__BB29_66;
$L__BB29_92:
	mul.lo.s32 	%r245, %r2, 3;
	mul.wide.s32 	%rd165, %r245, 4;
	add.s64 	%rd166, %rd1, %rd165;
	atom.global.add.f32 	%f873, [%rd166], %f1322;
	atom.global.add.f32 	%f874, [%rd166+4], %f1323;
	atom.global.add.f32 	%f875, [%rd166+8], %f1324;
	atom.shared.add.f32 	%f876, [_ZZ18mega_fused_md_stepE4s_pe], %f1325;
$L__BB29_93:
	ld.param.u64 	%rd236, [mega_fused_md_step_param_14];
	ld.param.u64 	%rd229, [mega_fused_md_step_param_1];
	cvta.to.global.u64 	%rd25, %rd229;
	bar.sync 	0;
	setp.ge.s32 	%p88, %r2, %r126;
	cvta.to.global.u64 	%rd186, %rd236;
	mul.wide.s32 	%rd187, %r2, 4;
	add.s64 	%rd26, %rd186, %rd187;
	@%p88 bra 	$L__BB29_101;
	mul.lo.s32 	%r253, %r2, 3;
	mul.wide.s32 	%rd188, %r253, 4;
	add.s64 	%rd27, %rd5, %rd188;
	ld.global.f32 	%f214, [%rd27];
	ld.global.f32 	%f215, [%rd27+4];
	ld.global.f32 	%f216, [%rd27+8];
	add.s64 	%rd28, %rd25, %rd188;
	ld.global.f32 	%f217, [%rd28];
	ld.global.f32 	%f218, [%rd28+4];
	ld.global.f32 	%f219, [%rd28+8];
	add.s64 	%rd189, %rd1, %rd188;
	ld.global.f32 	%f1337, [%rd189];
	ld.global.f32 	%f1336, [%rd189+4];
	ld.global.f32 	%f1335, [%rd189+8];
	ld.global.nc.f32 	%f223, [%rd26];
	mul.f32 	%f1010, %f1336, %f1336;
	fma.rn.f32 	%f1011, %f1337, %f1337, %f1010;
	fma.rn.f32 	%f1012, %f1335, %f1335, %f1011;
	sqrt.rn.f32 	%f224, %f1012;
	setp.lt.f32 	%p89, %f224, 0f2EDBE6FF;
	@%p89 bra 	$L__BB29_98;
	div.rn.f32 	%f1014, %f224, 0f43960000;
	add.f32 	%f225, %f1014, %f1014;
	setp.leu.f32 	%p90, %f225, 0f358637BD;
	mov.f32 	%f1334, 0f3F800000;
	@%p90 bra 	$L__BB29_97;
	abs.f32 	%f1015, %f225;
	mul.f32 	%f1016, %f1015, 0f4038AA3B;
	ex2.approx.ftz.f32 	%f1017, %f1016;
	add.f32 	%f1018, %f1017, 0f3F800000;
	rcp.approx.ftz.f32 	%f1019, %f1018;
	fma.rn.f32 	%f1020, %f1019, 0fC0000000, 0f3F800000;
	setp.ge.f32 	%p91, %f1015, 0f41102CB4;
	abs.f32 	%f1021, %f1020;
	selp.f32 	%f1022, 0f3F800000, %f1021, %p91;
	mul.f32 	%f1023, %f225, %f225;
	fma.rn.f32 	%f1024, %f1023, 0f3C80F082, 0fBD563CAE;
	fma.rn.f32 	%f1025, %f1024, %f1023, 0f3E085941;
	fma.rn.f32 	%f1026, %f1025, %f1023, 0fBEAAA9ED;
	fma.rn.f32 	%f1027, %f1026, %f1023, 0f00000000;
	fma.rn.f32 	%f1028, %f1027, %f225, %f225;
	setp.ge.f32 	%p92, %f1015, 0f3F19999A;
	selp.f32 	%f1029, %f1022, %f1028, %p92;
	div.rn.f32 	%f1334, %f1029, %f225;
$L__BB29_97:
	mul.f32 	%f1337, %f1337, %f1334;
	mul.f32 	%f1336, %f1336, %f1334;
	mul.f32 	%f1335, %f1335, %f1334;
$L__BB29_98:
	setp.lt.f32 	%p93, %f223, 0f358637BD;
	rcp.rn.f32 	%f1030, %f223;
	mul.f32 	%f1031, %f1030, 0f39DB5CB3;
	selp.f32 	%f1032, 0f38123DCD, %f1031, %p93;
	mul.f32 	%f1033, %f1032, %f1337;
	mul.f32 	%f1034, %f1032, %f1336;
	mul.f32 	%f1035, %f1032, %f1335;
	mul.f32 	%f1036, %f306, 0f3F000000;
	fma.rn.f32 	%f234, %f1036, %f1033, %f217;
	fma.rn.f32 	%f235, %f1036, %f1034, %f218;
	fma.rn.f32 	%f236, %f1036, %f1035, %f219;
	fma.rn.f32 	%f1338, %f306, %f234, %f214;
	fma.rn.f32 	%f1339, %f306, %f235, %f215;
	fma.rn.f32 	%f1340, %f306, %f236, %f216;
	ld.global.u32 	%r254, [d_use_pbc];
	setp.eq.s32 	%p94, %r254, 0;
	@%p94 bra 	$L__BB29_100;
	ld.global.f32 	%f1037, [d_box_dims];
	ld.global.f32 	%f1038, [d_box_inv];
	mul.f32 	%f1039, %f1338, %f1038;
	cvt.rmi.f32.f32 	%f1040, %f1039;
	mul.f32 	%f1041, %f1037, %f1040;
	sub.f32 	%f1338, %f1338, %f1041;
	ld.global.f32 	%f1042, [d_box_dims+4];
	ld.global.f32 	%f1043, [d_box_inv+4];
	mul.f32 	%f1044, %f1339, %f1043;
	cvt.rmi.f32.f32 	%f1045, %f1044;
	mul.f32 	%f1046, %f1042, %f1045;
	sub.f32 	%f1339, %f1339, %f1046;
	ld.global.f32 	%f1047, [d_box_dims+8];
	ld.global.f32 	%f1048, [d_box_inv+8];
	mul.f32 	%f1049, %f1340, %f1048;
	cvt.rmi.f32.f32 	%f1050, %f1049;
	mul.f32 	%f1051, %f1047, %f1050;
	sub.f32 	%f1340, %f1340, %f1051;
$L__BB29_100:
	st.global.f32 	[%rd27], %f1338;
	st.global.f32 	[%rd27+4], %f1339;
	st.global.f32 	[%rd27+8], %f1340;
	st.global.f32 	[%rd28], %f234;
	st.global.f32 	[%rd28+4], %f235;
	st.global.f32 	[%rd28+8], %f236;
$L__BB29_101:
	setp.ge.s32 	%p95, %r2, %r126;
	bar.sync 	0;
	bar.sync 	0;
	@%p95 bra 	$L__BB29_137;
	mul.lo.s32 	%r255, %r2, 3;
	mul.wide.s32 	%rd190, %r255, 4;
	add.s64 	%rd29, %rd25, %rd190;
	ld.global.f32 	%f1348, [%rd29];
	ld.global.f32 	%f1349, [%rd29+4];
	ld.global.f32 	%f1350, [%rd29+8];
	add.s64 	%rd191, %rd1, %rd190;
	ld.global.f32 	%f1344, [%rd191];
	ld.global.f32 	%f1343, [%rd191+4];
	ld.global.f32 	%f1342, [%rd191+8];
	ld.global.nc.f32 	%f1052, [%rd26];
	setp.lt.f32 	%p96, %f1052, 0f358637BD;
	selp.f32 	%f252, 0f41400000, %f1052, %p96;
	mul.f32 	%f1053, %f1343, %f1343;
	fma.rn.f32 	%f1054, %f1344, %f1344, %f1053;
	fma.rn.f32 	%f1055, %f1342, %f1342, %f1054;
	sqrt.rn.f32 	%f253, %f1055;
	setp.lt.f32 	%p97, %f253, 0f2EDBE6FF;
	@%p97 bra 	$L__BB29_106;
	div.rn.f32 	%f1057, %f253, 0f43960000;
	add.f32 	%f254, %f1057, %f1057;
	setp.leu.f32 	%p98, %f254, 0f358637BD;
	mov.f32 	%f1341, 0f3F800000;
	@%p98 bra 	$L__BB29_105;
	abs.f32 	%f1058, %f254;
	mul.f32 	%f1059, %f1058, 0f4038AA3B;
	ex2.approx.ftz.f32 	%f1060, %f1059;
	add.f32 	%f1061, %f1060, 0f3F800000;
	rcp.approx.ftz.f32 	%f1062, %f1061;
	fma.rn.f32 	%f1063, %f1062, 0fC0000000, 0f3F800000;
	setp.ge.f32 	%p99, %f1058, 0f41102CB4;
	abs.f32 	%f1064, %f1063;
	selp.f32 	%f1065, 0f3F800000, %f1064, %p99;
	mul.f32 	%f1066, %f254, %f254;
	fma.rn.f32 	%f1067, %f1066, 0f3C80F082, 0fBD563CAE;
	fma.rn.f32 	%f1068, %f1067, %f1066, 0f3E085941;
	fma.rn.f32 	%f1069, %f1068, %f1066, 0fBEAAA9ED;
	fma.rn.f32 	%f1070, %f1069, %f1066, 0f00000000;
	fma.rn.f32 	%f1071, %f1070, %f254, %f254;
	setp.ge.f32 	%p100, %f1058, 0f3F19999A;
	selp.f32 	%f1072, %f1065, %f1071, %p100;
	div.rn.f32 	%f1341, %f1072, %f254;
$L__BB29_105:
	mul.f32 	%f1344, %f1344, %f1341;
	mul.f32 	%f1343, %f1343, %f1341;
	mul.f32 	%f1342, %f1342, %f1341;
$L__BB29_106:
	ld.param.f32 	%f1266, [mega_fused_md_step_param_30];
	setp.leu.f32 	%p101, %f1266, 0f2EDBE6FF;
	@%p101 bra 	$L__BB29_132;
	ld.param.u32 	%r328, [mega_fused_md_step_param_31];
	ld.param.f32 	%f1267, [mega_fused_md_step_param_30];
	ld.param.f32 	%f1265, [mega_fused_md_step_param_29];
	neg.f32 	%f1073, %f1267;
	mul.f32 	%f1074, %f306, %f1073;
	fma.rn.f32 	%f1075, %f1074, 0f3BBB989D, 0f3F000000;
	cvt.sat.f32.f32 	%f1076, %f1075;
	mov.f32 	%f1077, 0f4B400001;
	mov.f32 	%f1078, 0f437C0000;
	fma.rm.f32 	%f1079, %f1076, %f1078, %f1077;
	add.f32 	%f1080, %f1079, 0fCB40007F;
	neg.f32 	%f1081, %f1080;
	fma.rn.f32 	%f1082, %f1074, 0f3FB8AA3B, %f1081;
	fma.rn.f32 	%f1083, %f1074, 0f32A57060, %f1082;
	mov.b32 	%r256, %f1079;
	shl.b32 	%r257, %r256, 23;
	mov.b32 	%f1084, %r257;
	ex2.approx.ftz.f32 	%f1085, %f1083;
	mul.f32 	%f263, %f1085, %f1084;
	mul.f32 	%f1086, %f1265, 0f3B023BC0;
	mul.f32 	%f1087, %f1086, 0f39DB5CB3;
	div.rn.f32 	%f1088, %f1087, %f252;
	sqrt.rn.f32 	%f1089, %f1088;
	mul.f32 	%f1090, %f263, %f263;
	mov.f32 	%f1091, 0f3F800000;
	sub.f32 	%f1092, %f1091, %f1090;
	sqrt.rn.f32 	%f1093, %f1092;
	mul.f32 	%f264, %f1089, %f1093;
	mul.lo.s32 	%r258, %r328, 12345;
	cvt.u64.u32 	%rd192, %r258;
	mul.wide.s32 	%rd193, %r2, 67890;
	add.s64 	%rd194, %rd193, %rd192;
	mad.lo.s64 	%rd195, %rd194, 6364136223846793005, 1442695040888963407;
	shr.u64 	%rd196, %rd195, 11;
	cvt.rn.f32.u64 	%f1094, %rd196;
	mul.f32 	%f1095, %f1094, 0f25000000;
	max.f32 	%f1096, %f1095, 0f2EDBE6FF;
	mad.lo.s64 	%rd30, %rd194, 7520897724310334953, 1876011003808476466;
	shr.u64 	%rd197, %rd30, 11;
	cvt.rn.f32.u64 	%f1097, %rd197;
	mul.f32 	%f1098, %f1097, 0f25000000;
	mov.b32 	%r259, %f1096;
	add.s32 	%r260, %r259, -1059760811;
	and.b32  	%r261, %r260, -8388608;
	sub.s32 	%r262, %r259, %r261;
	mov.b32 	%f1099, %r262;
	cvt.rn.f32.s32 	%f1100, %r261;
	fma.rn.f32 	%f1101, %f1100, 0f34000000, 0f00000000;
	add.f32 	%f1102, %f1099, 0fBF800000;
	fma.rn.f32 	%f1103, %f1102, 0fBE055027, 0f3E1039F6;
	fma.rn.f32 	%f1104, %f1103, %f1102, 0fBDF8CDCC;
	fma.rn.f32 	%f1105, %f1104, %f1102, 0f3E0F2955;
	fma.rn.f32 	%f1106, %f1105, %f1102, 0fBE2AD8B9;
	fma.rn.f32 	%f1107, %f1106, %f1102, 0f3E4CED0B;
	fma.rn.f32 	%f1108, %f1107, %f1102, 0fBE7FFF22;
	fma.rn.f32 	%f1109, %f1108, %f1102, 0f3EAAAA78;
	fma.rn.f32 	%f1110, %f1109, %f1102, 0fBF000000;
	mul.f32 	%f1111, %f1102, %f1110;
	fma.rn.f32 	%f1112, %f1111, %f1102, %f1102;
	fma.rn.f32 	%f1113, %f1101, 0f3F317218, %f1112;
	setp.gt.u32 	%p102, %r259, 2139095039;
	fma.rn.f32 	%f1114, %f1096, 0f7F800000, 0f7F800000;
	selp.f32 	%f1115, %f1114, %f1113, %p102;
	mul.f32 	%f265, %f1115, 0fC0000000;
	mul.f32 	%f266, %f1098, 0f40C90FDB;
	mul.f32 	%f1116, %f266, 0f3F22F983;
	cvt.rni.s32.f32 	%r355, %f1116;
	cvt.rn.f32.s32 	%f1117, %r355;
	fma.rn.f32 	%f1118, %f1117, 0fBFC90FDA, %f266;
	fma.rn.f32 	%f1119, %f1117, 0fB3A22168, %f1118;
	fma.rn.f32 	%f1345, %f1117, 0fA7C234C5, %f1119;
	abs.f32 	%f268, %f266;
	setp.ltu.f32 	%p103, %f268, 0f47CE4780;
	@%p103 bra 	$L__BB29_115;
	setp.neu.f32 	%p104, %f268, 0f7F800000;
	@%p104 bra 	$L__BB29_110;
	mov.f32 	%f1122, 0f00000000;
	mul.rn.f32 	%f1345, %f266, %f1122;
	mov.b32 	%r355, 0;
	bra.uni 	$L__BB29_115;
$L__BB29_110:
	mov.b32 	%r84, %f266;
	shl.b32 	%r264, %r84, 8;
	or.b32  	%r85, %r264, -2147483648;
	mov.b64 	%rd246, 0;
	mov.b32 	%r352, 0;
	mov.u64 	%rd244, __cudart_i2opi_f;
	mov.u64 	%rd245, %rd8;
$L__BB29_111:
	.pragma "nounroll";
	ld.global.nc.u32 	%r265, [%rd244];
	mad.wide.u32 	%rd200, %r265, %r85, %rd246;
	shr.u64 	%rd246, %rd200, 32;
	st.local.u32 	[%rd245], %rd200;
	add.s32 	%r352, %r352, 1;
	add.s64 	%rd245, %rd245, 4;
	add.s64 	%rd244, %rd244, 4;
	setp.ne.s32 	%p105, %r352, 6;
	@%p105 bra 	$L__BB29_111;
	shr.u32 	%r266, %r84, 23;
	st.local.u32 	[%rd8+24], %rd246;
	and.b32  	%r88, %r266, 31;
	add.s32 	%r267, %r266, -128;
	shr.u32 	%r268, %r267, 5;
	mul.wide.u32 	%rd201, %r268, 4;
	sub.s64 	%rd37, %rd8, %rd201;
	ld.local.u32 	%r353, [%rd37+24];
	ld.local.u32 	%r354, [%rd37+20];
	setp.eq.s32 	%p106, %r88, 0;
	@%p106 bra 	$L__BB29_114;
	shf.l.wrap.b32 	%r353, %r354, %r353, %r88;
	ld.local.u32 	%r269, [%rd37+16];
	shf.l.wrap.b32 	%r354, %r269, %r354, %r88;
$L__BB29_114:
	shr.u32 	%r270, %r353, 30;
	shf.l.wrap.b32 	%r271, %r354, %r353, 2;
	shl.b32 	%r272, %r354, 2;
	shr.u32 	%r273, %r271, 31;
	add.s32 	%r355, %r273, %r270;
	shr.s32 	%r274, %r271, 31;
	xor.b32  	%r275, %r274, %r271;
	xor.b32  	%r276, %r274, %r272;
	cvt.u64.u32 	%rd202, %r275;
	shl.b64 	%rd203, %rd202, 32;
	cvt.u64.u32 	%rd204, %r276;
	or.b64  	%rd205, %rd203, %rd204;
	cvt.rn.f64.s64 	%fd5, %rd205;
	mul.f64 	%fd6, %fd5, 0d3BF921FB54442D19;
	cvt.rn.f32.f64 	%f1120, %fd6;
	neg.f32 	%f1121, %f1120;
	setp.lt.s32 	%p107, %r271, 0;
	selp.f32 	%f1345, %f1121, %f1120, %p107;
$L__BB29_115:
	add.s32 	%r278, %r355, 1;
	mul.rn.f32 	%f1123, %f1345, %f1345;
	and.b32  	%r279, %r355, 1;
	setp.eq.b32 	%p108, %r279, 1;
	selp.f32 	%f1124, %f1345, 0f3F800000, %p108;
	fma.rn.f32 	%f1125, %f1123, %f1124, 0f00000000;
	fma.rn.f32 	%f1126, %f1123, 0f37CBAC00, 0fBAB607ED;
	selp.f32 	%f1127, 0fB94D4153, %f1126, %p108;
	selp.f32 	%f1128, 0f3C0885E4, 0f3D2AAABB, %p108;
	fma.rn.f32 	%f1129, %f1127, %f1123, %f1128;
	selp.f32 	%f1130, 0fBE2AAAA8, 0fBEFFFFFF, %p108;
	fma.rn.f32 	%f1131, %f1129, %f1123, %f1130;
	fma.rn.f32 	%f1132, %f1131, %f1125, %f1124;
	and.b32  	%r280, %r278, 2;
	setp.eq.s32 	%p109, %r280, 0;
	mov.f32 	%f1133, 0f00000000;
	sub.f32 	%f1134, %f1133, %f1132;
	selp.f32 	%f1135, %f1132, %f1134, %p109;
	sqrt.rn.f32 	%f1136, %f265;
	mul.f32 	%f1137, %f1136, %f1135;
	mul.f32 	%f1138, %f264, %f1137;
	fma.rn.f32 	%f1348, %f1348, %f263, %f1138;
	mad.lo.s64 	%rd206, %rd30, 6364136223846793005, 1442695040888963407;
	shr.u64 	%rd207, %rd206, 11;
	cvt.rn.f32.u64 	%f1139, %rd207;
	mul.f32 	%f1140, %f1139, 0f25000000;
	max.f32 	%f1141, %f1140, 0f2EDBE6FF;
	mad.lo.s64 	%rd38, %rd30, 7520897724310334953, 1876011003808476466;
	shr.u64 	%rd208, %rd38, 11;
	cvt.rn.f32.u64 	%f1142, %rd208;
	mul.f32 	%f1143, %f1142, 0f25000000;
	mov.b32 	%r281, %f1141;
	add.s32 	%r282, %r281, -1059760811;
	and.b32  	%r283, %r282, -8388608;
	sub.s32 	%r284, %r281, %r283;
	mov.b32 	%f1144, %r284;
	cvt.rn.f32.s32 	%f1145, %r283;
	fma.rn.f32 	%f1146, %f1145, 0f34000000, 0f00000000;
	add.f32 	%f1147, %f1144, 0fBF800000;
	fma.rn.f32 	%f1148, %f1147, 0fBE055027, 0f3E1039F6;
	fma.rn.f32 	%f1149, %f1148, %f1147, 0fBDF8CDCC;
	fma.rn.f32 	%f1150, %f1149, %f1147, 0f3E0F2955;
	fma.rn.f32 	%f1151, %f1150, %f1147, 0fBE2AD8B9;
	fma.rn.f32 	%f1152, %f1151, %f1147, 0f3E4CED0B;
	fma.rn.f32 	%f1153, %f1152, %f1147, 0fBE7FFF22;
	fma.rn.f32 	%f1154, %f1153, %f1147, 0f3EAAAA78;
	fma.rn.f32 	%f1155, %f1154, %f1147, 0fBF000000;
	mul.f32 	%f1156, %f1147, %f1155;
	fma.rn.f32 	%f1157, %f1156, %f1147, %f1147;
	fma.rn.f32 	%f1158, %f1146, 0f3F317218, %f1157;
	setp.gt.u32 	%p110, %r281, 2139095039;
	fma.rn.f32 	%f1159, %f1141, 0f7F800000, 0f7F800000;
	selp.f32 	%f1160, %f1159, %f1158, %p110;
	mul.f32 	%f273, %f1160, 0fC0000000;
	mul.f32 	%f274, %f1143, 0f40C90FDB;
	mul.f32 	%f1161, %f274, 0f3F22F983;
	cvt.rni.s32.f32 	%r359, %f1161;
	cvt.rn.f32.s32 	%f1162, %r359;
	fma.rn.f32 	%f1163, %f1162, 0fBFC90FDA, %f274;
	fma.rn.f32 	%f1164, %f1162, 0fB3A22168, %f1163;
	fma.rn.f32 	%f1346, %f1162, 0fA7C234C5, %f1164;
	abs.f32 	%f276, %f274;
	setp.ltu.f32 	%p111, %f276, 0f47CE4780;
	@%p111 bra 	$L__BB29_123;
	setp.neu.f32 	%p112, %f276, 0f7F800000;
	@%p112 bra 	$L__BB29_118;
	mov.f32 	%f1167, 0f00000000;
	mul.rn.f32 	%f1346, %f274, %f1167;
	mov.b32 	%r359, 0;
	bra.uni 	$L__BB29_123;
$L__BB29_118:
	mov.b32 	%r98, %f274;
	shl.b32 	%r286, %r98, 8;
	or.b32  	%r99, %r286, -2147483648;
	mov.b64 	%rd249, 0;
	mov.b32 	%r356, 0;
	mov.u64 	%rd247, __cudart_i2opi_f;
	mov.u64 	%rd248, %rd8;
$L__BB29_119:
	.pragma "nounroll";
	ld.global.nc.u32 	%r287, [%rd247];
	mad.wide.u32 	%rd211, %r287, %r99, %rd249;
	shr.u64 	%rd249, %rd211, 32;
	st.local.u32 	[%rd248], %rd211;
	add.s32 	%r356, %r356, 1;
	add.s64 	%rd248, %rd248, 4;
	add.s64 	%rd247, %rd247, 4;
	setp.ne.s32 	%p113, %r356, 6;
	@%p113 bra 	$L__BB29_119;
	shr.u32 	%r288, %r98, 23;
	st.local.u32 	[%rd8+24], %rd249;
	and.b32  	%r102, %r288, 31;
	add.s32 	%r289, %r288, -128;
	shr.u32 	%r290, %r289, 5;
	mul.wide.u32 	%rd212, %r290, 4;
	sub.s64 	%rd45, %rd8, %rd212;
	ld.local.u32 	%r357, [%rd45+24];
	ld.local.u32 	%r358, [%rd45+20];
	setp.eq.s32 	%p114, %r102, 0;
	@%p114 bra 	$L__BB29_122;
	shf.l.wrap.b32 	%r357, %r358, %r357, %r102;
	ld.local.u32 	%r291, [%rd45+16];
	shf.l.wrap.b32 	%r358, %r291, %r358, %r102;
$L__BB29_122:
	shr.u32 	%r292, %r357, 30;
	shf.l.wrap.b32 	%r293, %r358, %r357, 2;
	shl.b32 	%r294, %r358, 2;
	shr.u32 	%r295, %r293, 31;
	add.s32 	%r359, %r295, %r292;
	shr.s32 	%r296, %r293, 31;
	xor.b32  	%r297, %r296, %r293;
	xor.b32  	%r298, %r296, %r294;
	cvt.u64.u32 	%rd213, %r297;
	shl.b64 	%rd214, %rd213, 32;
	cvt.u64.u32 	%rd215, %r298;
	or.b64  	%rd216, %rd214, %rd215;
	cvt.rn.f64.s64 	%fd7, %rd216;
	mul.f64 	%fd8, %fd7, 0d3BF921FB54442D19;
	cvt.rn.f32.f64 	%f1165, %fd8;
	neg.f32 	%f1166, %f1165;
	setp.lt.s32 	%p115, %r293, 0;
	selp.f32 	%f1346, %f1166, %f1165, %p115;
$L__BB29_123:
	add.s32 	%r300, %r359, 1;
	mul.rn.f32 	%f1168, %f1346, %f1346;
	and.b32  	%r301, %r359, 1;
	setp.eq.b32 	%p116, %r301, 1;
	selp.f32 	%f1169, %f1346, 0f3F800000, %p116;
	fma.rn.f32 	%f1170, %f1168, %f1169, 0f00000000;
	fma.rn.f32 	%f1171, %f1168, 0f37CBAC00, 0fBAB607ED;
	selp.f32 	%f1172, 0fB94D4153, %f1171, %p116;
	selp.f32 	%f1173, 0f3C0885E4, 0f3D2AAABB, %p116;
	fma.rn.f32 	%f1174, %f1172, %f1168, %f1173;
	selp.f32 	%f1175, 0fBE2AAAA8, 0fBEFFFFFF, %p116;
	fma.rn.f32 	%f1176, %f1174, %f1168, %f1175;
	fma.rn.f32 	%f1177, %f1176, %f1170, %f1169;
	and.b32  	%r302, %r300, 2;
	setp.eq.s32 	%p117, %r302, 0;
	mov.f32 	%f1178, 0f00000000;
	sub.f32 	%f1179, %f1178, %f1177;
	selp.f32 	%f1180, %f1177, %f1179, %p117;
	sqrt.rn.f32 	%f1181, %f273;
	mul.f32 	%f1182, %f1181, %f1180;
	mul.f32 	%f1183, %f264, %f1182;
	fma.rn.f32 	%f1349, %f1349, %f263, %f1183;
	mul.f32 	%f281, %f1350, %f263;
	mad.lo.s64 	%rd217, %rd38, 6364136223846793005, 1442695040888963407;
	shr.u64 	%rd218, %rd217, 11;
	cvt.rn.f32.u64 	%f1184, %rd218;
	mul.f32 	%f1185, %f1184, 0f25000000;
	max.f32 	%f1186, %f1185, 0f2EDBE6FF;
	mad.lo.s64 	%rd219, %rd38, 7520897724310334953, 1876011003808476466;
	shr.u64 	%rd220, %rd219, 11;
	cvt.rn.f32.u64 	%f1187, %rd220;
	mul.f32 	%f1188, %f1187, 0f25000000;
	mov.b32 	%r303, %f1186;
	add.s32 	%r304, %r303, -1059760811;
	and.b32  	%r305, %r304, -8388608;
	sub.s32 	%r306, %r303, %r305;
	mov.b32 	%f1189, %r306;
	cvt.rn.f32.s32 	%f1190, %r305;
	fma.rn.f32 	%f1191, %f1190, 0f34000000, 0f00000000;
	add.f32 	%f1192, %f1189, 0fBF800000;
	fma.rn.f32 	%f1193, %f1192, 0fBE055027, 0f3E1039F6;
	fma.rn.f32 	%f1194, %f1193, %f1192, 0fBDF8CDCC;
	fma.rn.f32 	%f1195, %f1194, %f1192, 0f3E0F2955;
	fma.rn.f32 	%f1196, %f1195, %f1192, 0fBE2AD8B9;
	fma.rn.f32 	%f1197, %f1196, %f1192, 0f3E4CED0B;
	fma.rn.f32 	%f1198, %f1197, %f1192, 0fBE7FFF22;
	fma.rn.f32 	%f1199, %f1198, %f1192, 0f3EAAAA78;
	fma.rn.f32 	%f1200, %f1199, %f1192, 0fBF000000;
	mul.f32 	%f1201, %f1192, %f1200;
	fma.rn.f32 	%f1202, %f1201, %f1192, %f1192;
	fma.rn.f32 	%f1203, %f1191, 0f3F317218, %f1202;
	setp.gt.u32 	%p118, %r303, 2139095039;
	fma.rn.f32 	%f1204, %f1186, 0f7F800000, 0f7F800000;
	selp.f32 	%f1205, %f1204, %f1203, %p118;
	mul.f32 	%f282, %f1205, 0fC0000000;
	mul.f32 	%f283, %f1188, 0f40C90FDB;
	mul.f32 	%f1206, %f283, 0f3F22F983;
	cvt.rni.s32.f32 	%r363, %f1206;
	cvt.rn.f32.s32 	%f1207, %r363;
	fma.rn.f32 	%f1208, %f1207, 0fBFC90FDA, %f283;
	fma.rn.f32 	%f1209, %f1207, 0fB3A22168, %f1208;
	fma.rn.f32 	%f1347, %f1207, 0fA7C234C5, %f1209;
	abs.f32 	%f285, %f283;
	setp.ltu.f32 	%p119, %f285, 0f47CE4780;
	@%p119 bra 	$L__BB29_131;
	setp.neu.f32 	%p120, %f285, 0f7F800000;
	@%p120 bra 	$L__BB29_126;
	mov.f32 	%f1212, 0f00000000;
	mul.rn.f32 	%f1347, %f283, %f1212;
	mov.b32 	%r363, 0;
	bra.uni 	$L__BB29_131;
$L__BB29_126:
	mov.b32 	%r112, %f283;
	shl.b32 	%r308, %r112, 8;
	or.b32  	%r113, %r308, -2147483648;
	mov.b64 	%rd252, 0;
	mov.b32 	%r360, 0;
	mov.u64 	%rd250, __cudart_i2opi_f;
	mov.u64 	%rd251, %rd8;
$L__BB29_127:
	.pragma "nounroll";
	ld.global.nc.u32 	%r309, [%rd250];
	mad.wide.u32 	%rd223, %r309, %r113, %rd252;
	shr.u64 	%rd252, %rd223, 32;
	st.local.u32 	[%rd251], %rd223;
	add.s32 	%r360, %r360, 1;
	add.s64 	%rd251, %rd251, 4;
	add.s64 	%rd250, %rd250, 4;
	setp.ne.s32 	%p121, %r360, 6;
	@%p121 bra 	$L__BB29_127;
	shr.u32 	%r310, %r112, 23;
	st.local.u32 	[%rd8+24], %rd252;
	and.b32  	%r116, %r310, 31;
	add.s32 	%r311, %r310, -128;
	shr.u32 	%r312, %r311, 5;
	mul.wide.u32 	%rd224, %r312, 4;
	sub.s64 	%rd52, %rd8, %rd224;
	ld.local.u32 	%r361, [%rd52+24];
	ld.local.u32 	%r362, [%rd52+20];
	setp.eq.s32 	%p122, %r116, 0;
	@%p122 bra 	$L__BB29_130;
	shf.l.wrap.b32 	%r361, %r362, %r361, %r116;
	ld.local.u32 	%r313, [%rd52+16];
	shf.l.wrap.b32 	%r362, %r313, %r362, %r116;
$L__BB29_130:
	shr.u32 	%r314, %r361, 30;
	shf.l.wrap.b32 	%r315, %r362, %r361, 2;
	shl.b32 	%r316, %r362, 2;
	shr.u32 	%r317, %r315, 31;
	add.s32 	%r363, %r317, %r314;
	shr.s32 	%r318, %r315, 31;
	xor.b32  	%r319, %r318, %r315;
	xor.b32  	%r320, %r318, %r316;
	cvt.u64.u32 	%rd225, %r319;
	shl.b64 	%rd226, %rd225, 32;
	cvt.u64.u32 	%rd227, %r320;
	or.b64  	%rd228, %rd226, %rd227;
	cvt.rn.f64.s64 	%fd9, %rd228;
	mul.f64 	%fd10, %fd9, 0d3BF921FB54442D19;
	cvt.rn.f32.f64 	%f1210, %fd10;
	neg.f32 	%f1211, %f1210;
	setp.lt.s32 	%p123, %r315, 0;
	selp.f32 	%f1347, %f1211, %f1210, %p123;
$L__BB29_131:
	add.s32 	%r322, %r363, 1;
	mul.rn.f32 	%f1213, %f1347, %f1347;
	and.b32  	%r323, %r363, 1;
	setp.eq.b32 	%p124, %r323, 1;
	selp.f32 	%f1214, %f1347, 0f3F800000, %p124;
	fma.rn.f32 	%f1215, %f1213, %f1214, 0f00000000;
	fma.rn.f32 	%f1216, %f1213, 0f37CBAC00, 0fBAB607ED;
	selp.f32 	%f1217, 0fB94D4153, %f1216, %p124;
	selp.f32 	%f1218, 0f3C0885E4, 0f3D2AAABB, %p124;
	fma.rn.f32 	%f1219, %f1217, %f1213, %f1218;
	selp.f32 	%f1220, 0fBE2AAAA8, 0fBEFFFFFF, %p124;
	fma.rn.f32 	%f1221, %f1219, %f1213, %f1220;
	fma.rn.f32 	%f1222, %f1221, %f1215, %f1214;
	and.b32  	%r324, %r322, 2;
	setp.eq.s32 	%p125, %r324, 0;
	mov.f32 	%f1223, 0f00000000;
	sub.f32 	%f1224, %f1223, %f1222;
	selp.f32 	%f1225, %f1222, %f1224, %p125;
	sqrt.rn.f32 	%f1226, %f282;
	mul.f32 	%f1227, %f1226, %f1225;
	fma.rn.f32 	%f1350, %f264, %f1227, %f281;
$L__BB29_132:
	rcp.rn.f32 	%f1228, %f252;
	mul.f32 	%f1229, %f1228, 0f39DB5CB3;
	mul.f32 	%f1230, %f306, 0f3F000000;
	mul.f32 	%f1231, %f1229, %f1344;
	fma.rn.f32 	%f1352, %f1230, %f1231, %f1348;
	mul.f32 	%f1232, %f1229, %f1343;
	fma.rn.f32 	%f1353, %f1230, %f1232, %f1349;
	mul.f32 	%f1233, %f1229, %f1342;
	fma.rn.f32 	%f1354, %f1230, %f1233, %f1350;
	mul.f32 	%f1234, %f1353, %f1353;
	fma.rn.f32 	%f1235, %f1352, %f1352, %f1234;
	fma.rn.f32 	%f1236, %f1354, %f1354, %f1235;
	sqrt.rn.f32 	%f296, %f1236;
	setp.lt.f32 	%p126, %f296, 0f2EDBE6FF;
	@%p126 bra 	$L__BB29_136;
	div.rn.f32 	%f1238, %f296, 0f3E4CCCCD;
	add.f32 	%f297, %f1238, %f1238;
	setp.leu.f32 	%p127, %f297, 0f358637BD;
	mov.f32 	%f1351, 0f3F800000;
	@%p127 bra 	$L__BB29_135;
	abs.f32 	%f1239, %f297;
	mul.f32 	%f1240, %f1239, 0f4038AA3B;
	ex2.approx.ftz.f32 	%f1241, %f1240;
	add.f32 	%f1242, %f1241, 0f3F800000;
	rcp.approx.ftz.f32 	%f1243, %f1242;
	fma.rn.f32 	%f1244, %f1243, 0fC0000000, 0f3F800000;
	setp.ge.f32 	%p128, %f1239, 0f41102CB4;
	abs.f32 	%f1245, %f1244;
	selp.f32 	%f1246, 0f3F800000, %f1245, %p128;
	mul.f32 	%f1247, %f297, %f297;
	fma.rn.f32 	%f1248, %f1247, 0f3C80F082, 0fBD563CAE;
	fma.rn.f32 	%f1249, %f1248, %f1247, 0f3E085941;
	fma.rn.f32 	%f1250, %f1249, %f1247, 0fBEAAA9ED;
	fma.rn.f32 	%f1251, %f1250, %f1247, 0f00000000;
	fma.rn.f32 	%f1252, %f1251, %f297, %f297;
	setp.ge.f32 	%p129, %f1239, 0f3F19999A;
	selp.f32 	%f1253, %f1246, %f1252, %p129;
	div.rn.f32 	%f1351, %f1253, %f297;
$L__BB29_135:
	mul.f32 	%f1352, %f1352, %f1351;
	mul.f32 	%f1353, %f1353, %f1351;
	mul.f32 	%f1354, %f1354, %f1351;
$L__BB29_136:
	mul.f32 	%f1254, %f1353, %f1353;
	fma.rn.f32 	%f1255, %f1352, %f1352, %f1254;
	fma.rn.f32 	%f1256, %f1354, %f1354, %f1255;
	mul.f32 	%f1257, %f252, 0f3F000000;
	mul.f32 	%f1258, %f1257, %f1256;
	div.rn.f32 	%f1259, %f1258, 0f39DB5CB3;
	st.global.f32 	[%rd29], %f1352;
	st.global.f32 	[%rd29+4], %f1353;
	st.global.f32 	[%rd29+8], %f1354;
	atom.shared.add.f32 	%f1260, [_ZZ18mega_fused_md_stepE4s_ke], %f1259;
$L__BB29_137:
	setp.ne.s32 	%p130, %r1, 0;
	bar.sync 	0;
	@%p130 bra 	$L__BB29_139;
	ld.shared.f32 	%f1261, [_ZZ18mega_fused_md_stepE4s_pe];
	atom.global.add.f32 	%f1262, [%rd7], %f1261;
	ld.shared.f32 	%f1263, [_ZZ18mega_fused_md_stepE4s_ke];
	atom.global.add.f32 	%f1264, [%rd6], %f1263;
$L__BB29_139:
	ret;

}
	// .globl	fused_constraints_kernel
.visible .entry fused_constraints_kernel(
	.param .u64 .ptr .align 1 fused_constraints_kernel_param_0,
	.param .u64 .ptr .align 1 fused_constraints_kernel_param_1,
	.param .u64 .ptr .align 1 fused_constraints_kernel_param_2,
	.param .u64 .ptr .align 1 fused_constraints_kernel_param_3,
	.param .u32 fused_constraints_kernel_param_4,
	.param .u64 .ptr .align 1 fused_constraints_kernel_param_5,
	.param .u32 fused_constraints_kernel_param_6,
	.param .f32 fused_constraints_kernel_param_7,
	.param .f32 fused_constraints_kernel_param_8,
	.param .f32 fused_constraints_kernel_param_9,
	.param .f32 fused_constraints_kernel_param_10,
	.param .f32 fused_constraints_kernel_param_11
)
.maxntid 256
.minnctapersm 4
{
	.reg .pred 	%p<6>;
	.reg .b32 	%r<33>;
	.reg .b32 	%f<683>;
	.reg .b64 	%rd<53>;

	ld.param.u64 	%rd8, [fused_constraints_kernel_param_0];
	ld.param.u64 	%rd4, [fused_constraints_kernel_param_1];
	ld.param.u64 	%rd5, [fused_constraints_kernel_param_2];
	ld.param.u64 	%rd6, [fused_constraints_kernel_param_3];
	ld.param.u32 	%r3, [fused_constraints_kernel_param_4];
	ld.param.u64 	%rd7, [fused_constraints_kernel_param_5];
	ld.param.u32 	%r4, [fused_constraints_kernel_param_6];
	ld.param.f32 	%f3, [fused_constraints_kernel_param_7];
	ld.param.f32 	%f4, [fused_constraints_kernel_param_8];
	ld.param.f32 	%f5, [fused_constraints_kernel_param_9];
	ld.param.f32 	%f6, [fused_constraints_kernel_param_10];
	ld.param.f32 	%f7, [fused_constraints_kernel_param_11];
	cvta.to.global.u64 	%rd1, %rd5;
	cvta.to.global.u64 	%rd2, %rd8;
	mov.u32 	%r5, %ctaid.x;
	mov.u32 	%r6, %ntid.x;
	mov.u32 	%r7, %tid.x;
	mad.lo.s32 	%r1, %r5, %r6, %r7;
	add.s32 	%r8, %r4, %r3;
	setp.ge.s32 	%p1, %r1, %r8;
	@%p1 bra 	$L__BB30_9;
	setp.ge.s32 	%p2, %r1, %r3;
	@%p2 bra 	$L__BB30_3;
	cvta.to.global.u64 	%rd39, %rd4;
	mul.lo.s32 	%r26, %r1, 3;
	cvta.to.global.u64 	%rd40, %rd6;
	mul.wide.s32 	%rd41, %r26, 4;
	add.s64 	%rd42, %rd40, %rd41;
	ld.global.nc.u32 	%r27, [%rd42];
	ld.global.nc.u32 	%r28, [%rd42+4];
	ld.global.nc.u32 	%r29, [%rd42+8];
	fma.rn.f32 	%f464, %f4, 0f40000000, %f3;
	rcp.rn.f32 	%f465, %f464;
	mul.lo.s32 	%r30, %r27, 3;
	mul.wide.s32 	%rd43, %r30, 4;
	add.s64 	%rd44, %rd39, %rd43;
	ld.global.nc.f32 	%f466, [%rd44];
	ld.global.nc.f32 	%f467, [%rd44+4];
	ld.global.nc.f32 	%f468, [%rd44+8];
	mul.lo.s32 	%r31, %r28, 3;
	mul.wide.s32 	%rd45, %r31, 4;
	add.s64 	%rd46, %rd39, %rd45;
	ld.global.nc.f32 	%f469, [%rd46];
	ld.global.nc.f32 	%f470, [%rd46+4];
	ld.global.nc.f32 	%f471, [%rd46+8];
	mul.lo.s32 	%r32, %r29, 3;
	mul.wide.s32 	%rd47, %r32, 4;
	add.s64 	%rd48, %rd39, %rd47;
	ld.global.nc.f32 	%f472, [%rd48];
	ld.global.nc.f32 	%f473, [%rd48+4];
	ld.global.nc.f32 	%f474, [%rd48+8];
	add.s64 	%rd49, %rd2, %rd43;
	ld.global.f32 	%f475, [%rd49];
	ld.global.f32 	%f476, [%rd49+4];
	ld.global.f32 	%f477, [%rd49+8];
	add.s64 	%rd50, %rd2, %rd45;
	ld.global.f32 	%f478, [%rd50];
	ld.global.f32 	%f479, [%rd50+4];
	ld.global.f32 	%f480, [%rd50+8];
	add.s64 	%rd51, %rd2, %rd47;
	ld.global.f32 	%f481, [%rd51];
	ld.global.f32 	%f482, [%rd51+4];
	ld.global.f32 	%f483, [%rd51+8];
	mul.f32 	%f484, %f4, %f469;
	fma.rn.f32 	%f485, %f3, %f466, %f484;
	fma.rn.f32 	%f486, %f4, %f472, %f485;
	mul.f32 	%f487, %f465, %f486;
	mul.f32 	%f488, %f4, %f470;
	fma.rn.f32 	%f489, %f3, %f467, %f488;
	fma.rn.f32 	%f490, %f4, %f473, %f489;
	mul.f32 	%f491, %f465, %f490;
	mul.f32 	%f492, %f4, %f471;
	fma.rn.f32 	%f493, %f3, %f468, %f492;
	fma.rn.f32 	%f494, %f4, %f474, %f493;
	mul.f32 	%f495, %f465, %f494;
	mul.f32 	%f496, %f4, %f478;
	fma.rn.f32 	%f497, %f3, %f475, %f496;
	fma.rn.f32 	%f498, %f4, %f481, %f497;
	mul.f32 	%f499, %f465, %f498;
	mul.f32 	%f500, %f4, %f479;
	fma.rn.f32 	%f501, %f3, %f476, %f500;
	fma.rn.f32 	%f502, %f4, %f482, %f501;
	mul.f32 	%f503, %f465, %f502;
	mul.f32 	%f504, %f4, %f480;
	fma.rn.f32 	%f505, %f3, %f477, %f504;
	fma.rn.f32 	%f506, %f4, %f483, %f505;
	mul.f32 	%f507, %f465, %f506;
	sub.f32 	%f508, %f466, %f487;
	sub.f32 	%f509, %f467, %f491;
	sub.f32 	%f510, %f468, %f495;
	sub.f32 	%f511, %f469, %f487;
	sub.f32 	%f512, %f470, %f491;
	sub.f32 	%f513, %f471, %f495;
	sub.f32 	%f514, %f472, %f487;
	sub.f32 	%f515, %f473, %f491;
	sub.f32 	%f516, %f474, %f495;
	sub.f32 	%f517, %f514, %f511;
	sub.f32 	%f518, %f515, %f512;
	sub.f32 	%f519, %f516, %f513;
	mul.f32 	%f520, %f518, %f518;
	fma.rn.f32 	%f521, %f517, %f517, %f520;
	fma.rn.f32 	%f522, %f519, %f519, %f521;
	sqrt.rn.f32 	%f523, %f522;
	add.f32 	%f524, %f523, 0f2EDBE6FF;
	rcp.rn.f32 	%f525, %f524;
	mul.f32 	%f526, %f517, %f525;
	mul.f32 	%f527, %f518, %f525;
	mul.f32 	%f528, %f519, %f525;
	add.f32 	%f529, %f511, %f514;
	mul.f32 	%f530, %f529, 0f3F000000;
	add.f32 	%f531, %f512, %f515;
	mul.f32 	%f532, %f531, 0f3F000000;
	add.f32 	%f533, %f513, %f516;
	mul.f32 	%f534, %f533, 0f3F000000;
	sub.f32 	%f535, %f508, %f530;
	sub.f32 	%f536, %f509, %f532;
	sub.f32 	%f537, %f510, %f534;
	mul.f32 	%f538, %f536, %f536;
	fma.rn.f32 	%f539, %f535, %f535, %f538;
	fma.rn.f32 	%f540, %f537, %f537, %f539;
	sqrt.rn.f32 	%f541, %f540;
	add.f32 	%f542, %f541, 0f2EDBE6FF;
	rcp.rn.f32 	%f543, %f542;
	mul.f32 	%f544, %f535, %f543;
	mul.f32 	%f545, %f536, %f543;
	mul.f32 	%f546, %f537, %f543;
	mul.f32 	%f547, %f527, %f546;
	mul.f32 	%f548, %f528, %f545;
	sub.f32 	%f549, %f547, %f548;
	mul.f32 	%f550, %f528, %f544;
	mul.f32 	%f551, %f526, %f546;
	sub.f32 	%f552, %f550, %f551;
	mul.f32 	%f553, %f526, %f545;
	mul.f32 	%f554, %f527, %f544;
	sub.f32 	%f555, %f553, %f554;
	mul.f32 	%f556, %f552, %f552;
	fma.rn.f32 	%f557, %f549, %f549, %f556;
	fma.rn.f32 	%f558, %f555, %f555, %f557;
	sqrt.rn.f32 	%f559, %f558;
	add.f32 	%f560, %f559, 0f2EDBE6FF;
	rcp.rn.f32 	%f561, %f560;
	mul.f32 	%f562, %f561, %f549;
	mul.f32 	%f563, %f561, %f552;
	mul.f32 	%f564, %f561, %f555;
	sub.f32 	%f565, %f475, %f499;
	sub.f32 	%f566, %f476, %f503;
	sub.f32 	%f567, %f477, %f507;
	sub.f32 	%f568, %f478, %f499;
	sub.f32 	%f569, %f479, %f503;
	sub.f32 	%f570, %f480, %f507;
	sub.f32 	%f571, %f481, %f499;
	sub.f32 	%f572, %f482, %f503;
	sub.f32 	%f573, %f483, %f507;
	mul.f32 	%f574, %f566, %f527;
	fma.rn.f32 	%f575, %f565, %f526, %f574;
	fma.rn.f32 	%f576, %f528, %f567, %f575;
	mul.f32 	%f577, %f566, %f563;
	fma.rn.f32 	%f578, %f565, %f562, %f577;
	fma.rn.f32 	%f579, %f567, %f564, %f578;
	mul.f32 	%f580, %f566, %f545;
	fma.rn.f32 	%f581, %f565, %f544, %f580;
	fma.rn.f32 	%f582, %f567, %f546, %f581;
	mul.f32 	%f583, %f569, %f527;
	fma.rn.f32 	%f584, %f568, %f526, %f583;
	fma.rn.f32 	%f585, %f528, %f570, %f584;
	mul.f32 	%f586, %f569, %f563;
	fma.rn.f32 	%f587, %f568, %f562, %f586;
	fma.rn.f32 	%f588, %f570, %f564, %f587;
	mul.f32 	%f589, %f569, %f545;
	fma.rn.f32 	%f590, %f568, %f544, %f589;
	fma.rn.f32 	%f591, %f570, %f546, %f590;
	mul.f32 	%f592, %f572, %f527;
	fma.rn.f32 	%f593, %f571, %f526, %f592;
	fma.rn.f32 	%f594, %f528, %f573, %f593;
	mul.f32 	%f595, %f572, %f563;
	fma.rn.f32 	%f596, %f571, %f562, %f595;
	fma.rn.f32 	%f597, %f573, %f564, %f596;
	mul.f32 	%f598, %f572, %f545;
	fma.rn.f32 	%f599, %f571, %f544, %f598;
	fma.rn.f32 	%f600, %f573, %f546, %f599;
	sub.f32 	%f601, %f594, %f585;
	sub.f32 	%f602, %f597, %f588;
	sub.f32 	%f603, %f600, %f591;
	mul.f32 	%f604, %f602, %f602;
	fma.rn.f32 	%f605, %f601, %f601, %f604;
	fma.rn.f32 	%f606, %f603, %f603, %f605;
	sqrt.rn.f32 	%f607, %f606;
	add.f32 	%f608, %f607, 0f2EDBE6FF;
	rcp.rn.f32 	%f609, %f608;
	mul.f32 	%f610, %f609, %f601;
	mul.f32 	%f611, %f609, %f602;
	mul.f32 	%f612, %f609, %f603;
	add.f32 	%f613, %f585, %f594;
	mul.f32 	%f614, %f613, 0f3F000000;
	add.f32 	%f615, %f588, %f597;
	mul.f32 	%f616, %f615, 0f3F000000;
	add.f32 	%f617, %f591, %f600;
	mul.f32 	%f618, %f617, 0f3F000000;
	sub.f32 	%f619, %f576, %f614;
	sub.f32 	%f620, %f579, %f616;
	sub.f32 	%f621, %f582, %f618;
	mul.f32 	%f622, %f620, %f620;
	fma.rn.f32 	%f623, %f619, %f619, %f622;
	fma.rn.f32 	%f624, %f621, %f621, %f623;
	sqrt.rn.f32 	%f625, %f624;
	add.f32 	%f626, %f625, 0f2EDBE6FF;
	rcp.rn.f32 	%f627, %f626;
	mul.f32 	%f628, %f627, %f619;
	mul.f32 	%f629, %f627, %f620;
	mul.f32 	%f630, %f627, %f621;
	neg.f32 	%f631, %f5;
	mul.f32 	%f632, %f628, %f631;
	mul.f32 	%f633, %f629, %f631;
	mul.f32 	%f634, %f630, %f631;
	mul.f32 	%f635, %f6, %f628;
	mul.f32 	%f636, %f7, %f610;
	sub.f32 	%f637, %f635, %f636;
	mul.f32 	%f638, %f6, %f629;
	mul.f32 	%f639, %f7, %f611;
	sub.f32 	%f640, %f638, %f639;
	mul.f32 	%f641, %f6, %f630;
	mul.f32 	%f642, %f7, %f612;
	sub.f32 	%f643, %f641, %f642;
	add.f32 	%f644, %f636, %f635;
	add.f32 	%f645, %f639, %f638;
	add.f32 	%f646, %f642, %f641;
	mul.f32 	%f647, %f562, %f633;
	fma.rn.f32 	%f648, %f526, %f632, %f647;
	fma.rn.f32 	%f649, %f544, %f634, %f648;
	mul.f32 	%f650, %f563, %f633;
	fma.rn.f32 	%f651, %f527, %f632, %f650;
	fma.rn.f32 	%f652, %f545, %f634, %f651;
	mul.f32 	%f653, %f564, %f633;
	fma.rn.f32 	%f654, %f528, %f632, %f653;
	fma.rn.f32 	%f655, %f546, %f634, %f654;
	mul.f32 	%f656, %f562, %f640;
	fma.rn.f32 	%f657, %f526, %f637, %f656;
	fma.rn.f32 	%f658, %f544, %f643, %f657;
	mul.f32 	%f659, %f563, %f640;
	fma.rn.f32 	%f660, %f527, %f637, %f659;
	fma.rn.f32 	%f661, %f545, %f643, %f660;
	mul.f32 	%f662, %f564, %f640;
	fma.rn.f32 	%f663, %f528, %f637, %f662;
	fma.rn.f32 	%f664, %f546, %f643, %f663;
	mul.f32 	%f665, %f562, %f645;
	fma.rn.f32 	%f666, %f526, %f644, %f665;
	fma.rn.f32 	%f667, %f544, %f646, %f666;
	mul.f32 	%f668, %f563, %f645;
	fma.rn.f32 	%f669, %f527, %f644, %f668;
	fma.rn.f32 	%f670, %f545, %f646, %f669;
	mul.f32 	%f671, %f564, %f645;
	fma.rn.f32 	%f672, %f528, %f644, %f671;
	fma.rn.f32 	%f673, %f546, %f646, %f672;
	add.f32 	%f674, %f499, %f649;
	st.global.f32 	[%rd49], %f674;
	add.f32 	%f675, %f503, %f652;
	st.global.f32 	[%rd49+4], %f675;
	add.f32 	%f676, %f507, %f655;
	st.global.f32 	[%rd49+8], %f676;
	add.f32 	%f677, %f499, %f658;
	st.global.f32 	[%rd50], %f677;
	add.f32 	%f678, %f503, %f661;
	st.global.f32 	[%rd50+4], %f678;
	add.f32 	%f679, %f507, %f664;
	st.global.f32 	[%rd50+8], %f679;
	add.f32 	%f680, %f499, %f667;
	st.global.f32 	[%rd51], %f680;
	add.f32 	%f681, %f503, %f670;
	st.global.f32 	[%rd51+4], %f681;
	add.f32 	%f682, %f507, %f673;
	st.global.f32 	[%rd51+8], %f682;
	bra.uni 	$L__BB30_9;
$L__BB30_3:
	sub.s32 	%r10, %r1, %r3;
	cvta.to.global.u64 	%rd9, %rd7;
	mul.wide.s32 	%rd10, %r10, 44;
	add.s64 	%rd3, %rd9, %rd10;
	ld.global.nc.u32 	%r9, [%rd3+36];
	ld.global.nc.u32 	%r2, [%rd3];
	ld.global.nc.f32 	%f1, [%rd3+28];
	ld.global.nc.f32 	%f2, [%rd3+32];
	setp.eq.s32 	%p3, %r9, 3;
	@%p3 bra 	$L__BB30_8;
	setp.eq.s32 	%p4, %r9, 2;
	@%p4 bra 	$L__BB30_7;
	setp.ne.s32 	%p5, %r9, 1;
	@%p5 bra 	$L__BB30_9;
	ld.global.nc.u32 	%r23, [%rd3+4];
	ld.global.nc.f32 	%f391, [%rd3+16];
	add.f32 	%f392, %f1, %f2;
	mul.lo.s32 	%r24, %r2, 3;
	mul.wide.s32 	%rd33, %r24, 4;
	add.s64 	%rd34, %rd2, %rd33;
	ld.global.f32 	%f393, [%rd34];
	ld.global.f32 	%f394, [%rd34+4];
	ld.global.f32 	%f395, [%rd34+8];
	mul.lo.s32 	%r25, %r23, 3;
	mul.wide.s32 	%rd35, %r25, 4;
	add.s64 	%rd36, %rd2, %rd35;
	ld.global.f32 	%f396, [%rd36];
	ld.global.f32 	%f397, [%rd36+4];
	ld.global.f32 	%f398, [%rd36+8];
	sub.f32 	%f399, %f396, %f393;
	sub.f32 	%f400, %f397, %f394;
	sub.f32 	%f401, %f398, %f395;
	mul.f32 	%f402, %f400, %f400;
	fma.rn.f32 	%f403, %f399, %f399, %f402;
	fma.rn.f32 	%f404, %f401, %f401, %f403;
	sqrt.rn.f32 	%f405, %f404;
	sub.f32 	%f406, %f405, %f391;
	div.rn.f32 	%f407, %f406, %f392;
	add.f32 	%f408, %f405, 0f2EDBE6FF;
	rcp.rn.f32 	%f409, %f408;
	mul.f32 	%f410, %f399, %f409;
	mul.f32 	%f411, %f400, %f409;
	mul.f32 	%f412, %f401, %f409;
	mul.f32 	%f413, %f407, %f410;
	fma.rn.f32 	%f414, %f1, %f413, %f393;
	st.global.f32 	[%rd34], %f414;
	mul.f32 	%f415, %f407, %f411;
	fma.rn.f32 	%f416, %f1, %f415, %f394;
	st.global.f32 	[%rd34+4], %f416;
	mul.f32 	%f417, %f407, %f412;
	fma.rn.f32 	%f418, %f1, %f417, %f395;
	st.global.f32 	[%rd34+8], %f418;
	mul.f32 	%f419, %f2, %f413;
	ld.global.f32 	%f420, [%rd36];
	sub.f32 	%f421, %f420, %f419;
	st.global.f32 	[%rd36], %f421;
	mul.f32 	%f422, %f2, %f415;
	ld.global.f32 	%f423, [%rd36+4];
	sub.f32 	%f424, %f423, %f422;
	st.global.f32 	[%rd36+4], %f424;
	mul.f32 	%f425, %f2, %f417;
	ld.global.f32 	%f426, [%rd36+8];
	sub.f32 	%f427, %f426, %f425;
	st.global.f32 	[%rd36+8], %f427;
	add.s64 	%rd37, %rd1, %rd33;
	ld.global.f32 	%f428, [%rd37];
	ld.global.f32 	%f429, [%rd37+4];
	ld.global.f32 	%f430, [%rd37+8];
	add.s64 	%rd38, %rd1, %rd35;
	ld.global.f32 	%f431, [%rd38];
	ld.global.f32 	%f432, [%rd38+4];
	ld.global.f32 	%f433, [%rd38+8];
	sub.f32 	%f434, %f431, %f428;
	sub.f32 	%f435, %f432, %f429;
	mul.f32 	%f436, %f411, %f435;
	fma.rn.f32 	%f437, %f410, %f434, %f436;
	sub.f32 	%f438, %f433, %f430;
	fma.rn.f32 	%f439, %f412, %f438, %f437;
	mul.f32 	%f440, %f410, %f439;
	mul.f32 	%f441, %f1, %f440;
	div.rn.f32 	%f442, %f441, %f392;
	add.f32 	%f443, %f428, %f442;
	st.global.f32 	[%rd37], %f443;
	mul.f32 	%f444, %f411, %f439;
	mul.f32 	%f445, %f1, %f444;
	div.rn.f32 	%f446, %f445, %f392;
	add.f32 	%f447, %f429, %f446;
	st.global.f32 	[%rd37+4], %f447;
	mul.f32 	%f448, %f412, %f439;
	mul.f32 	%f449, %f1, %f448;
	div.rn.f32 	%f450, %f449, %f392;
	add.f32 	%f451, %f430, %f450;
	st.global.f32 	[%rd37+8], %f451;
	mul.f32 	%f452, %f2, %f440;
	div.rn.f32 	%f453, %f452, %f392;
	ld.global.f32 	%f454, [%rd38];
	sub.f32 	%f455, %f454, %f453;
	st.global.f32 	[%rd38], %f455;
	mul.f32 	%f456, %f2, %f444;
	div.rn.f32 	%f457, %f456, %f392;
	ld.global.f32 	%f458, [%rd38+4];
	sub.f32 	%f459, %f458, %f457;
	st.global.f32 	[%rd38+4], %f459;
	mul.f32 	%f460, %f2, %f448;
	div.rn.f32 	%f461, %f460, %f392;
	ld.global.f32 	%f462, [%rd38+8];
	sub.f32 	%f463, %f462, %f461;
	st.global.f32 	[%rd38+8], %f463;
	bra.uni 	$L__BB30_9;
$L__BB30_7:
	ld.global.nc.u32 	%r18, [%rd3+4];
	ld.global.nc.u32 	%r19, [%rd3+8];
	ld.global.nc.f32 	%f251, [%rd3+16];
	ld.global.nc.f32 	%f252, [%rd3+20];
	mul.lo.s32 	%r20, %r2, 3;
	mul.wide.s32 	%rd24, %r20, 4;
	add.s64 	%rd25, %rd2, %rd24;
	ld.global.f32 	%f253, [%rd25];
	ld.global.f32 	%f254, [%rd25+4];
	ld.global.f32 	%f255, [%rd25+8];
	mul.lo.s32 	%r21, %r18, 3;
	mul.wide.s32 	%rd26, %r21, 4;
	add.s64 	%rd27, %rd2, %rd26;
	ld.global.f32 	%f256, [%rd27];
	ld.global.f32 	%f257, [%rd27+4];
	ld.global.f32 	%f258, [%rd27+8];
	mul.lo.s32 	%r22, %r19, 3;
	mul.wide.s32 	%rd28, %r22, 4;
	add.s64 	%rd29, %rd2, %rd28;
	ld.global.f32 	%f259, [%rd29];
	ld.global.f32 	%f260, [%rd29+4];
	ld.global.f32 	%f261, [%rd29+8];
	sub.f32 	%f262, %f256, %f253;
	sub.f32 	%f263, %f257, %f254;
	sub.f32 	%f264, %f258, %f255;
	sub.f32 	%f265, %f259, %f253;
	sub.f32 	%f266, %f260, %f254;
	sub.f32 	%f267, %f261, %f255;
	mul.f32 	%f268, %f263, %f263;
	fma.rn.f32 	%f269, %f262, %f262, %f268;
	fma.rn.f32 	%f270, %f264, %f264, %f269;
	sqrt.rn.f32 	%f271, %f270;
	mul.f32 	%f272, %f266, %f266;
	fma.rn.f32 	%f273, %f265, %f265, %f272;
	fma.rn.f32 	%f274, %f267, %f267, %f273;
	sqrt.rn.f32 	%f275, %f274;
	add.f32 	%f276, %f271, 0f2EDBE6FF;
	div.rn.f32 	%f277, %f262, %f276;
	div.rn.f32 	%f278, %f263, %f276;
	div.rn.f32 	%f279, %f264, %f276;
	add.f32 	%f280, %f275, 0f2EDBE6FF;
	div.rn.f32 	%f281, %f265, %f280;
	div.rn.f32 	%f282, %f266, %f280;
	div.rn.f32 	%f283, %f267, %f280;
	mul.f32 	%f284, %f278, %f282;
	fma.rn.f32 	%f285, %f277, %f281, %f284;
	fma.rn.f32 	%f286, %f279, %f283, %f285;
	add.f32 	%f287, %f1, %f2;
	mul.f32 	%f288, %f1, %f286;
	mul.f32 	%f289, %f287, %f287;
	mul.f32 	%f290, %f288, %f288;
	sub.f32 	%f291, %f289, %f290;
	add.f32 	%f292, %f291, 0f2EDBE6FF;
	rcp.rn.f32 	%f293, %f292;
	sub.f32 	%f294, %f271, %f251;
	sub.f32 	%f295, %f275, %f252;
	mul.f32 	%f296, %f287, %f294;
	mul.f32 	%f297, %f295, %f288;
	sub.f32 	%f298, %f296, %f297;
	mul.f32 	%f299, %f298, %f293;
	mul.f32 	%f300, %f287, %f295;
	mul.f32 	%f301, %f294, %f288;
	sub.f32 	%f302, %f300, %f301;
	mul.f32 	%f303, %f302, %f293;
	mul.f32 	%f304, %f281, %f303;
	fma.rn.f32 	%f305, %f277, %f299, %f304;
	fma.rn.f32 	%f306, %f1, %f305, %f253;
	st.global.f32 	[%rd25], %f306;
	mul.f32 	%f307, %f282, %f303;
	fma.rn.f32 	%f308, %f278, %f299, %f307;
	fma.rn.f32 	%f309, %f1, %f308, %f254;
	st.global.f32 	[%rd25+4], %f309;
	mul.f32 	%f310, %f283, %f303;
	fma.rn.f32 	%f311, %f279, %f299, %f310;
	fma.rn.f32 	%f312, %f1, %f311, %f255;
	st.global.f32 	[%rd25+8], %f312;
	mul.f32 	%f313, %f2, %f299;
	mul.f32 	%f314, %f277, %f313;
	ld.global.f32 	%f315, [%rd27];
	sub.f32 	%f316, %f315, %f314;
	st.global.f32 	[%rd27], %f316;
	mul.f32 	%f317, %f278, %f313;
	ld.global.f32 	%f318, [%rd27+4];
	sub.f32 	%f319, %f318, %f317;
	st.global.f32 	[%rd27+4], %f319;
	mul.f32 	%f320, %f279, %f313;
	ld.global.f32 	%f321, [%rd27+8];
	sub.f32 	%f322, %f321, %f320;
	st.global.f32 	[%rd27+8], %f322;
	mul.f32 	%f323, %f2, %f303;
	mul.f32 	%f324, %f281, %f323;
	ld.global.f32 	%f325, [%rd29];
	sub.f32 	%f326, %f325, %f324;
	st.global.f32 	[%rd29], %f326;
	mul.f32 	%f327, %f282, %f323;
	ld.global.f32 	%f328, [%rd29+4];
	sub.f32 	%f329, %f328, %f327;
	st.global.f32 	[%rd29+4], %f329;
	mul.f32 	%f330, %f283, %f323;
	ld.global.f32 	%f331, [%rd29+8];
	sub.f32 	%f332, %f331, %f330;
	st.global.f32 	[%rd29+8], %f332;
	add.s64 	%rd30, %rd1, %rd24;
	ld.global.f32 	%f333, [%rd30];
	ld.global.f32 	%f334, [%rd30+4];
	ld.global.f32 	%f335, [%rd30+8];
	add.s64 	%rd31, %rd1, %rd26;
	ld.global.f32 	%f336, [%rd31];
	sub.f32 	%f337, %f336, %f333;
	ld.global.f32 	%f338, [%rd31+4];
	sub.f32 	%f339, %f338, %f334;
	mul.f32 	%f340, %f278, %f339;
	fma.rn.f32 	%f341, %f277, %f337, %f340;
	ld.global.f32 	%f342, [%rd31+8];
	sub.f32 	%f343, %f342, %f335;
	fma.rn.f32 	%f344, %f279, %f343, %f341;
	add.s64 	%rd32, %rd1, %rd28;
	ld.global.f32 	%f345, [%rd32];
	sub.f32 	%f346, %f345, %f333;
	ld.global.f32 	%f347, [%rd32+4];
	sub.f32 	%f348, %f347, %f334;
	mul.f32 	%f349, %f282, %f348;
	fma.rn.f32 	%f350, %f281, %f346, %f349;
	ld.global.f32 	%f351, [%rd32+8];
	sub.f32 	%f352, %f351, %f335;
	fma.rn.f32 	%f353, %f283, %f352, %f350;
	mul.f32 	%f354, %f287, %f344;
	mul.f32 	%f355, %f288, %f353;
	sub.f32 	%f356, %f354, %f355;
	mul.f32 	%f357, %f293, %f356;
	mul.f32 	%f358, %f287, %f353;
	mul.f32 	%f359, %f288, %f344;
	sub.f32 	%f360, %f358, %f359;
	mul.f32 	%f361, %f293, %f360;
	mul.f32 	%f362, %f281, %f361;
	fma.rn.f32 	%f363, %f277, %f357, %f362;
	fma.rn.f32 	%f364, %f1, %f363, %f333;
	st.global.f32 	[%rd30], %f364;
	mul.f32 	%f365, %f282, %f361;
	fma.rn.f32 	%f366, %f278, %f357, %f365;
	fma.rn.f32 	%f367, %f1, %f366, %f334;
	st.global.f32 	[%rd30+4], %f367;
	mul.f32 	%f368, %f283, %f361;
	fma.rn.f32 	%f369, %f279, %f357, %f368;
	fma.rn.f32 	%f370, %f1, %f369, %f335;
	st.global.f32 	[%rd30+8], %f370;
	mul.f32 	%f371, %f2, %f357;
	mul.f32 	%f372, %f277, %f371;
	ld.global.f32 	%f373, [%rd31];
	sub.f32 	%f374, %f373, %f372;
	st.global.f32 	[%rd31], %f374;
	mul.f32 	%f375, %f278, %f371;
	ld.global.f32 	%f376, [%rd31+4];
	sub.f32 	%f377, %f376, %f375;
	st.global.f32 	[%rd31+4], %f377;
	mul.f32 	%f378, %f279, %f371;
	ld.global.f32 	%f379, [%rd31+8];
	sub.f32 	%f380, %f379, %f378;
	st.global.f32 	[%rd31+8], %f380;
	mul.f32 	%f381, %f2, %f361;
	mul.f32 	%f382, %f281, %f381;
	ld.global.f32 	%f383, [%rd32];
	sub.f32 	%f384, %f383, %f382;
	st.global.f32 	[%rd32], %f384;
	mul.f32 	%f385, %f282, %f381;
	ld.global.f32 	%f386, [%rd32+4];
	sub.f32 	%f387, %f386, %f385;
	st.global.f32 	[%rd32+4], %f387;
	mul.f32 	%f388, %f283, %f381;
	ld.global.f32 	%f389, [%rd32+8];
	sub.f32 	%f390, %f389, %f388;
	st.global.f32 	[%rd32+8], %f390;
	bra.uni 	$L__BB30_9;
$L__BB30_8:
	ld.param.u64 	%rd52, [fused_constraints_kernel_param_2];
	ld.global.nc.u32 	%r11, [%rd3+4];
	ld.global.nc.u32 	%r12, [%rd3+8];
	ld.global.nc.u32 	%r13, [%rd3+12];
	ld.global.nc.f32 	%f8, [%rd3+16];
	ld.global.nc.f32 	%f9, [%rd3+20];
	ld.global.nc.f32 	%f10, [%rd3+24];
	mul.lo.s32 	%r14, %r2, 3;
	mul.wide.s32 	%rd11, %r14, 4;
	add.s64 	%rd12, %rd2, %rd11;
	ld.global.f32 	%f11, [%rd12];
	ld.global.f32 	%f12, [%rd12+4];
	ld.global.f32 	%f13, [%rd12+8];
	mul.lo.s32 	%r15, %r11, 3;
	mul.wide.s32 	%rd13, %r15, 4;
	add.s64 	%rd14, %rd2, %rd13;
	ld.global.f32 	%f14, [%rd14];
	ld.global.f32 	%f15, [%rd14+4];
	ld.global.f32 	%f16, [%rd14+8];
	mul.lo.s32 	%r16, %r12, 3;
	mul.wide.s32 	%rd15, %r16, 4;
	add.s64 	%rd16, %rd2, %rd15;
	ld.global.f32 	%f17, [%rd16];
	ld.global.f32 	%f18, [%rd16+4];
	ld.global.f32 	%f19, [%rd16+8];
	mul.lo.s32 	%r17, %r13, 3;
	mul.wide.s32 	%rd17, %r17, 4;
	add.s64 	%rd18, %rd2, %rd17;
	ld.global.f32 	%f20, [%rd18];
	ld.global.f32 	%f21, [%rd18+4];
	ld.global.f32 	%f22, [%rd18+8];
	sub.f32 	%f23, %f14, %f11;
	sub.f32 	%f24, %f15, %f12;
	sub.f32 	%f25, %f16, %f13;
	sub.f32 	%f26, %f17, %f11;
	sub.f32 	%f27, %f18, %f12;
	sub.f32 	%f28, %f19, %f13;
	sub.f32 	%f29, %f20, %f11;
	sub.f32 	%f30, %f21, %f12;
	sub.f32 	%f31, %f22, %f13;
	mul.f32 	%f32, %f24, %f24;
	fma.rn.f32 	%f33, %f23, %f23, %f32;
	fma.rn.f32 	%f34, %f25, %f25, %f33;
	sqrt.rn.f32 	%f35, %f34;
	add.f32 	%f36, %f35, 0f2EDBE6FF;
	mul.f32 	%f37, %f27, %f27;
	fma.rn.f32 	%f38, %f26, %f26, %f37;
	fma.rn.f32 	%f39, %f28, %f28, %f38;
	sqrt.rn.f32 	%f40, %f39;
	add.f32 	%f41, %f40, 0f2EDBE6FF;
	mul.f32 	%f42, %f30, %f30;
	fma.rn.f32 	%f43, %f29, %f29, %f42;
	fma.rn.f32 	%f44, %f31, %f31, %f43;
	sqrt.rn.f32 	%f45, %f44;
	add.f32 	%f46, %f45, 0f2EDBE6FF;
	div.rn.f32 	%f47, %f23, %f36;
	div.rn.f32 	%f48, %f24, %f36;
	div.rn.f32 	%f49, %f25, %f36;
	div.rn.f32 	%f50, %f26, %f41;
	div.rn.f32 	%f51, %f27, %f41;
	div.rn.f32 	%f52, %f28, %f41;
	div.rn.f32 	%f53, %f29, %f46;
	div.rn.f32 	%f54, %f30, %f46;
	div.rn.f32 	%f55, %f31, %f46;
	mul.f32 	%f56, %f48, %f51;
	fma.rn.f32 	%f57, %f47, %f50, %f56;
	fma.rn.f32 	%f58, %f49, %f52, %f57;
	mul.f32 	%f59, %f48, %f54;
	fma.rn.f32 	%f60, %f47, %f53, %f59;
	fma.rn.f32 	%f61, %f49, %f55, %f60;
	mul.f32 	%f62, %f51, %f54;
	fma.rn.f32 	%f63, %f50, %f53, %f62;
	fma.rn.f32 	%f64, %f52, %f55, %f63;
	add.f32 	%f65, %f1, %f2;
	mul.f32 	%f66, %f1, %f58;
	mul.f32 	%f67, %f1, %f61;
	mul.f32 	%f68, %f1, %f64;
	mul.f32 	%f69, %f65, %f65;
	mul.f32 	%f70, %f68, %f68;
	sub.f32 	%f71, %f69, %f70;
	mul.f32 	%f72, %f65, %f71;
	mul.f32 	%f73, %f65, %f66;
	mul.f32 	%f74, %f68, %f67;
	sub.f32 	%f75, %f73, %f74;
	mul.f32 	%f76, %f66, %f75;
	sub.f32 	%f77, %f72, %f76;
	mul.f32 	%f78, %f66, %f68;
	mul.f32 	%f79, %f65, %f67;
	sub.f32 	%f80, %f78, %f79;
	fma.rn.f32 	%f81, %f67, %f80, %f77;
	add.f32 	%f82, %f81, 0f2EDBE6FF;
	rcp.rn.f32 	%f83, %f82;
	sub.f32 	%f84, %f36, %f8;
	sub.f32 	%f85, %f41, %f9;
	sub.f32 	%f86, %f46, %f10;
	mul.f32 	%f87, %f84, %f71;
	mul.f32 	%f88, %f65, %f85;
	mul.f32 	%f89, %f86, %f68;
	sub.f32 	%f90, %f88, %f89;
	mul.f32 	%f91, %f66, %f90;
	sub.f32 	%f92, %f87, %f91;
	mul.f32 	%f93, %f85, %f68;
	mul.f32 	%f94, %f65, %f86;
	sub.f32 	%f95, %f93, %f94;
	fma.rn.f32 	%f96, %f67, %f95, %f92;
	mul.f32 	%f97, %f65, %f90;
	mul.f32 	%f98, %f84, %f75;
	sub.f32 	%f99, %f97, %f98;
	mul.f32 	%f100, %f86, %f66;
	mul.f32 	%f101, %f85, %f67;
	sub.f32 	%f102, %f100, %f101;
	fma.rn.f32 	%f103, %f67, %f102, %f99;
	sub.f32 	%f104, %f94, %f93;
	mul.f32 	%f105, %f65, %f104;
	mul.f32 	%f106, %f66, %f102;
	sub.f32 	%f107, %f105, %f106;
	fma.rn.f32 	%f108, %f84, %f80, %f107;
	mul.f32 	%f109, %f96, %f83;
	mul.f32 	%f110, %f103, %f83;
	mul.f32 	%f111, %f108, %f83;
	mul.f32 	%f112, %f50, %f110;
	fma.rn.f32 	%f113, %f47, %f109, %f112;
	fma.rn.f32 	%f114, %f53, %f111, %f113;
	fma.rn.f32 	%f115, %f1, %f114, %f11;
	st.global.f32 	[%rd12], %f115;
	mul.f32 	%f116, %f51, %f110;
	fma.rn.f32 	%f117, %f48, %f109, %f116;
	fma.rn.f32 	%f118, %f54, %f111, %f117;
	fma.rn.f32 	%f119, %f1, %f118, %f12;
	st.global.f32 	[%rd12+4], %f119;
	mul.f32 	%f120, %f52, %f110;
	fma.rn.f32 	%f121, %f49, %f109, %f120;
	fma.rn.f32 	%f122, %f55, %f111, %f121;
	fma.rn.f32 	%f123, %f1, %f122, %f13;
	st.global.f32 	[%rd12+8], %f123;
	mul.f32 	%f124, %f2, %f109;
	mul.f32 	%f125, %f47, %f124;
	ld.global.f32 	%f126, [%rd14];
	sub.f32 	%f127, %f126, %f125;
	st.global.f32 	[%rd14], %f127;
	mul.f32 	%f128, %f48, %f124;
	ld.global.f32 	%f129, [%rd14+4];
	sub.f32 	%f130, %f129, %f128;
	st.global.f32 	[%rd14+4], %f130;
	mul.f32 	%f131, %f49, %f124;
	ld.global.f32 	%f132, [%rd14+8];
	sub.f32 	%f133, %f132, %f131;
	st.global.f32 	[%rd14+8], %f133;
	mul.f32 	%f134, %f2, %f110;
	mul.f32 	%f135, %f50, %f134;
	ld.global.f32 	%f136, [%rd16];
	sub.f32 	%f137, %f136, %f135;
	st.global.f32 	[%rd16], %f137;
	mul.f32 	%f138, %f51, %f134;
	ld.global.f32 	%f139, [%rd16+4];
	sub.f32 	%f140, %f139, %f138;
	st.global.f32 	[%rd16+4], %f140;
	mul.f32 	%f141, %f52, %f134;
	ld.global.f32 	%f142, [%rd16+8];
	sub.f32 	%f143, %f142, %f141;
	st.global.f32 	[%rd16+8], %f143;
	mul.f32 	%f144, %f2, %f111;
	mul.f32 	%f145, %f53, %f144;
	ld.global.f32 	%f146, [%rd18];
	sub.f32 	%f147, %f146, %f145;
	st.global.f32 	[%rd18], %f147;
	mul.f32 	%f148, %f54, %f144;
	ld.global.f32 	%f149, [%rd18+4];
	sub.f32 	%f150, %f149, %f148;
	st.global.f32 	[%rd18+4], %f150;
	mul.f32 	%f151, %f55, %f144;
	ld.global.f32 	%f152, [%rd18+8];
	sub.f32 	%f153, %f152, %f151;
	st.global.f32 	[%rd18+8], %f153;
	cvta.to.global.u64 	%rd19, %rd52;
	add.s64 	%rd20, %rd19, %rd11;
	ld.global.f32 	%f154, [%rd20];
	ld.global.f32 	%f155, [%rd20+4];
	ld.global.f32 	%f156, [%rd20+8];
	add.s64 	%rd21, %rd19, %rd13;
	ld.global.f32 	%f157, [%rd21];
	sub.f32 	%f158, %f157, %f154;
	ld.global.f32 	%f159, [%rd21+4];
	sub.f32 	%f160, %f159, %f155;
	mul.f32 	%f161, %f48, %f160;
	fma.rn.f32 	%f162, %f47, %f158, %f161;
	ld.global.f32 	%f163, [%rd21+8];
	sub.f32 	%f164, %f163, %f156;
	fma.rn.f32 	%f165, %f49, %f164, %f162;
	add.s64 	%rd22, %rd19, %rd15;
	ld.global.f32 	%f166, [%rd22];
	sub.f32 	%f167, %f166, %f154;
	ld.global.f32 	%f168, [%rd22+4];
	sub.f32 	%f169, %f168, %f155;
	mul.f32 	%f170, %f51, %f169;
	fma.rn.f32 	%f171, %f50, %f167, %f170;
	ld.global.f32 	%f172, [%rd22+8];
	sub.f32 	%f173, %f172, %f156;
	fma.rn.f32 	%f174, %f52, %f173, %f171;
	add.s64 	%rd23, %rd19, %rd17;
	ld.global.f32 	%f175, [%rd23];
	sub.f32 	%f176, %f175, %f154;
	ld.global.f32 	%f177, [%rd23+4];
	sub.f32 	%f178, %f177, %f155;
	mul.f32 	%f179, %f54, %f178;
	fma.rn.f32 	%f180, %f53, %f176, %f179;
	ld.global.f32 	%f181, [%rd23+8];
	sub.f32 	%f182, %f181, %f156;
	fma.rn.f32 	%f183, %f55, %f182, %f180;
	mul.f32 	%f184, %f71, %f165;
	mul.f32 	%f185, %f65, %f174;
	mul.f32 	%f186, %f68, %f183;
	sub.f32 	%f187, %f185, %f186;
	mul.f32 	%f188, %f66, %f187;
	sub.f32 	%f189, %f184, %f188;
	mul.f32 	%f190, %f68, %f174;
	mul.f32 	%f191, %f65, %f183;
	sub.f32 	%f192, %f190, %f191;
	fma.rn.f32 	%f193, %f67, %f192, %f189;
	mul.f32 	%f194, %f65, %f187;
	mul.f32 	%f195, %f75, %f165;
	sub.f32 	%f196, %f194, %f195;
	mul.f32 	%f197, %f66, %f183;
	mul.f32 	%f198, %f67, %f174;
	sub.f32 	%f199, %f197, %f198;
	fma.rn.f32 	%f200, %f67, %f199, %f196;
	sub.f32 	%f201, %f191, %f190;
	mul.f32 	%f202, %f65, %f201;
	mul.f32 	%f203, %f66, %f199;
	sub.f32 	%f204, %f202, %f203;
	fma.rn.f32 	%f205, %f80, %f165, %f204;
	mul.f32 	%f206, %f83, %f193;
	mul.f32 	%f207, %f83, %f200;
	mul.f32 	%f208, %f83, %f205;
	mul.f32 	%f209, %f50, %f207;
	fma.rn.f32 	%f210, %f47, %f206, %f209;
	fma.rn.f32 	%f211, %f53, %f208, %f210;
	fma.rn.f32 	%f212, %f1, %f211, %f154;
	st.global.f32 	[%rd20], %f212;
	mul.f32 	%f213, %f51, %f207;
	fma.rn.f32 	%f214, %f48, %f206, %f213;
	fma.rn.f32 	%f215, %f54, %f208, %f214;
	fma.rn.f32 	%f216, %f1, %f215, %f155;
	st.global.f32 	[%rd20+4], %f216;
	mul.f32 	%f217, %f52, %f207;
	fma.rn.f32 	%f218, %f49, %f206, %f217;
	fma.rn.f32 	%f219, %f55, %f208, %f218;
	fma.rn.f32 	%f220, %f1, %f219, %f156;
	st.global.f32 	[%rd20+8], %f220;
	mul.f32 	%f221, %f2, %f206;
	mul.f32 	%f222, %f47, %f221;
	ld.global.f32 	%f223, [%rd21];
	sub.f32 	%f224, %f223, %f222;
	st.global.f32 	[%rd21], %f224;
	mul.f32 	%f225, %f48, %f221;
	ld.global.f32 	%f226, [%rd21+4];
	sub.f32 	%f227, %f226, %f225;
	st.global.f32 	[%rd21+4], %f227;
	mul.f32 	%f228, %f49, %f221;
	ld.global.f32 	%f229, [%rd21+8];
	sub.f32 	%f230, %f229, %f228;
	st.global.f32 	[%rd21+8], %f230;
	mul.f32 	%f231, %f2, %f207;
	mul.f32 	%f232, %f50, %f231;
	ld.global.f32 	%f233, [%rd22];
	sub.f32 	%f234, %f233, %f232;
	st.global.f32 	[%rd22], %f234;
	mul.f32 	%f235, %f51, %f231;
	ld.global.f32 	%f236, [%rd22+4];
	sub.f32 	%f237, %f236, %f235;
	st.global.f32 	[%rd22+4], %f237;
	mul.f32 	%f238, %f52, %f231;
	ld.global.f32 	%f239, [%rd22+8];
	sub.f32 	%f240, %f239, %f238;
	st.global.f32 	[%rd22+8], %f240;
	mul.f32 	%f241, %f2, %f208;
	mul.f32 	%f242, %f53, %f241;
	ld.global.f32 	%f243, [%rd23];
	sub.f32 	%f244, %f243, %f242;
	st.global.f32 	[%rd23], %f244;
	mul.f32 	%f245, %f54, %f241;
	ld.global.f32 	%f246, [%rd23+4];
	sub.f32 	%f247, %f246, %f245;
	st.global.f32 	[%rd23+4], %f247;
	mul.f32 	%f248, %f55, %f241;
	ld.global.f32 	%f249, [%rd23+8];
	sub.f32 	%f250, %f249, %f248;
	st.global.f32 	[%rd23+8], %f250;
$L__BB30_9:
	ret;

}
	// .globl	mega_fused_md_step_tiled
.visible .entry mega_fused_md_step_tiled(
	.param .u64 .ptr .align 1 mega_fused_md_step_tiled_param_0,
	.param .u64 .ptr .align 1 mega_fused_md_step_tiled_param_1,
	.param .u64 .ptr .align 1 mega_fused_md_step_tiled_param_2,
	.param .u64 .ptr .align 1 mega_fused_md_step_tiled_param_3,
	.param .u64 .ptr .align 1 mega_fused_md_step_tiled_param_4,
	.param .u64 .ptr .align 1 mega_fused_md_step_tiled_param_5,
	.param .u64 .ptr .align 1 mega_fused_md_step_tiled_param_6,
	.param .u64 .ptr .align 1 mega_fused_md_step_tiled_param_7,
	.param .u64 .ptr .align 1 mega_fused_md_step_tiled_param_8,
	.param .u64 .ptr .align 1 mega_fused_md_step_tiled_param_9,
	.param .u64 .ptr .align 1 mega_fused_md_step_tiled_param_10,
	.param .u64 .ptr .align 1 mega_fused_md_step_tiled_param_11,
	.param .u64 .ptr .align 1 mega_fused_md_step_tiled_param_12,
	.param .u64 .ptr .align 1 mega_fused_md_step_tiled_param_13,
	.param .u64 .ptr .align 1 mega_fused_md_step_tiled_param_14,
	.param .u64 .ptr .align 1 mega_fused_md_step_tiled_param_15,
	.param .u64 .ptr .align 1 mega_fused_md_step_tiled_param_16,
	.param .u64 .ptr .align 1 mega_fused_md_step_tiled_param_17,
	.param .u64 .ptr .align 1 mega_fused_md_step_tiled_param_18,
	.param .u32 mega_fused_md_step_tiled_param_19,
	.param .u32 mega_fused_md_step_tiled_param_20,
	.param .u32 mega_fused_md_step_tiled_param_21,
	.param .u32 mega_fused_md_step_tiled_param_22,
	.param .u32 mega_fused_md_step_tiled_param_23,
	.param .u32 mega_fused_md_step_tiled_param_24,
	.param .f32 mega_fused_md_step_tiled_param_25,
	.param .f32 mega_fused_md_step_tiled_param_26,
	.param .f32 mega_fused_md_step_tiled_param_27,
	.param .u32 mega_fused_md_step_tiled_param_28
)
.maxntid 256
.minnctapersm 4
{
	.local .align 4 .b8 	__local_depot31[28];
	.reg .b64 	%SP;
	.reg .b64 	%SPL;
	.reg .pred 	%p<382>;
	.reg .b32 	%r<646>;
	.reg .b32 	%f<3833>;
	.reg .b64 	%rd<307>;
	.reg .b64 	%fd<11>;
	// demoted variable
	.shared .align 128 .b8 _ZZ24mega_fused_md_step_tiledE6s_tile[6144];
	// demoted variable
	.shared .align 4 .f32 _ZZ24mega_fused_md_step_tiledE4s_pe;
	// demoted variable
	.shared .align 4 .f32 _ZZ24mega_fused_md_step_tiledE4s_ke;
	mov.u64 	%SPL, __local_depot31;
	ld.param.u64 	%rd67, [mega_fused_md_step_tiled_param_0];
	ld.param.u64 	%rd68, [mega_fused_md_step_tiled_param_2];
	ld.param.u64 	%rd53, [mega_fused_md_step_tiled_param_3];
	ld.param.u64 	%rd54, [mega_fused_md_step_tiled_param_4];
	ld.param.u64 	%rd55, [mega_fused_md_step_tiled_param_5];
	ld.param.u64 	%rd56, [mega_fused_md_step_tiled_param_6];
	ld.param.u64 	%rd57, [mega_fused_md_step_tiled_param_7];
	ld.param.u64 	%rd69, [mega_fused_md_step_tiled_param_15];
	ld.param.u64 	%rd70, [mega_fused_md_step_tiled_param_17];
	ld.param.u32 	%r229, [mega_fused_md_step_tiled_param_19];
	ld.param.u32 	%r230, [mega_fused_md_step_tiled_param_20];
	ld.param.u32 	%r231, [mega_fused_md_step_tiled_param_21];
	ld.param.u32 	%r232, [mega_fused_md_step_tiled_param_22];
	cvta.to.global.u64 	%rd1, %rd70;
	cvta.to.global.u64 	%rd2, %rd69;
	cvta.to.global.u64 	%rd3, %rd68;
	cvta.to.global.u64 	%rd4, %rd67;
	cvta.to.global.u64 	%rd5, %rd54;
	cvta.to.global.u64 	%rd6, %rd53;
	add.u64 	%rd7, %SPL, 0;
	add.u64 	%rd8, %SPL, 0;
	add.u64 	%rd9, %SPL, 0;
	add.u64 	%rd10, %SPL, 0;
	add.u64 	%rd11, %SPL, 0;
	mov.u32 	%r236, %ctaid.x;
	mov.u32 	%r237, %ntid.x;
	mov.u32 	%r1, %tid.x;
	mad.lo.s32 	%r2, %r236, %r237, %r1;
	mov.u32 	%r238, %nctaid.x;
	mul.lo.s32 	%r3, %r237, %r238;
	setp.ne.s32 	%p1, %r1, 0;
	@%p1 bra 	$L__BB31_2;
	mov.b32 	%r239, 0;
	st.shared.u32 	[_ZZ24mega_fused_md_step_tiledE4s_pe], %r239;
	st.shared.u32 	[_ZZ24mega_fused_md_step_tiledE4s_ke], %r239;
$L__BB31_2:
	bar.sync 	0;
	setp.ne.s32 	%p2, %r2, 0;
	@%p2 bra 	$L__BB31_4;
	mov.b32 	%r240, 0;
	st.global.u32 	[%rd6], %r240;
	st.global.u32 	[%rd5], %r240;
$L__BB31_4:
	bar.sync 	0;
	setp.ge.s32 	%p3, %r2, %r230;
	@%p3 bra 	$L__BB31_11;
	ld.global.u32 	%r568, [d_use_pbc];
	cvta.to.global.u64 	%rd12, %rd55;
	cvta.to.global.u64 	%rd13, %rd56;
	mov.u32 	%r567, %r2;
$L__BB31_6:
	shl.b32 	%r241, %r567, 1;
	mul.wide.s32 	%rd76, %r241, 4;
	add.s64 	%rd77, %rd12, %rd76;
	ld.global.nc.u32 	%r242, [%rd77];
	ld.global.nc.u32 	%r243, [%rd77+4];
	add.s64 	%rd78, %rd13, %rd76;
	ld.global.nc.f32 	%f1, [%rd78];
	ld.global.nc.f32 	%f2, [%rd78+4];
	mul.lo.s32 	%r7, %r242, 3;
	mul.wide.s32 	%rd79, %r7, 4;
	add.s64 	%rd80, %rd4, %rd79;
	ld.global.f32 	%f703, [%rd80];
	ld.global.f32 	%f704, [%rd80+4];
	ld.global.f32 	%f705, [%rd80+8];
	mul.lo.s32 	%r8, %r243, 3;
	mul.wide.s32 	%rd81, %r8, 4;
	add.s64 	%rd82, %rd4, %rd81;
	ld.global.f32 	%f706, [%rd82];
	ld.global.f32 	%f707, [%rd82+4];
	ld.global.f32 	%f708, [%rd82+8];
	sub.f32 	%f3572, %f706, %f703;
	sub.f32 	%f3571, %f707, %f704;
	sub.f32 	%f3570, %f708, %f705;
	setp.eq.s32 	%p4, %r568, 0;
	@%p4 bra 	$L__BB31_8;
	ld.global.f32 	%f709, [d_box_dims];
	ld.global.f32 	%f710, [d_box_inv];
	mul.f32 	%f711, %f3572, %f710;
	cvt.rni.f32.f32 	%f712, %f711;
	mul.f32 	%f713, %f709, %f712;
	sub.f32 	%f3572, %f3572, %f713;
	ld.global.f32 	%f714, [d_box_dims+4];
	ld.global.f32 	%f715, [d_box_inv+4];
	mul.f32 	%f716, %f3571, %f715;
	cvt.rni.f32.f32 	%f717, %f716;
	mul.f32 	%f718, %f714, %f717;
	sub.f32 	%f3571, %f3571, %f718;
	ld.global.f32 	%f719, [d_box_dims+8];
	ld.global.f32 	%f720, [d_box_inv+8];
	mul.f32 	%f721, %f3570, %f720;
	cvt.rni.f32.f32 	%f722, %f721;
	mul.f32 	%f723, %f719, %f722;
	sub.f32 	%f3570, %f3570, %f723;
$L__BB31_8:
	mul.f32 	%f724, %f3572, %f3572;
	fma.rn.f32 	%f725, %f3571, %f3571, %f724;
	fma.rn.f32 	%f726, %f3570, %f3570, %f725;
	sqrt.rn.f32 	%f12, %f726;
	setp.lt.f32 	%p5, %f12, 0f358637BD;
	@%p5 bra 	$L__BB31_10;
	sub.f32 	%f727, %f12, %f2;
	mul.f32 	%f728, %f1, 0fC0000000;
	mul.f32 	%f729, %f728, %f727;
	div.rn.f32 	%f730, %f729, %f12;
	add.s64 	%rd84, %rd3, %rd79;
	mul.f32 	%f731, %f3572, %f730;
	atom.global.add.f32 	%f732, [%rd84], %f731;
	mul.f32 	%f733, %f3571, %f730;
	atom.global.add.f32 	%f734, [%rd84+4], %f733;
	mul.f32 	%f735, %f3570, %f730;
	atom.global.add.f32 	%f736, [%rd84+8], %f735;
	add.s64 	%rd86, %rd3, %rd81;
	neg.f32 	%f737, %f730;
	mul.f32 	%f738, %f3572, %f737;
	atom.global.add.f32 	%f739, [%rd86], %f738;
	mul.f32 	%f740, %f3571, %f737;
	atom.global.add.f32 	%f741, [%rd86+4], %f740;
	mul.f32 	%f742, %f3570, %f737;
	atom.global.add.f32 	%f743, [%rd86+8], %f742;
	mul.f32 	%f744, %f1, %f727;
	mul.f32 	%f745, %f727, %f744;
	atom.shared.add.f32 	%f746, [_ZZ24mega_fused_md_step_tiledE4s_pe], %f745;
	ld.global.u32 	%r568, [d_use_pbc];
$L__BB31_10:
	add.s32 	%r567, %r567, %r3;
	setp.lt.s32 	%p6, %r567, %r230;
	@%p6 bra 	$L__BB31_6;
$L__BB31_11:
	bar.sync 	0;
	setp.ge.s32 	%p7, %r2, %r231;
	@%p7 bra 	$L__BB31_21;
	ld.param.u64 	%rd284, [mega_fused_md_step_tiled_param_8];
	ld.global.u32 	%r569, [d_use_pbc];
	cvta.to.global.u64 	%rd14, %rd57;
	cvta.to.global.u64 	%rd15, %rd284;
	mov.u32 	%r570, %r2;
$L__BB31_13:
	shl.b32 	%r244, %r570, 2;
	mul.wide.s32 	%rd87, %r244, 4;
	add.s64 	%rd88, %rd14, %rd87;
	ld.global.nc.u32 	%r245, [%rd88];
	ld.global.nc.u32 	%r246, [%rd88+4];
	ld.global.nc.u32 	%r247, [%rd88+8];
	shl.b32 	%r248, %r570, 1;
	mul.wide.s32 	%rd89, %r248, 4;
	add.s64 	%rd90, %rd15, %rd89;
	ld.global.nc.f32 	%f13, [%rd90];
	ld.global.nc.f32 	%f14, [%rd90+4];
	mul.lo.s32 	%r15, %r245, 3;
	mul.wide.s32 	%rd91, %r15, 4;
	add.s64 	%rd92, %rd4, %rd91;
	ld.global.f32 	%f747, [%rd92];
	ld.global.f32 	%f748, [%rd92+4];
	ld.global.f32 	%f749, [%rd92+8];
	mul.lo.s32 	%r16, %r246, 3;
	mul.wide.s32 	%rd93, %r16, 4;
	add.s64 	%rd94, %rd4, %rd93;
	ld.global.f32 	%f750, [%rd94];
	ld.global.f32 	%f751, [%rd94+4];
	ld.global.f32 	%f752, [%rd94+8];
	mul.lo.s32 	%r17, %r247, 3;
	mul.wide.s32 	%rd95, %r17, 4;
	add.s64 	%rd96, %rd4, %rd95;
	ld.global.f32 	%f753, [%rd96];
	ld.global.f32 	%f754, [%rd96+4];
	ld.global.f32 	%f755, [%rd96+8];
	sub.f32 	%f3575, %f747, %f750;
	sub.f32 	%f3574, %f748, %f751;
	sub.f32 	%f3573, %f749, %f752;
	sub.f32 	%f3576, %f753, %f750;
	sub.f32 	%f3577, %f754, %f751;
	sub.f32 	%f3578, %f755, %f752;
	setp.eq.s32 	%p8, %r569, 0;
	@%p8 bra 	$L__BB31_15;
	ld.global.f32 	%f756, [d_box_dims];
	ld.global.f32 	%f757, [d_box_inv];
	mul.f32 	%f758, %f3575, %f757;
	cvt.rni.f32.f32 	%f759, %f758;
	mul.f32 	%f760, %f756, %f759;
	sub.f32 	%f3575, %f3575, %f760;
	ld.global.f32 	%f761, [d_box_dims+4];
	ld.global.f32 	%f762, [d_box_inv+4];
	mul.f32 	%f763, %f3574, %f762;
	cvt.rni.f32.f32 	%f764, %f763;
	mul.f32 	%f765, %f761, %f764;
	sub.f32 	%f3574, %f3574, %f765;
	ld.global.f32 	%f766, [d_box_dims+8];
	ld.global.f32 	%f767, [d_box_inv+8];
	mul.f32 	%f768, %f3573, %f767;
	cvt.rni.f32.f32 	%f769, %f768;
	mul.f32 	%f770, %f766, %f769;
	sub.f32 	%f3573, %f3573, %f770;
$L__BB31_15:
	setp.eq.s32 	%p9, %r569, 0;
	@%p9 bra 	$L__BB31_17;
	ld.global.f32 	%f771, [d_box_dims];
	ld.global.f32 	%f772, [d_box_inv];
	mul.f32 	%f773, %f3576, %f772;
	cvt.rni.f32.f32 	%f774, %f773;
	mul.f32 	%f775, %f771, %f774;
	sub.f32 	%f3576, %f3576, %f775;
	ld.global.f32 	%f776, [d_box_dims+4];
	ld.global.f32 	%f777, [d_box_inv+4];
	mul.f32 	%f778, %f3577, %f777;
	cvt.rni.f32.f32 	%f779, %f778;
	mul.f32 	%f780, %f776, %f779;
	sub.f32 	%f3577, %f3577, %f780;
	ld.global.f32 	%f781, [d_box_dims+8];
	ld.global.f32 	%f782, [d_box_inv+8];
	mul.f32 	%f783, %f3578, %f782;
	cvt.rni.f32.f32 	%f784, %f783;
	mul.f32 	%f785, %f781, %f784;
	sub.f32 	%f3578, %f3578, %f785;
$L__BB31_17:
	mul.f32 	%f786, %f3575, %f3575;
	fma.rn.f32 	%f787, %f3574, %f3574, %f786;
	fma.rn.f32 	%f788, %f3573, %f3573, %f787;
	sqrt.rn.f32 	%f33, %f788;
	mul.f32 	%f789, %f3577, %f3577;
	fma.rn.f32 	%f790, %f3576, %f3576, %f789;
	fma.rn.f32 	%f791, %f3578, %f3578, %f790;
	sqrt.rn.f32 	%f792, %f791;
	min.f32 	%f793, %f33, %f792;
	setp.lt.f32 	%p10, %f793, 0f358637BD;
	@%p10 bra 	$L__BB31_20;
	mul.f32 	%f794, %f3574, %f3577;
	fma.rn.f32 	%f795, %f3575, %f3576, %f794;
	fma.rn.f32 	%f796, %f3573, %f3578, %f795;
	mul.f32 	%f35, %f33, %f792;
	div.rn.f32 	%f797, %f796, %f35;
	max.f32 	%f798, %f797, 0fBF800000;
	min.f32 	%f36, %f798, 0f3F800000;
	mul.f32 	%f799, %f36, %f36;
	mov.f32 	%f800, 0f3F800000;
	sub.f32 	%f801, %f800, %f799;
	sqrt.rn.f32 	%f37, %f801;
	setp.lt.f32 	%p11, %f37, 0f358637BD;
	@%p11 bra 	$L__BB31_20;
	abs.f32 	%f802, %f36;
	fma.rn.f32 	%f803, %f802, 0fBF000000, 0f3F000000;
	rsqrt.approx.ftz.f32 	%f804, %f803;
	mul.f32 	%f805, %f803, %f804;
	setp.gt.f32 	%p12, %f802, 0f3F0F5C29;
	setp.eq.f32 	%p13, %f802, 0f3F800000;
	mul.f32 	%f806, %f804, 0fBF000000;
	fma.rn.f32 	%f807, %f805, %f806, 0f3F000000;
	fma.rn.f32 	%f808, %f805, %f807, %f805;
	selp.f32 	%f809, 0f00000000, %f808, %p13;
	selp.f32 	%f810, %f809, %f802, %p12;
	copysign.f32 	%f811, %f36, %f810;
	mul.f32 	%f812, %f811, %f811;
	fma.rn.f32 	%f813, %f812, 0f3D10ECEF, 0f3C8B1ABB;
	fma.rn.f32 	%f814, %f813, %f812, 0f3CFC028C;
	fma.rn.f32 	%f815, %f814, %f812, 0f3D372139;
	fma.rn.f32 	%f816, %f815, %f812, 0f3D9993DB;
	fma.rn.f32 	%f817, %f816, %f812, 0f3E2AAAC6;
	mul.f32 	%f818, %f812, %f817;
	fma.rn.f32 	%f819, %f818, %f811, %f811;
	setp.gt.f32 	%p14, %f36, 0f3F0F5C29;
	neg.f32 	%f820, %f819;
	selp.f32 	%f821, %f819, %f820, %p12;
	fma.rn.f32 	%f822, 0f3F6EE581, 0f3FD774EB, %f821;
	selp.f32 	%f823, %f819, %f822, %p14;
	add.f32 	%f824, %f823, %f823;
	selp.f32 	%f825, %f824, %f823, %p12;
	sub.f32 	%f826, %f825, %f14;
	add.f32 	%f827, %f13, %f13;
	mul.f32 	%f828, %f827, %f826;
	div.rn.f32 	%f829, %f3576, %f35;
	mul.f32 	%f830, %f3575, %f36;
	mul.f32 	%f831, %f33, %f33;
	div.rn.f32 	%f832, %f830, %f831;
	sub.f32 	%f833, %f829, %f832;
	neg.f32 	%f834, %f37;
	div.rn.f32 	%f835, %f833, %f834;
	div.rn.f32 	%f836, %f3577, %f35;
	mul.f32 	%f837, %f3574, %f36;
	div.rn.f32 	%f838, %f837, %f831;
	sub.f32 	%f839, %f836, %f838;
	div.rn.f32 	%f840, %f839, %f834;
	div.rn.f32 	%f841, %f3578, %f35;
	mul.f32 	%f842, %f3573, %f36;
	div.rn.f32 	%f843, %f842, %f831;
	sub.f32 	%f844, %f841, %f843;
	div.rn.f32 	%f845, %f844, %f834;
	div.rn.f32 	%f846, %f3575, %f35;
	mul.f32 	%f847, %f3576, %f36;
	mul.f32 	%f848, %f792, %f792;
	div.rn.f32 	%f849, %f847, %f848;
	sub.f32 	%f850, %f846, %f849;
	div.rn.f32 	%f851, %f850, %f834;
	div.rn.f32 	%f852, %f3574, %f35;
	mul.f32 	%f853, %f3577, %f36;
	div.rn.f32 	%f854, %f853, %f848;
	sub.f32 	%f855, %f852, %f854;
	div.rn.f32 	%f856, %f855, %f834;
	div.rn.f32 	%f857, %f3573, %f35;
	mul.f32 	%f858, %f3578, %f36;
	div.rn.f32 	%f859, %f858, %f848;
	sub.f32 	%f860, %f857, %f859;
	div.rn.f32 	%f861, %f860, %f834;
	add.s64 	%rd98, %rd3, %rd91;
	neg.f32 	%f862, %f828;
	mul.f32 	%f863, %f835, %f862;
	atom.global.add.f32 	%f864, [%rd98], %f863;
	mul.f32 	%f865, %f840, %f862;
	atom.global.add.f32 	%f866, [%rd98+4], %f865;
	mul.f32 	%f867, %f845, %f862;
	atom.global.add.f32 	%f868, [%rd98+8], %f867;
	add.s64 	%rd100, %rd3, %rd95;
	mul.f32 	%f869, %f851, %f862;
	atom.global.add.f32 	%f870, [%rd100], %f869;
	mul.f32 	%f871, %f856, %f862;
	atom.global.add.f32 	%f872, [%rd100+4], %f871;
	mul.f32 	%f873, %f861, %f862;
	atom.global.add.f32 	%f874, [%rd100+8], %f873;
	add.s64 	%rd102, %rd3, %rd93;
	add.f32 	%f875, %f835, %f851;
	mul.f32 	%f876, %f875, %f828;
	atom.global.add.f32 	%f877, [%rd102], %f876;
	add.f32 	%f878, %f840, %f856;
	mul.f32 	%f879, %f878, %f828;
	atom.global.add.f32 	%f880, [%rd102+4], %f879;
	add.f32 	%f881, %f845, %f861;
	mul.f32 	%f882, %f881, %f828;
	atom.global.add.f32 	%f883, [%rd102+8], %f882;
	mul.f32 	%f884, %f13, %f826;
	mul.f32 	%f885, %f826, %f884;
	atom.shared.add.f32 	%f886, [_ZZ24mega_fused_md_step_tiledE4s_pe], %f885;
	ld.global.u32 	%r569, [d_use_pbc];
$L__BB31_20:
	add.s32 	%r570, %r570, %r3;
	setp.lt.s32 	%p15, %r570, %r231;
	@%p15 bra 	$L__BB31_13;
$L__BB31_21:
	bar.sync 	0;
	setp.ge.s32 	%p16, %r2, %r232;
	@%p16 bra 	$L__BB31_50;
	ld.param.u64 	%rd286, [mega_fused_md_step_tiled_param_10];
	ld.param.u64 	%rd285, [mega_fused_md_step_tiled_param_9];
	ld.global.u32 	%r582, [d_use_pbc];
	cvta.to.global.u64 	%rd16, %rd285;
	cvta.to.global.u64 	%rd17, %rd286;
	mov.u32 	%r573, %r2;
$L__BB31_23:
	shl.b32 	%r249, %r573, 2;
	mul.wide.s32 	%rd103, %r249, 4;
	add.s64 	%rd104, %rd16, %rd103;
	ld.global.nc.u32 	%r250, [%rd104];
	ld.global.nc.u32 	%r251, [%rd104+4];
	ld.global.nc.u32 	%r252, [%rd104+8];
	ld.global.nc.u32 	%r253, [%rd104+12];
	add.s64 	%rd105, %rd17, %rd103;
	ld.global.nc.f32 	%f38, [%rd105];
	ld.global.nc.f32 	%f39, [%rd105+4];
	ld.global.nc.f32 	%f40, [%rd105+8];
	mul.lo.s32 	%r24, %r250, 3;
	mul.wide.s32 	%rd106, %r24, 4;
	add.s64 	%rd107, %rd4, %rd106;
	ld.global.f32 	%f887, [%rd107];
	ld.global.f32 	%f888, [%rd107+4];
	ld.global.f32 	%f889, [%rd107+8];
	mul.lo.s32 	%r254, %r251, 3;
	mul.wide.s32 	%rd108, %r254, 4;
	add.s64 	%rd109, %rd4, %rd108;
	ld.global.f32 	%f890, [%rd109];
	ld.global.f32 	%f891, [%rd109+4];
	ld.global.f32 	%f892, [%rd109+8];
	mul.lo.s32 	%r255, %r252, 3;
	mul.wide.s32 	%rd110, %r255, 4;
	add.s64 	%rd111, %rd4, %rd110;
	ld.global.f32 	%f893, [%rd111];
	ld.global.f32 	%f894, [%rd111+4];
	ld.global.f32 	%f895, [%rd111+8];
	mul.lo.s32 	%r25, %r253, 3;
	mul.wide.s32 	%rd112, %r25, 4;
	add.s64 	%rd113, %rd4, %rd112;
	ld.global.f32 	%f896, [%rd113];
	ld.global.f32 	%f897, [%rd113+4];
	ld.global.f32 	%f898, [%rd113+8];
	sub.f32 	%f3579, %f890, %f887;
	sub.f32 	%f3580, %f891, %f888;
	sub.f32 	%f3581, %f892, %f889;
	sub.f32 	%f3582, %f893, %f890;
	sub.f32 	%f3583, %f894, %f891;
	sub.f32 	%f3584, %f895, %f892;
	sub.f32 	%f3585, %f896, %f893;
	sub.f32 	%f3586, %f897, %f894;
	sub.f32 	%f3587, %f898, %f895;
	setp.eq.s32 	%p17, %r582, 0;
	@%p17 bra 	$L__BB31_25;
	ld.global.f32 	%f899, [d_box_dims];
	ld.global.f32 	%f900, [d_box_inv];
	mul.f32 	%f901, %f3579, %f900;
	cvt.rni.f32.f32 	%f902, %f901;
	mul.f32 	%f903, %f899, %f902;
	sub.f32 	%f3579, %f3579, %f903;
	ld.global.f32 	%f904, [d_box_dims+4];
	ld.global.f32 	%f905, [d_box_inv+4];
	mul.f32 	%f906, %f3580, %f905;
	cvt.rni.f32.f32 	%f907, %f906;
	mul.f32 	%f908, %f904, %f907;
	sub.f32 	%f3580, %f3580, %f908;
	ld.global.f32 	%f909, [d_box_dims+8];
	ld.global.f32 	%f910, [d_box_inv+8];
	mul.f32 	%f911, %f3581, %f910;
	cvt.rni.f32.f32 	%f912, %f911;
	mul.f32 	%f913, %f909, %f912;
	sub.f32 	%f3581, %f3581, %f913;
$L__BB31_25:
	setp.eq.s32 	%p18, %r582, 0;
	@%p18 bra 	$L__BB31_27;
	ld.global.f32 	%f914, [d_box_dims];
	ld.global.f32 	%f915, [d_box_inv];
	mul.f32 	%f916, %f3582, %f915;
	cvt.rni.f32.f32 	%f917, %f916;
	mul.f32 	%f918, %f914, %f917;
	sub.f32 	%f3582, %f3582, %f918;
	ld.global.f32 	%f919, [d_box_dims+4];
	ld.global.f32 	%f920, [d_box_inv+4];
	mul.f32 	%f921, %f3583, %f920;
	cvt.rni.f32.f32 	%f922, %f921;
	mul.f32 	%f923, %f919, %f922;
	sub.f32 	%f3583, %f3583, %f923;
	ld.global.f32 	%f924, [d_box_dims+8];
	ld.global.f32 	%f925, [d_box_inv+8];
	mul.f32 	%f926, %f3584, %f925;
	cvt.rni.f32.f32 	%f927, %f926;
	mul.f32 	%f928, %f924, %f927;
	sub.f32 	%f3584, %f3584, %f928;
$L__BB31_27:
	setp.eq.s32 	%p19, %r582, 0;
	@%p19 bra 	$L__BB31_29;
	ld.global.f32 	%f929, [d_box_dims];
	ld.global.f32 	%f930, [d_box_inv];
	mul.f32 	%f931, %f3585, %f930;
	cvt.rni.f32.f32 	%f932, %f931;
	mul.f32 	%f933, %f929, %f932;
	sub.f32 	%f3585, %f3585, %f933;
	ld.global.f32 	%f934, [d_box_dims+4];
	ld.global.f32 	%f935, [d_box_inv+4];
	mul.f32 	%f936, %f3586, %f935;
	cvt.rni.f32.f32 	%f937, %f936;
	mul.f32 	%f938, %f934, %f937;
	sub.f32 	%f3586, %f3586, %f938;
	ld.global.f32 	%f939, [d_box_dims+8];
	ld.global.f32 	%f940, [d_box_inv+8];
	mul.f32 	%f941, %f3587, %f940;
	cvt.rni.f32.f32 	%f942, %f941;
	mul.f32 	%f943, %f939, %f942;
	sub.f32 	%f3587, %f3587, %f943;
$L__BB31_29:
	mul.f32 	%f944, %f3580, %f3584;
	mul.f32 	%f945, %f3581, %f3583;
	sub.f32 	%f68, %f944, %f945;
	mul.f32 	%f946, %f3581, %f3582;
	mul.f32 	%f947, %f3579, %f3584;
	sub.f32 	%f69, %f946, %f947;
	mul.f32 	%f948, %f3579, %f3583;
	mul.f32 	%f949, %f3580, %f3582;
	sub.f32 	%f70, %f948, %f949;
	mul.f32 	%f950, %f3583, %f3587;
	mul.f32 	%f951, %f3584, %f3586;
	sub.f32 	%f71, %f950, %f951;
	mul.f32 	%f952, %f3584, %f3585;
	mul.f32 	%f953, %f3582, %f3587;
	sub.f32 	%f72, %f952, %f953;
	mul.f32 	%f954, %f3582, %f3586;
	mul.f32 	%f955, %f3583, %f3585;
	sub.f32 	%f73, %f954, %f955;
	mul.f32 	%f956, %f69, %f69;
	fma.rn.f32 	%f957, %f68, %f68, %f956;
	fma.rn.f32 	%f958, %f70, %f70, %f957;
	sqrt.rn.f32 	%f74, %f958;
	mul.f32 	%f959, %f72, %f72;
	fma.rn.f32 	%f960, %f71, %f71, %f959;
	fma.rn.f32 	%f961, %f73, %f73, %f960;
	sqrt.rn.f32 	%f962, %f961;
	min.f32 	%f963, %f74, %f962;
	setp.lt.f32 	%p20, %f963, 0f358637BD;
	@%p20 bra 	$L__BB31_49;
	mul.f32 	%f965, %f69, %f72;
	fma.rn.f32 	%f966, %f68, %f71, %f965;
	fma.rn.f32 	%f967, %f70, %f73, %f966;
	mul.f32 	%f76, %f74, %f962;
	div.rn.f32 	%f968, %f967, %f76;
	max.f32 	%f77, %f968, 0fBF800000;
	mul.f32 	%f969, %f3584, %f69;
	mul.f32 	%f970, %f3583, %f70;
	sub.f32 	%f78, %f969, %f970;
	mul.f32 	%f971, %f3582, %f70;
	mul.f32 	%f972, %f3584, %f68;
	sub.f32 	%f79, %f971, %f972;
	mul.f32 	%f973, %f3583, %f68;
	mul.f32 	%f974, %f3582, %f69;
	sub.f32 	%f80, %f973, %f974;
	mul.f32 	%f975, %f79, %f79;
	fma.rn.f32 	%f976, %f78, %f78, %f975;
	fma.rn.f32 	%f977, %f80, %f80, %f976;
	sqrt.rn.f32 	%f81, %f977;
	setp.leu.f32 	%p21, %f81, 0f2EDBE6FF;
	mov.f32 	%f3588, 0f00000000;
	@%p21 bra 	$L__BB31_32;
	mul.f32 	%f978, %f79, %f72;
	fma.rn.f32 	%f979, %f78, %f71, %f978;
	fma.rn.f32 	%f980, %f80, %f73, %f979;
	mul.f32 	%f981, %f962, %f81;
	div.rn.f32 	%f3588, %f980, %f981;
$L__BB31_32:
	min.f32 	%f982, %f77, 0f3F800000;
	abs.f32 	%f983, %f982;
	abs.f32 	%f984, %f3588;
	setp.gt.f32 	%p22, %f984, %f983;
	selp.f32 	%f985, %f984, %f983, %p22;
	selp.f32 	%f986, %f983, %f984, %p22;
	div.rn.f32 	%f987, %f986, %f985;
	mul.f32 	%f988, %f987, %f987;
	fma.rn.f32 	%f989, %f988, 0f3B33710B, 0fBC807748;
	fma.rn.f32 	%f990, %f989, %f988, 0f3D2CDAB2;
	fma.rn.f32 	%f991, %f990, %f988, 0fBD992D10;
	fma.rn.f32 	%f992, %f991, %f988, 0f3DD9EA6C;
	fma.rn.f32 	%f993, %f992, %f988, 0fBE117CB1;
	fma.rn.f32 	%f994, %f993, %f988, 0f3E4CBCE0;
	fma.rn.f32 	%f995, %f994, %f988, 0fBEAAAA7D;
	mul.f32 	%f996, %f988, %f995;
	fma.rn.f32 	%f997, %f996, %f987, %f987;
	neg.f32 	%f998, %f997;
	fma.rn.f32 	%f999, 0f3F6EE581, 0f3FD774EB, %f998;
	selp.f32 	%f1000, %f999, %f997, %p22;
	selp.f32 	%f1001, 0f3F6EE581, 0f3FEEE581, %p22;
	selp.f32 	%f1002, %f997, %f998, %p22;
	mov.b32 	%r256, %f982;
	fma.rn.f32 	%f1003, %f1001, 0f3FD774EB, %f1002;
	setp.lt.s32 	%p23, %r256, 0;
	selp.f32 	%f1004, %f1003, %f1000, %p23;
	add.f32 	%f1005, %f983, %f984;
	setp.eq.f32 	%p24, %f985, 0f00000000;
	selp.f32 	%f1006, 0f40490FDB, 0f00000000, %p23;
	setp.eq.f32 	%p25, %f983, %f984;
	selp.f32 	%f1007, 0f4016CBE4, 0f3F490FDB, %p23;
	selp.f32 	%f1008, %f1007, %f1004, %p25;
	selp.f32 	%f1009, %f1006, %f1008, %p24;
	abs.f32 	%f1010, %f1005;
	setp.nan.f32 	%p26, %f1010, %f1010;
	copysign.f32 	%f1011, %f3588, %f1009;
	selp.f32 	%f1012, %f1005, %f1011, %p26;
	mul.f32 	%f1013, %f39, %f1012;
	sub.f32 	%f84, %f1013, %f40;
	mul.f32 	%f1014, %f84, 0f3F22F983;
	cvt.rni.s32.f32 	%r581, %f1014;
	cvt.rn.f32.s32 	%f1015, %r581;
	fma.rn.f32 	%f1016, %f1015, 0fBFC90FDA, %f84;
	fma.rn.f32 	%f1017, %f1015, 0fB3A22168, %f1016;
	fma.rn.f32 	%f3590, %f1015, 0fA7C234C5, %f1017;
	abs.f32 	%f86, %f84;
	setp.ltu.f32 	%p27, %f86, 0f47CE4780;
	mov.u32 	%r577, %r581;
	mov.f32 	%f3589, %f3590;
	@%p27 bra 	$L__BB31_40;
	setp.neu.f32 	%p28, %f86, 0f7F800000;
	@%p28 bra 	$L__BB31_35;
	mov.f32 	%f1020, 0f00000000;
	mul.rn.f32 	%f3589, %f84, %f1020;
	mov.b32 	%r577, 0;
	bra.uni 	$L__BB31_40;
$L__BB31_35:
	mov.b32 	%r27, %f84;
	shl.b32 	%r258, %r27, 8;
	or.b32  	%r28, %r258, -2147483648;
	mov.b64 	%rd296, 0;
	mov.b32 	%r574, 0;
$L__BB31_36:
	.pragma "nounroll";
	mul.wide.u32 	%rd115, %r574, 4;
	mov.u64 	%rd116, __cudart_i2opi_f;
	add.s64 	%rd117, %rd116, %rd115;
	ld.global.nc.u32 	%r259, [%rd117];
	mad.wide.u32 	%rd118, %r259, %r28, %rd296;
	shr.u64 	%rd296, %rd118, 32;
	add.s64 	%rd119, %rd11, %rd115;
	st.local.u32 	[%rd119], %rd118;
	add.s32 	%r574, %r574, 1;
	setp.ne.s32 	%p29, %r574, 6;
	@%p29 bra 	$L__BB31_36;
	shr.u32 	%r260, %r27, 23;
	st.local.u32 	[%rd11+24], %rd296;
	and.b32  	%r31, %r260, 31;
	and.b32  	%r261, %r260, 224;
	add.s32 	%r262, %r261, -128;
	shr.u32 	%r263, %r262, 5;
	mul.wide.u32 	%rd120, %r263, 4;
	sub.s64 	%rd20, %rd11, %rd120;
	ld.local.u32 	%r575, [%rd20+24];
	ld.local.u32 	%r576, [%rd20+20];
	setp.eq.s32 	%p30, %r31, 0;
	@%p30 bra 	$L__BB31_39;
	shf.l.wrap.b32 	%r575, %r576, %r575, %r31;
	ld.local.u32 	%r264, [%rd20+16];
	shf.l.wrap.b32 	%r576, %r264, %r576, %r31;
$L__BB31_39:
	shr.u32 	%r265, %r575, 30;
	shf.l.wrap.b32 	%r266, %r576, %r575, 2;
	shl.b32 	%r267, %r576, 2;
	shr.u32 	%r268, %r266, 31;
	add.s32 	%r269, %r268, %r265;
	neg.s32 	%r270, %r269;
	setp.lt.s32 	%p31, %r27, 0;
	selp.b32 	%r577, %r270, %r269, %p31;
	xor.b32  	%r271, %r266, %r27;
	shr.s32 	%r272, %r266, 31;
	xor.b32  	%r273, %r272, %r266;
	xor.b32  	%r274, %r272, %r267;
	cvt.u64.u32 	%rd121, %r273;
	shl.b64 	%rd122, %rd121, 32;
	cvt.u64.u32 	%rd123, %r274;
	or.b64  	%rd124, %rd122, %rd123;
	cvt.rn.f64.s64 	%fd1, %rd124;
	mul.f64 	%fd2, %fd1, 0d3BF921FB54442D19;
	cvt.rn.f32.f64 	%f1018, %fd2;
	neg.f32 	%f1019, %f1018;
	setp.lt.s32 	%p32, %r271, 0;
	selp.f32 	%f3589, %f1019, %f1018, %p32;
$L__BB31_40:
	setp.ltu.f32 	%p33, %f86, 0f47CE4780;
	mul.rn.f32 	%f1021, %f3589, %f3589;
	and.b32  	%r276, %r577, 1;
	setp.eq.b32 	%p34, %r276, 1;
	selp.f32 	%f1022, 0f3F800000, %f3589, %p34;
	fma.rn.f32 	%f1023, %f1021, %f1022, 0f00000000;
	fma.rn.f32 	%f1024, %f1021, 0f37CBAC00, 0fBAB607ED;
	selp.f32 	%f1025, %f1024, 0fB94D4153, %p34;
	selp.f32 	%f1026, 0f3D2AAABB, 0f3C0885E4, %p34;
	fma.rn.f32 	%f1027, %f1025, %f1021, %f1026;
	selp.f32 	%f1028, 0fBEFFFFFF, 0fBE2AAAA8, %p34;
	fma.rn.f32 	%f1029, %f1027, %f1021, %f1028;
	fma.rn.f32 	%f1030, %f1029, %f1023, %f1022;
	and.b32  	%r277, %r577, 2;
	setp.eq.s32 	%p35, %r277, 0;
	mov.f32 	%f1031, 0f00000000;
	sub.f32 	%f1032, %f1031, %f1030;
	selp.f32 	%f1033, %f1030, %f1032, %p35;
	neg.f32 	%f1034, %f38;
	mul.f32 	%f1035, %f39, %f1034;
	mul.f32 	%f90, %f1035, %f1033;
	@%p33 bra 	$L__BB31_48;
	setp.neu.f32 	%p36, %f86, 0f7F800000;
	@%p36 bra 	$L__BB31_43;
	mov.f32 	%f1038, 0f00000000;
	mul.rn.f32 	%f3590, %f84, %f1038;
	mov.b32 	%r581, 0;
	bra.uni 	$L__BB31_48;
$L__BB31_43:
	mov.b32 	%r40, %f84;
	shl.b32 	%r279, %r40, 8;
	or.b32  	%r41, %r279, -2147483648;
	mov.b64 	%rd297, 0;
	mov.b32 	%r578, 0;
$L__BB31_44:
	.pragma "nounroll";
	mul.wide.u32 	%rd126, %r578, 4;
	mov.u64 	%rd127, __cudart_i2opi_f;
	add.s64 	%rd128, %rd127, %rd126;
	ld.global.nc.u32 	%r280, [%rd128];
	mad.wide.u32 	%rd129, %r280, %r41, %rd297;
	shr.u64 	%rd297, %rd129, 32;
	add.s64 	%rd130, %rd10, %rd126;
	st.local.u32 	[%rd130], %rd129;
	add.s32 	%r578, %r578, 1;
	setp.ne.s32 	%p37, %r578, 6;
	@%p37 bra 	$L__BB31_44;
	shr.u32 	%r281, %r40, 23;
	st.local.u32 	[%rd10+24], %rd297;
	and.b32  	%r44, %r281, 31;
	and.b32  	%r282, %r281, 224;
	add.s32 	%r283, %r282, -128;
	shr.u32 	%r284, %r283, 5;
	mul.wide.u32 	%rd131, %r284, 4;
	sub.s64 	%rd23, %rd10, %rd131;
	ld.local.u32 	%r579, [%rd23+24];
	ld.local.u32 	%r580, [%rd23+20];
	setp.eq.s32 	%p38, %r44, 0;
	@%p38 bra 	$L__BB31_47;
	shf.l.wrap.b32 	%r579, %r580, %r579, %r44;
	ld.local.u32 	%r285, [%rd23+16];
	shf.l.wrap.b32 	%r580, %r285, %r580, %r44;
$L__BB31_47:
	shr.u32 	%r286, %r579, 30;
	shf.l.wrap.b32 	%r287, %r580, %r579, 2;
	shl.b32 	%r288, %r580, 2;
	shr.u32 	%r289, %r287, 31;
	add.s32 	%r290, %r289, %r286;
	neg.s32 	%r291, %r290;
	setp.lt.s32 	%p39, %r40, 0;
	selp.b32 	%r581, %r291, %r290, %p39;
	xor.b32  	%r292, %r287, %r40;
	shr.s32 	%r293, %r287, 31;
	xor.b32  	%r294, %r293, %r287;
	xor.b32  	%r295, %r293, %r288;
	cvt.u64.u32 	%rd132, %r294;
	shl.b64 	%rd133, %rd132, 32;
	cvt.u64.u32 	%rd134, %r295;
	or.b64  	%rd135, %rd133, %rd134;
	cvt.rn.f64.s64 	%fd3, %rd135;
	mul.f64 	%fd4, %fd3, 0d3BF921FB54442D19;
	cvt.rn.f32.f64 	%f1036, %fd4;
	neg.f32 	%f1037, %f1036;
	setp.lt.s32 	%p40, %r292, 0;
	selp.f32 	%f3590, %f1037, %f1036, %p40;
$L__BB31_48:
	add.s32 	%r297, %r581, 1;
	mul.rn.f32 	%f1039, %f3590, %f3590;
	and.b32  	%r298, %r581, 1;
	setp.eq.b32 	%p41, %r298, 1;
	selp.f32 	%f1040, %f3590, 0f3F800000, %p41;
	fma.rn.f32 	%f1041, %f1039, %f1040, 0f00000000;
	fma.rn.f32 	%f1042, %f1039, 0f37CBAC00, 0fBAB607ED;
	selp.f32 	%f1043, 0fB94D4153, %f1042, %p41;
	selp.f32 	%f1044, 0f3C0885E4, 0f3D2AAABB, %p41;
	fma.rn.f32 	%f1045, %f1043, %f1039, %f1044;
	selp.f32 	%f1046, 0fBE2AAAA8, 0fBEFFFFFF, %p41;
	fma.rn.f32 	%f1047, %f1045, %f1039, %f1046;
	fma.rn.f32 	%f1048, %f1047, %f1041, %f1040;
	and.b32  	%r299, %r297, 2;
	setp.eq.s32 	%p42, %r299, 0;
	mov.f32 	%f1049, 0f00000000;
	sub.f32 	%f1050, %f1049, %f1048;
	selp.f32 	%f1051, %f1048, %f1050, %p42;
	add.f32 	%f1052, %f1051, 0f3F800000;
	mul.f32 	%f1053, %f38, %f1052;
	atom.shared.add.f32 	%f1054, [_ZZ24mega_fused_md_step_tiledE4s_pe], %f1053;
	add.f32 	%f1055, %f76, 0f2EDBE6FF;
	div.rn.f32 	%f1056, %f90, %f1055;
	add.s64 	%rd137, %rd3, %rd106;
	mul.f32 	%f1057, %f71, %f1056;
	atom.global.add.f32 	%f1058, [%rd137], %f1057;
	mul.f32 	%f1059, %f72, %f1056;
	atom.global.add.f32 	%f1060, [%rd137+4], %f1059;
	mul.f32 	%f1061, %f73, %f1056;
	atom.global.add.f32 	%f1062, [%rd137+8], %f1061;
	add.s64 	%rd139, %rd3, %rd112;
	neg.f32 	%f1063, %f1056;
	mul.f32 	%f1064, %f68, %f1063;
	atom.global.add.f32 	%f1065, [%rd139], %f1064;
	mul.f32 	%f1066, %f69, %f1063;
	atom.global.add.f32 	%f1067, [%rd139+4], %f1066;
	mul.f32 	%f1068, %f70, %f1063;
	atom.global.add.f32 	%f1069, [%rd139+8], %f1068;
	ld.global.u32 	%r582, [d_use_pbc];
$L__BB31_49:
	add.s32 	%r573, %r573, %r3;
	setp.lt.s32 	%p43, %r573, %r232;
	@%p43 bra 	$L__BB31_23;
$L__BB31_50:
	bar.sync 	0;
	setp.ge.s32 	%p44, %r2, %r229;
	mov.b32 	%r583, 0;
	mov.f32 	%f3591, 0f00000000;
	mov.f32 	%f3592, %f3591;
	mov.f32 	%f3593, %f3591;
	mov.f32 	%f3594, %f3591;
	mov.f32 	%f3595, %f3591;
	mov.f32 	%f3596, %f3591;
	mov.u32 	%r584, %r583;
	mov.u32 	%r585, %r583;
	mov.u32 	%r586, %r583;
	@%p44 bra 	$L__BB31_52;
	ld.param.u32 	%r564, [mega_fused_md_step_tiled_param_24];
	ld.param.u32 	%r563, [mega_fused_md_step_tiled_param_23];
	ld.param.u64 	%rd295, [mega_fused_md_step_tiled_param_18];
	ld.param.u64 	%rd294, [mega_fused_md_step_tiled_param_16];
	ld.param.u64 	%rd291, [mega_fused_md_step_tiled_param_13];
	ld.param.u64 	%rd289, [mega_fused_md_step_tiled_param_12];
	ld.param.u64 	%rd287, [mega_fused_md_step_tiled_param_11];
	mul.lo.s32 	%r301, %r2, 3;
	mul.wide.s32 	%rd140, %r301, 4;
	add.s64 	%rd141, %rd4, %rd140;
	ld.global.f32 	%f3592, [%rd141];
	ld.global.f32 	%f3591, [%rd141+4];
	ld.global.f32 	%f3593, [%rd141+8];
	cvta.to.global.u64 	%rd142, %rd287;
	mul.wide.s32 	%rd143, %r2, 4;
	add.s64 	%rd144, %rd142, %rd143;
	ld.global.nc.f32 	%f3594, [%rd144];
	cvta.to.global.u64 	%rd145, %rd289;
	add.s64 	%rd146, %rd145, %rd143;
	ld.global.nc.f32 	%f3595, [%rd146];
	cvta.to.global.u64 	%rd147, %rd291;
	add.s64 	%rd148, %rd147, %rd143;
	ld.global.nc.f32 	%f3596, [%rd148];
	cvta.to.global.u64 	%rd149, %rd294;
	add.s64 	%rd150, %rd149, %rd143;
	ld.global.nc.u32 	%r583, [%rd150];
	mul.lo.s32 	%r584, %r563, %r2;
	cvta.to.global.u64 	%rd151, %rd295;
	add.s64 	%rd152, %rd151, %rd143;
	ld.global.nc.u32 	%r585, [%rd152];
	mul.lo.s32 	%r586, %r564, %r2;
$L__BB31_52:
	setp.lt.s32 	%p45, %r229, 1;
	mov.f32 	%f3708, 0f00000000;
	mov.f32 	%f3709, %f3708;
	mov.f32 	%f3710, %f3708;
	mov.f32 	%f3711, %f3708;
	@%p45 bra 	$L__BB31_333;
	mov.f32 	%f3711, 0f00000000;
	mov.b32 	%r588, 0;
	mov.u32 	%r587, %r229;
	mov.f32 	%f3710, %f3711;
	mov.f32 	%f3709, %f3711;
	mov.f32 	%f3708, %f3711;
$L__BB31_54:
	setp.gt.u32 	%p46, %r1, 255;
	min.s32 	%r303, %r587, 256;
	max.s32 	%r66, %r303, 1;
	shl.b32 	%r67, %r588, 8;
	@%p46 bra 	$L__BB31_57;
	add.s32 	%r68, %r67, %r1;
	setp.ge.s32 	%p47, %r68, %r229;
	@%p47 bra 	$L__BB31_57;
	ld.param.u64 	%rd292, [mega_fused_md_step_tiled_param_13];
	ld.param.u64 	%rd290, [mega_fused_md_step_tiled_param_12];
	ld.param.u64 	%rd288, [mega_fused_md_step_tiled_param_11];
	mul.lo.s32 	%r304, %r68, 3;
	mul.wide.u32 	%rd153, %r304, 4;
	add.s64 	%rd154, %rd4, %rd153;
	ld.global.f32 	%f1073, [%rd154];
	shl.b32 	%r305, %r1, 2;
	mov.u32 	%r306, _ZZ24mega_fused_md_step_tiledE6s_tile;
	add.s32 	%r307, %r306, %r305;
	st.shared.f32 	[%r307], %f1073;
	ld.global.f32 	%f1074, [%rd154+4];
	st.shared.f32 	[%r307+1024], %f1074;
	ld.global.f32 	%f1075, [%rd154+8];
	st.shared.f32 	[%r307+2048], %f1075;
	cvta.to.global.u64 	%rd155, %rd288;
	mul.wide.u32 	%rd156, %r68, 4;
	add.s64 	%rd157, %rd155, %rd156;
	ld.global.nc.f32 	%f1076, [%rd157];
	st.shared.f32 	[%r307+3072], %f1076;
	cvta.to.global.u64 	%rd158, %rd290;
	add.s64 	%rd159, %rd158, %rd156;
	ld.global.nc.f32 	%f1077, [%rd159];
	st.shared.f32 	[%r307+4096], %f1077;
	cvta.to.global.u64 	%rd160, %rd292;
	add.s64 	%rd161, %rd160, %rd156;
	ld.global.nc.f32 	%f1078, [%rd161];
	st.shared.f32 	[%r307+5120], %f1078;
$L__BB31_57:
	bar.sync 	0;
	max.s32 	%r308, %r2, %r67;
	setp.ge.s32 	%p48, %r308, %r229;
	@%p48 bra 	$L__BB31_332;
	ld.global.u32 	%r69, [d_use_pbc];
	ld.global.f32 	%f110, [d_box_dims];
	ld.global.f32 	%f111, [d_box_inv];
	ld.global.f32 	%f112, [d_box_dims+4];
	ld.global.f32 	%f113, [d_box_inv+4];
	ld.global.f32 	%f114, [d_box_dims+8];
	ld.global.f32 	%f115, [d_box_inv+8];
	ld.global.u32 	%r309, [d_use_pme];
	setp.ne.s32 	%p49, %r309, 0;
	ld.global.f32 	%f116, [d_ewald_beta];
	add.f32 	%f1079, %f116, %f116;
	mul.f32 	%f117, %f1079, 0f3F106EBB;
	@%p49 bra 	$L__BB31_182;
	and.b32  	%r70, %r66, 7;
	setp.lt.s32 	%p216, %r587, 8;
	mov.b32 	%r607, 0;
	@%p216 bra 	$L__BB31_166;
	and.b32  	%r607, %r66, 504;
	mov.b32 	%r589, 0;
$L__BB31_61:
	.pragma "nounroll";
	add.s32 	%r73, %r589, %r67;
	setp.eq.s32 	%p217, %r73, %r2;
	shl.b32 	%r428, %r589, 2;
	mov.u32 	%r429, _ZZ24mega_fused_md_step_tiledE6s_tile;
	add.s32 	%r74, %r429, %r428;
	@%p217 bra 	$L__BB31_74;
	setp.eq.s32 	%p218, %r69, 0;
	ld.shared.f32 	%f2720, [%r74];
	sub.f32 	%f3605, %f2720, %f3592;
	ld.shared.f32 	%f2721, [%r74+1024];
	sub.f32 	%f3606, %f2721, %f3591;
	ld.shared.f32 	%f2722, [%r74+2048];
	sub.f32 	%f3607, %f2722, %f3593;
	@%p218 bra 	$L__BB31_64;
	mul.f32 	%f2723, %f3605, %f111;
	cvt.rni.f32.f32 	%f2724, %f2723;
	mul.f32 	%f2725, %f110, %f2724;
	sub.f32 	%f3605, %f3605, %f2725;
	mul.f32 	%f2726, %f3606, %f113;
	cvt.rni.f32.f32 	%f2727, %f2726;
	mul.f32 	%f2728, %f112, %f2727;
	sub.f32 	%f3606, %f3606, %f2728;
	mul.f32 	%f2729, %f3607, %f115;
	cvt.rni.f32.f32 	%f2730, %f2729;
	mul.f32 	%f2731, %f114, %f2730;
	sub.f32 	%f3607, %f3607, %f2731;
$L__BB31_64:
	mul.f32 	%f2732, %f3606, %f3606;
	fma.rn.f32 	%f2733, %f3605, %f3605, %f2732;
	fma.rn.f32 	%f131, %f3607, %f3607, %f2733;
	setp.ge.f32 	%p219, %f131, 0f42C80000;
	setp.lt.f32 	%p220, %f131, 0f358637BD;
	or.pred  	%p221, %p219, %p220;
	@%p221 bra 	$L__BB31_74;
	setp.lt.s32 	%p222, %r583, 1;
	@%p222 bra 	$L__BB31_69;
	mov.b32 	%r590, 0;
$L__BB31_67:
	add.s32 	%r431, %r590, %r584;
	mul.wide.s32 	%rd198, %r431, 4;
	add.s64 	%rd199, %rd2, %rd198;
	ld.global.nc.u32 	%r432, [%rd199];
	setp.eq.s32 	%p223, %r432, %r73;
	@%p223 bra 	$L__BB31_74;
	add.s32 	%r590, %r590, 1;
	setp.ne.s32 	%p224, %r590, %r583;
	@%p224 bra 	$L__BB31_67;
$L__BB31_69:
	setp.lt.s32 	%p225, %r585, 1;
	mov.f32 	%f2735, 0f3F800000;
	mov.f32 	%f2734, 0f43A60824;
	mov.f32 	%f3608, %f2734;
	mov.f32 	%f3609, %f2735;
	@%p225 bra 	$L__BB31_73;
	mov.b32 	%r591, 0;
$L__BB31_71:
	add.s32 	%r434, %r591, %r586;
	mul.wide.s32 	%rd200, %r434, 4;
	add.s64 	%rd201, %rd1, %rd200;
	ld.global.nc.u32 	%r435, [%rd201];
	setp.eq.s32 	%p226, %r435, %r73;
	mov.f32 	%f3609, 0f3F000000;
	mov.f32 	%f3608, 0f438A5C1E;
	@%p226 bra 	$L__BB31_73;
	add.s32 	%r591, %r591, 1;
	setp.ne.s32 	%p227, %r591, %r585;
	mov.f32 	%f3608, %f2734;
	mov.f32 	%f3609, %f2735;
	@%p227 bra 	$L__BB31_71;
$L__BB31_73:
	add.f32 	%f2740, %f131, 0f3F800000;
	rcp.rn.f32 	%f2741, %f2740;
	ld.shared.f32 	%f2742, [%r74+3072];
	add.f32 	%f2743, %f3594, %f2742;
	mul.f32 	%f2744, %f2743, 0f3F000000;
	ld.shared.f32 	%f2745, [%r74+4096];
	mul.f32 	%f2746, %f3595, %f2745;
	sqrt.rn.f32 	%f2747, %f2746;
	mul.f32 	%f2748, %f2744, %f2744;
	mul.f32 	%f2749, %f2748, %f2748;
	mul.f32 	%f2750, %f2748, %f2749;
	mul.f32 	%f2751, %f2741, %f2741;
	mul.f32 	%f2752, %f2741, %f2751;
	mul.f32 	%f2753, %f2752, %f2750;
	mul.f32 	%f2754, %f3609, 0f41C00000;
	mul.f32 	%f2755, %f2754, %f2747;
	add.f32 	%f2756, %f2753, %f2753;
	mul.f32 	%f2757, %f2753, %f2756;
	sub.f32 	%f2758, %f2757, %f2753;
	mul.f32 	%f2759, %f2755, %f2758;
	div.rn.f32 	%f2760, %f2759, %f2740;
	mul.f32 	%f2761, %f3609, 0f40800000;
	mul.f32 	%f2762, %f2761, %f2747;
	mul.f32 	%f2763, %f2762, %f2753;
	add.f32 	%f2764, %f2753, 0fBF800000;
	ld.shared.f32 	%f2765, [%r74+5120];
	mul.f32 	%f2766, %f3596, %f2765;
	sqrt.rn.f32 	%f2767, %f131;
	add.f32 	%f2768, %f2767, 0f3DCCCCCD;
	rcp.rn.f32 	%f2769, %f2768;
	mul.f32 	%f2770, %f3608, %f2766;
	mul.f32 	%f2771, %f2770, 0f3E800000;
	mul.f32 	%f2772, %f2769, %f2771;
	mul.f32 	%f2773, %f2769, %f2772;
	add.f32 	%f2774, %f2773, %f2773;
	fma.rn.f32 	%f2775, %f2769, %f2774, %f2760;
	abs.f32 	%f2776, %f2775;
	setp.gt.f32 	%p228, %f2776, 0f447A0000;
	mov.f32 	%f2777, 0f447A0000;
	copysign.f32 	%f2778, %f2775, %f2777;
	selp.f32 	%f2779, %f2778, %f2775, %p228;
	mul.f32 	%f2780, %f3605, %f2779;
	sub.f32 	%f3708, %f3708, %f2780;
	mul.f32 	%f2781, %f3606, %f2779;
	sub.f32 	%f3709, %f3709, %f2781;
	mul.f32 	%f2782, %f3607, %f2779;
	sub.f32 	%f3710, %f3710, %f2782;
	setp.gt.s32 	%p229, %r73, %r2;
	fma.rn.f32 	%f2783, %f2763, %f2764, %f2773;
	add.f32 	%f2784, %f3711, %f2783;
	selp.f32 	%f3711, %f2784, %f3711, %p229;
$L__BB31_74:
	add.s32 	%r79, %r73, 1;
	setp.eq.s32 	%p230, %r79, %r2;
	@%p230 bra 	$L__BB31_87;
	setp.eq.s32 	%p231, %r69, 0;
	ld.shared.f32 	%f2785, [%r74+4];
	sub.f32 	%f3614, %f2785, %f3592;
	ld.shared.f32 	%f2786, [%r74+1028];
	sub.f32 	%f3615, %f2786, %f3591;
	ld.shared.f32 	%f2787, [%r74+2052];
	sub.f32 	%f3616, %f2787, %f3593;
	@%p231 bra 	$L__BB31_77;
	mul.f32 	%f2788, %f3614, %f111;
	cvt.rni.f32.f32 	%f2789, %f2788;
	mul.f32 	%f2790, %f110, %f2789;
	sub.f32 	%f3614, %f3614, %f2790;
	mul.f32 	%f2791, %f3615, %f113;
	cvt.rni.f32.f32 	%f2792, %f2791;
	mul.f32 	%f2793, %f112, %f2792;
	sub.f32 	%f3615, %f3615, %f2793;
	mul.f32 	%f2794, %f3616, %f115;
	cvt.rni.f32.f32 	%f2795, %f2794;
	mul.f32 	%f2796, %f114, %f2795;
	sub.f32 	%f3616, %f3616, %f2796;
$L__BB31_77:
	mul.f32 	%f2797, %f3615, %f3615;
	fma.rn.f32 	%f2798, %f3614, %f3614, %f2797;
	fma.rn.f32 	%f151, %f3616, %f3616, %f2798;
	setp.ge.f32 	%p232, %f151, 0f42C80000;
	setp.lt.f32 	%p233, %f151, 0f358637BD;
	or.pred  	%p234, %p232, %p233;
	@%p234 bra 	$L__BB31_87;
	setp.lt.s32 	%p235, %r583, 1;
	@%p235 bra 	$L__BB31_82;
	mov.b32 	%r592, 0;
$L__BB31_80:
	add.s32 	%r437, %r592, %r584;
	mul.wide.s32 	%rd202, %r437, 4;
	add.s64 	%rd203, %rd2, %rd202;
	ld.global.nc.u32 	%r438, [%rd203];
	setp.eq.s32 	%p236, %r438, %r79;
	@%p236 bra 	$L__BB31_87;
	add.s32 	%r592, %r592, 1;
	setp.ne.s32 	%p237, %r592, %r583;
	@%p237 bra 	$L__BB31_80;
$L__BB31_82:
	setp.lt.s32 	%p238, %r585, 1;
	mov.f32 	%f2800, 0f3F800000;
	mov.f32 	%f2799, 0f43A60824;
	mov.f32 	%f3617, %f2799;
	mov.f32 	%f3618, %f2800;
	@%p238 bra 	$L__BB31_86;
	mov.b32 	%r593, 0;
$L__BB31_84:
	add.s32 	%r440, %r593, %r586;
	mul.wide.s32 	%rd204, %r440, 4;
	add.s64 	%rd205, %rd1, %rd204;
	ld.global.nc.u32 	%r441, [%rd205];
	setp.eq.s32 	%p239, %r441, %r79;
	mov.f32 	%f3618, 0f3F000000;
	mov.f32 	%f3617, 0f438A5C1E;
	@%p239 bra 	$L__BB31_86;
	add.s32 	%r593, %r593, 1;
	setp.ne.s32 	%p240, %r593, %r585;
	mov.f32 	%f3617, %f2799;
	mov.f32 	%f3618, %f2800;
	@%p240 bra 	$L__BB31_84;
$L__BB31_86:
	add.f32 	%f2805, %f151, 0f3F800000;
	rcp.rn.f32 	%f2806, %f2805;
	ld.shared.f32 	%f2807, [%r74+3076];
	add.f32 	%f2808, %f3594, %f2807;
	mul.f32 	%f2809, %f2808, 0f3F000000;
	ld.shared.f32 	%f2810, [%r74+4100];
	mul.f32 	%f2811, %f3595, %f2810;
	sqrt.rn.f32 	%f2812, %f2811;
	mul.f32 	%f2813, %f2809, %f2809;
	mul.f32 	%f2814, %f2813, %f2813;
	mul.f32 	%f2815, %f2813, %f2814;
	mul.f32 	%f2816, %f2806, %f2806;
	mul.f32 	%f2817, %f2806, %f2816;
	mul.f32 	%f2818, %f2817, %f2815;
	mul.f32 	%f2819, %f3618, 0f41C00000;
	mul.f32 	%f2820, %f2819, %f2812;
	add.f32 	%f2821, %f2818, %f2818;
	mul.f32 	%f2822, %f2818, %f2821;
	sub.f32 	%f2823, %f2822, %f2818;
	mul.f32 	%f2824, %f2820, %f2823;
	div.rn.f32 	%f2825, %f2824, %f2805;
	mul.f32 	%f2826, %f3618, 0f40800000;
	mul.f32 	%f2827, %f2826, %f2812;
	mul.f32 	%f2828, %f2827, %f2818;
	add.f32 	%f2829, %f2818, 0fBF800000;
	ld.shared.f32 	%f2830, [%r74+5124];
	mul.f32 	%f2831, %f3596, %f2830;
	sqrt.rn.f32 	%f2832, %f151;
	add.f32 	%f2833, %f2832, 0f3DCCCCCD;
	rcp.rn.f32 	%f2834, %f2833;
	mul.f32 	%f2835, %f3617, %f2831;
	mul.f32 	%f2836, %f2835, 0f3E800000;
	mul.f32 	%f2837, %f2834, %f2836;
	mul.f32 	%f2838, %f2834, %f2837;
	add.f32 	%f2839, %f2838, %f2838;
	fma.rn.f32 	%f2840, %f2834, %f2839, %f2825;
	abs.f32 	%f2841, %f2840;
	setp.gt.f32 	%p241, %f2841, 0f447A0000;
	mov.f32 	%f2842, 0f447A0000;
	copysign.f32 	%f2843, %f2840, %f2842;
	selp.f32 	%f2844, %f2843, %f2840, %p241;
	mul.f32 	%f2845, %f3614, %f2844;
	sub.f32 	%f3708, %f3708, %f2845;
	mul.f32 	%f2846, %f3615, %f2844;
	sub.f32 	%f3709, %f3709, %f2846;
	mul.f32 	%f2847, %f3616, %f2844;
	sub.f32 	%f3710, %f3710, %f2847;
	setp.gt.s32 	%p242, %r79, %r2;
	fma.rn.f32 	%f2848, %f2828, %f2829, %f2838;
	add.f32 	%f2849, %f3711, %f2848;
	selp.f32 	%f3711, %f2849, %f3711, %p242;
$L__BB31_87:
	add.s32 	%r84, %r73, 2;
	setp.eq.s32 	%p243, %r84, %r2;
	@%p243 bra 	$L__BB31_100;
	setp.eq.s32 	%p244, %r69, 0;
	ld.shared.f32 	%f2850, [%r74+8];
	sub.f32 	%f3623, %f2850, %f3592;
	ld.shared.f32 	%f2851, [%r74+1032];
	sub.f32 	%f3624, %f2851, %f3591;
	ld.shared.f32 	%f2852, [%r74+2056];
	sub.f32 	%f3625, %f2852, %f3593;
	@%p244 bra 	$L__BB31_90;
	mul.f32 	%f2853, %f3623, %f111;
	cvt.rni.f32.f32 	%f2854, %f2853;
	mul.f32 	%f2855, %f110, %f2854;
	sub.f32 	%f3623, %f3623, %f2855;
	mul.f32 	%f2856, %f3624, %f113;
	cvt.rni.f32.f32 	%f2857, %f2856;
	mul.f32 	%f2858, %f112, %f2857;
	sub.f32 	%f3624, %f3624, %f2858;
	mul.f32 	%f2859, %f3625, %f115;
	cvt.rni.f32.f32 	%f2860, %f2859;
	mul.f32 	%f2861, %f114, %f2860;
	sub.f32 	%f3625, %f3625, %f2861;
$L__BB31_90:
	mul.f32 	%f2862, %f3624, %f3624;
	fma.rn.f32 	%f2863, %f3623, %f3623, %f2862;
	fma.rn.f32 	%f171, %f3625, %f3625, %f2863;
	setp.ge.f32 	%p245, %f171, 0f42C80000;
	setp.lt.f32 	%p246, %f171, 0f358637BD;
	or.pred  	%p247, %p245, %p246;
	@%p247 bra 	$L__BB31_100;
	setp.lt.s32 	%p248, %r583, 1;
	@%p248 bra 	$L__BB31_95;
	mov.b32 	%r594, 0;
$L__BB31_93:
	add.s32 	%r443, %r594, %r584;
	mul.wide.s32 	%rd206, %r443, 4;
	add.s64 	%rd207, %rd2, %rd206;
	ld.global.nc.u32 	%r444, [%rd207];
	setp.eq.s32 	%p249, %r444, %r84;
	@%p249 bra 	$L__BB31_100;
	add.s32 	%r594, %r594, 1;
	setp.ne.s32 	%p250, %r594, %r583;
	@%p250 bra 	$L__BB31_93;
$L__BB31_95:
	setp.lt.s32 	%p251, %r585, 1;
	mov.f32 	%f2865, 0f3F800000;
	mov.f32 	%f2864, 0f43A60824;
	mov.f32 	%f3626, %f2864;
	mov.f32 	%f3627, %f2865;
	@%p251 bra 	$L__BB31_99;
	mov.b32 	%r595, 0;
$L__BB31_97:
	add.s32 	%r446, %r595, %r586;
	mul.wide.s32 	%rd208, %r446, 4;
	add.s64 	%rd209, %rd1, %rd208;
	ld.global.nc.u32 	%r447, [%rd209];
	setp.eq.s32 	%p252, %r447, %r84;
	mov.f32 	%f3627, 0f3F000000;
	mov.f32 	%f3626, 0f438A5C1E;
	@%p252 bra 	$L__BB31_99;
	add.s32 	%r595, %r595, 1;
	setp.ne.s32 	%p253, %r595, %r585;
	mov.f32 	%f3626, %f2864;
	mov.f32 	%f3627, %f2865;
	@%p253 bra 	$L__BB31_97;
$L__BB31_99:
	add.f32 	%f2870, %f171, 0f3F800000;
	rcp.rn.f32 	%f2871, %f2870;
	ld.shared.f32 	%f2872, [%r74+3080];
	add.f32 	%f2873, %f3594, %f2872;
	mul.f32 	%f2874, %f2873, 0f3F000000;
	ld.shared.f32 	%f2875, [%r74+4104];
	mul.f32 	%f2876, %f3595, %f2875;
	sqrt.rn.f32 	%f2877, %f2876;
	mul.f32 	%f2878, %f2874, %f2874;
	mul.f32 	%f2879, %f2878, %f2878;
	mul.f32 	%f2880, %f2878, %f2879;
	mul.f32 	%f2881, %f2871, %f2871;
	mul.f32 	%f2882, %f2871, %f2881;
	mul.f32 	%f2883, %f2882, %f2880;
	mul.f32 	%f2884, %f3627, 0f41C00000;
	mul.f32 	%f2885, %f2884, %f2877;
	add.f32 	%f2886, %f2883, %f2883;
	mul.f32 	%f2887, %f2883, %f2886;
	sub.f32 	%f2888, %f2887, %f2883;
	mul.f32 	%f2889, %f2885, %f2888;
	div.rn.f32 	%f2890, %f2889, %f2870;
	mul.f32 	%f2891, %f3627, 0f40800000;
	mul.f32 	%f2892, %f2891, %f2877;
	mul.f32 	%f2893, %f2892, %f2883;
	add.f32 	%f2894, %f2883, 0fBF800000;
	ld.shared.f32 	%f2895, [%r74+5128];
	mul.f32 	%f2896, %f3596, %f2895;
	sqrt.rn.f32 	%f2897, %f171;
	add.f32 	%f2898, %f2897, 0f3DCCCCCD;
	rcp.rn.f32 	%f2899, %f2898;
	mul.f32 	%f2900, %f3626, %f2896;
	mul.f32 	%f2901, %f2900, 0f3E800000;
	mul.f32 	%f2902, %f2899, %f2901;
	mul.f32 	%f2903, %f2899, %f2902;
	add.f32 	%f2904, %f2903, %f2903;
	fma.rn.f32 	%f2905, %f2899, %f2904, %f2890;
	abs.f32 	%f2906, %f2905;
	setp.gt.f32 	%p254, %f2906, 0f447A0000;
	mov.f32 	%f2907, 0f447A0000;
	copysign.f32 	%f2908, %f2905, %f2907;
	selp.f32 	%f2909, %f2908, %f2905, %p254;
	mul.f32 	%f2910, %f3623, %f2909;
	sub.f32 	%f3708, %f3708, %f2910;
	mul.f32 	%f2911, %f3624, %f2909;
	sub.f32 	%f3709, %f3709, %f2911;
	mul.f32 	%f2912, %f3625, %f2909;
	sub.f32 	%f3710, %f3710, %f2912;
	setp.gt.s32 	%p255, %r84, %r2;
	fma.rn.f32 	%f2913, %f2893, %f2894, %f2903;
	add.f32 	%f2914, %f3711, %f2913;
	selp.f32 	%f3711, %f2914, %f3711, %p255;
$L__BB31_100:
	add.s32 	%r89, %r73, 3;
	setp.eq.s32 	%p256, %r89, %r2;
	@%p256 bra 	$L__BB31_113;
	setp.eq.s32 	%p257, %r69, 0;
	ld.shared.f32 	%f2915, [%r74+12];
	sub.f32 	%f3632, %f2915, %f3592;
	ld.shared.f32 	%f2916, [%r74+1036];
	sub.f32 	%f3633, %f2916, %f3591;
	ld.shared.f32 	%f2917, [%r74+2060];
	sub.f32 	%f3634, %f2917, %f3593;
	@%p257 bra 	$L__BB31_103;
	mul.f32 	%f2918, %f3632, %f111;
	cvt.rni.f32.f32 	%f2919, %f2918;
	mul.f32 	%f2920, %f110, %f2919;
	sub.f32 	%f3632, %f3632, %f2920;
	mul.f32 	%f2921, %f3633, %f113;
	cvt.rni.f32.f32 	%f2922, %f2921;
	mul.f32 	%f2923, %f112, %f2922;
	sub.f32 	%f3633, %f3633, %f2923;
	mul.f32 	%f2924, %f3634, %f115;
	cvt.rni.f32.f32 	%f2925, %f2924;
	mul.f32 	%f2926, %f114, %f2925;
	sub.f32 	%f3634, %f3634, %f2926;
$L__BB31_103:
	mul.f32 	%f2927, %f3633, %f3633;
	fma.rn.f32 	%f2928, %f3632, %f3632, %f2927;
	fma.rn.f32 	%f191, %f3634, %f3634, %f2928;
	setp.ge.f32 	%p258, %f191, 0f42C80000;
	setp.lt.f32 	%p259, %f191, 0f358637BD;
	or.pred  	%p260, %p258, %p259;
	@%p260 bra 	$L__BB31_113;
	setp.lt.s32 	%p261, %r583, 1;
	@%p261 bra 	$L__BB31_108;
	mov.b32 	%r596, 0;
$L__BB31_106:
	add.s32 	%r449, %r596, %r584;
	mul.wide.s32 	%rd210, %r449, 4;
	add.s64 	%rd211, %rd2, %rd210;
	ld.global.nc.u32 	%r450, [%rd211];
	setp.eq.s32 	%p262, %r450, %r89;
	@%p262 bra 	$L__BB31_113;
	add.s32 	%r596, %r596, 1;
	setp.ne.s32 	%p263, %r596, %r583;
	@%p263 bra 	$L__BB31_106;
$L__BB31_108:
	setp.lt.s32 	%p264, %r585, 1;
	mov.f32 	%f2930, 0f3F800000;
	mov.f32 	%f2929, 0f43A60824;
	mov.f32 	%f3635, %f2929;
	mov.f32 	%f3636, %f2930;
	@%p264 bra 	$L__BB31_112;
	mov.b32 	%r597, 0;
$L__BB31_110:
	add.s32 	%r452, %r597, %r586;
	mul.wide.s32 	%rd212, %r452, 4;
	add.s64 	%rd213, %rd1, %rd212;
	ld.global.nc.u32 	%r453, [%rd213];
	setp.eq.s32 	%p265, %r453, %r89;
	mov.f32 	%f3636, 0f3F000000;
	mov.f32 	%f3635, 0f438A5C1E;
	@%p265 bra 	$L__BB31_112;
	add.s32 	%r597, %r597, 1;
	setp.ne.s32 	%p266, %r597, %r585;
	mov.f32 	%f3635, %f2929;
	mov.f32 	%f3636, %f2930;
	@%p266 bra 	$L__BB31_110;
$L__BB31_112:
	add.f32 	%f2935, %f191, 0f3F800000;
	rcp.rn.f32 	%f2936, %f2935;
	ld.shared.f32 	%f2937, [%r74+3084];
	add.f32 	%f2938, %f3594, %f2937;
	mul.f32 	%f2939, %f2938, 0f3F000000;
	ld.shared.f32 	%f2940, [%r74+4108];
	mul.f32 	%f2941, %f3595, %f2940;
	sqrt.rn.f32 	%f2942, %f2941;
	mul.f32 	%f2943, %f2939, %f2939;
	mul.f32 	%f2944, %f2943, %f2943;
	mul.f32 	%f2945, %f2943, %f2944;
	mul.f32 	%f2946, %f2936, %f2936;
	mul.f32 	%f2947, %f2936, %f2946;
	mul.f32 	%f2948, %f2947, %f2945;
	mul.f32 	%f2949, %f3636, 0f41C00000;
	mul.f32 	%f2950, %f2949, %f2942;
	add.f32 	%f2951, %f2948, %f2948;
	mul.f32 	%f2952, %f2948, %f2951;
	sub.f32 	%f2953, %f2952, %f2948;
	mul.f32 	%f2954, %f2950, %f2953;
	div.rn.f32 	%f2955, %f2954, %f2935;
	mul.f32 	%f2956, %f3636, 0f40800000;
	mul.f32 	%f2957, %f2956, %f2942;
	mul.f32 	%f2958, %f2957, %f2948;
	add.f32 	%f2959, %f2948, 0fBF800000;
	ld.shared.f32 	%f2960, [%r74+5132];
	mul.f32 	%f2961, %f3596, %f2960;
	sqrt.rn.f32 	%f2962, %f191;
	add.f32 	%f2963, %f2962, 0f3DCCCCCD;
	rcp.rn.f32 	%f2964, %f2963;
	mul.f32 	%f2965, %f3635, %f2961;
	mul.f32 	%f2966, %f2965, 0f3E800000;
	mul.f32 	%f2967, %f2964, %f2966;
	mul.f32 	%f2968, %f2964, %f2967;
	add.f32 	%f2969, %f2968, %f2968;
	fma.rn.f32 	%f2970, %f2964, %f2969, %f2955;
	abs.f32 	%f2971, %f2970;
	setp.gt.f32 	%p267, %f2971, 0f447A0000;
	mov.f32 	%f2972, 0f447A0000;
	copysign.f32 	%f2973, %f2970, %f2972;
	selp.f32 	%f2974, %f2973, %f2970, %p267;
	mul.f32 	%f2975, %f3632, %f2974;
	sub.f32 	%f3708, %f3708, %f2975;
	mul.f32 	%f2976, %f3633, %f2974;
	sub.f32 	%f3709, %f3709, %f2976;
	mul.f32 	%f2977, %f3634, %f2974;
	sub.f32 	%f3710, %f3710, %f2977;
	setp.gt.s32 	%p268, %r89, %r2;
	fma.rn.f32 	%f2978, %f2958, %f2959, %f2968;
	add.f32 	%f2979, %f3711, %f2978;
	selp.f32 	%f3711, %f2979, %f3711, %p268;
$L__BB31_113:
	add.s32 	%r94, %r73, 4;
	setp.eq.s32 	%p269, %r94, %r2;
	@%p269 bra 	$L__BB31_126;
	setp.eq.s32 	%p270, %r69, 0;
	ld.shared.f32 	%f2980, [%r74+16];
	sub.f32 	%f3641, %f2980, %f3592;
	ld.shared.f32 	%f2981, [%r74+1040];
	sub.f32 	%f3642, %f2981, %f3591;
	ld.shared.f32 	%f2982, [%r74+2064];
	sub.f32 	%f3643, %f2982, %f3593;
	@%p270 bra 	$L__BB31_116;
	mul.f32 	%f2983, %f3641, %f111;
	cvt.rni.f32.f32 	%f2984, %f2983;
	mul.f32 	%f2985, %f110, %f2984;
	sub.f32 	%f3641, %f3641, %f2985;
	mul.f32 	%f2986, %f3642, %f113;
	cvt.rni.f32.f32 	%f2987, %f2986;
	mul.f32 	%f2988, %f112, %f2987;
	sub.f32 	%f3642, %f3642, %f2988;
	mul.f32 	%f2989, %f3643, %f115;
	cvt.rni.f32.f32 	%f2990, %f2989;
	mul.f32 	%f2991, %f114, %f2990;
	sub.f32 	%f3643, %f3643, %f2991;
$L__BB31_116:
	mul.f32 	%f2992, %f3642, %f3642;
	fma.rn.f32 	%f2993, %f3641, %f3641, %f2992;
	fma.rn.f32 	%f211, %f3643, %f3643, %f2993;
	setp.ge.f32 	%p271, %f211, 0f42C80000;
	setp.lt.f32 	%p272, %f211, 0f358637BD;
	or.pred  	%p273, %p271, %p272;
	@%p273 bra 	$L__BB31_126;
	setp.lt.s32 	%p274, %r583, 1;
	@%p274 bra 	$L__BB31_121;
	mov.b32 	%r598, 0;
$L__BB31_119:
	add.s32 	%r455, %r598, %r584;
	mul.wide.s32 	%rd214, %r455, 4;
	add.s64 	%rd215, %rd2, %rd214;
	ld.global.nc.u32 	%r456, [%rd215];
	setp.eq.s32 	%p275, %r456, %r94;
	@%p275 bra 	$L__BB31_126;
	add.s32 	%r598, %r598, 1;
	setp.ne.s32 	%p276, %r598, %r583;
	@%p276 bra 	$L__BB31_119;
$L__BB31_121:
	setp.lt.s32 	%p277, %r585, 1;
	mov.f32 	%f2995, 0f3F800000;
	mov.f32 	%f2994, 0f43A60824;
	mov.f32 	%f3644, %f2994;
	mov.f32 	%f3645, %f2995;
	@%p277 bra 	$L__BB31_125;
	mov.b32 	%r599, 0;
$L__BB31_123:
	add.s32 	%r458, %r599, %r586;
	mul.wide.s32 	%rd216, %r458, 4;
	add.s64 	%rd217, %rd1, %rd216;
	ld.global.nc.u32 	%r459, [%rd217];
	setp.eq.s32 	%p278, %r459, %r94;
	mov.f32 	%f3645, 0f3F000000;
	mov.f32 	%f3644, 0f438A5C1E;
	@%p278 bra 	$L__BB31_125;
	add.s32 	%r599, %r599, 1;
	setp.ne.s32 	%p279, %r599, %r585;
	mov.f32 	%f3644, %f2994;
	mov.f32 	%f3645, %f2995;
	@%p279 bra 	$L__BB31_123;
$L__BB31_125:
	add.f32 	%f3000, %f211, 0f3F800000;
	rcp.rn.f32 	%f3001, %f3000;
	ld.shared.f32 	%f3002, [%r74+3088];
	add.f32 	%f3003, %f3594, %f3002;
	mul.f32 	%f3004, %f3003, 0f3F000000;
	ld.shared.f32 	%f3005, [%r74+4112];
	mul.f32 	%f3006, %f3595, %f3005;
	sqrt.rn.f32 	%f3007, %f3006;
	mul.f32 	%f3008, %f3004, %f3004;
	mul.f32 	%f3009, %f3008, %f3008;
	mul.f32 	%f3010, %f3008, %f3009;
	mul.f32 	%f3011, %f3001, %f3001;
	mul.f32 	%f3012, %f3001, %f3011;
	mul.f32 	%f3013, %f3012, %f3010;
	mul.f32 	%f3014, %f3645, 0f41C00000;
	mul.f32 	%f3015, %f3014, %f3007;
	add.f32 	%f3016, %f3013, %f3013;
	mul.f32 	%f3017, %f3013, %f3016;
	sub.f32 	%f3018, %f3017, %f3013;
	mul.f32 	%f3019, %f3015, %f3018;
	div.rn.f32 	%f3020, %f3019, %f3000;
	mul.f32 	%f3021, %f3645, 0f40800000;
	mul.f32 	%f3022, %f3021, %f3007;
	mul.f32 	%f3023, %f3022, %f3013;
	add.f32 	%f3024, %f3013, 0fBF800000;
	ld.shared.f32 	%f3025, [%r74+5136];
	mul.f32 	%f3026, %f3596, %f3025;
	sqrt.rn.f32 	%f3027, %f211;
	add.f32 	%f3028, %f3027, 0f3DCCCCCD;
	rcp.rn.f32 	%f3029, %f3028;
	mul.f32 	%f3030, %f3644, %f3026;
	mul.f32 	%f3031, %f3030, 0f3E800000;
	mul.f32 	%f3032, %f3029, %f3031;
	mul.f32 	%f3033, %f3029, %f3032;
	add.f32 	%f3034, %f3033, %f3033;
	fma.rn.f32 	%f3035, %f3029, %f3034, %f3020;
	abs.f32 	%f3036, %f3035;
	setp.gt.f32 	%p280, %f3036, 0f447A0000;
	mov.f32 	%f3037, 0f447A0000;
	copysign.f32 	%f3038, %f3035, %f3037;
	selp.f32 	%f3039, %f3038, %f3035, %p280;
	mul.f32 	%f3040, %f3641, %f3039;
	sub.f32 	%f3708, %f3708, %f3040;
	mul.f32 	%f3041, %f3642, %f3039;
	sub.f32 	%f3709, %f3709, %f3041;
	mul.f32 	%f3042, %f3643, %f3039;
	sub.f32 	%f3710, %f3710, %f3042;
	setp.gt.s32 	%p281, %r94, %r2;
	fma.rn.f32 	%f3043, %f3023, %f3024, %f3033;
	add.f32 	%f3044, %f3711, %f3043;
	selp.f32 	%f3711, %f3044, %f3711, %p281;
$L__BB31_126:
	add.s32 	%r99, %r73, 5;
	setp.eq.s32 	%p282, %r99, %r2;
	@%p282 bra 	$L__BB31_139;
	setp.eq.s32 	%p283, %r69, 0;
	ld.shared.f32 	%f3045, [%r74+20];
	sub.f32 	%f3650, %f3045, %f3592;
	ld.shared.f32 	%f3046, [%r74+1044];
	sub.f32 	%f3651, %f3046, %f3591;
	ld.shared.f32 	%f3047, [%r74+2068];
	sub.f32 	%f3652, %f3047, %f3593;
	@%p283 bra 	$L__BB31_129;
	mul.f32 	%f3048, %f3650, %f111;
	cvt.rni.f32.f32 	%f3049, %f3048;
	mul.f32 	%f3050, %f110, %f3049;
	sub.f32 	%f3650, %f3650, %f3050;
	mul.f32 	%f3051, %f3651, %f113;
	cvt.rni.f32.f32 	%f3052, %f3051;
	mul.f32 	%f3053, %f112, %f3052;
	sub.f32 	%f3651, %f3651, %f3053;
	mul.f32 	%f3054, %f3652, %f115;
	cvt.rni.f32.f32 	%f3055, %f3054;
	mul.f32 	%f3056, %f114, %f3055;
	sub.f32 	%f3652, %f3652, %f3056;
$L__BB31_129:
	mul.f32 	%f3057, %f3651, %f3651;
	fma.rn.f32 	%f3058, %f3650, %f3650, %f3057;
	fma.rn.f32 	%f231, %f3652, %f3652, %f3058;
	setp.ge.f32 	%p284, %f231, 0f42C80000;
	setp.lt.f32 	%p285, %f231, 0f358637BD;
	or.pred  	%p286, %p284, %p285;
	@%p286 bra 	$L__BB31_139;
	setp.lt.s32 	%p287, %r583, 1;
	@%p287 bra 	$L__BB31_134;
	mov.b32 	%r600, 0;
$L__BB31_132:
	add.s32 	%r461, %r600, %r584;
	mul.wide.s32 	%rd218, %r461, 4;
	add.s64 	%rd219, %rd2, %rd218;
	ld.global.nc.u32 	%r462, [%rd219];
	setp.eq.s32 	%p288, %r462, %r99;
	@%p288 bra 	$L__BB31_139;
	add.s32 	%r600, %r600, 1;
	setp.ne.s32 	%p289, %r600, %r583;
	@%p289 bra 	$L__BB31_132;
$L__BB31_134:
	setp.lt.s32 	%p290, %r585, 1;
	mov.f32 	%f3060, 0f3F800000;
	mov.f32 	%f3059, 0f43A60824;
	mov.f32 	%f3653, %f3059;
	mov.f32 	%f3654, %f3060;
	@%p290 bra 	$L__BB31_138;
	mov.b32 	%r601, 0;
$L__BB31_136:
	add.s32 	%r464, %r601, %r586;
	mul.wide.s32 	%rd220, %r464, 4;
	add.s64 	%rd221, %rd1, %rd220;
	ld.global.nc.u32 	%r465, [%rd221];
	setp.eq.s32 	%p291, %r465, %r99;
	mov.f32 	%f3654, 0f3F000000;
	mov.f32 	%f3653, 0f438A5C1E;
	@%p291 bra 	$L__BB31_138;
	add.s32 	%r601, %r601, 1;
	setp.ne.s32 	%p292, %r601, %r585;
	mov.f32 	%f3653, %f3059;
	mov.f32 	%f3654, %f3060;
	@%p292 bra 	$L__BB31_136;
$L__BB31_138:
	add.f32 	%f3065, %f231, 0f3F800000;
	rcp.rn.f32 	%f3066, %f3065;
	ld.shared.f32 	%f3067, [%r74+3092];
	add.f32 	%f3068, %f3594, %f3067;
	mul.f32 	%f3069, %f3068, 0f3F000000;
	ld.shared.f32 	%f3070, [%r74+4116];
	mul.f32 	%f3071, %f3595, %f3070;
	sqrt.rn.f32 	%f3072, %f3071;
	mul.f32 	%f3073, %f3069, %f3069;
	mul.f32 	%f3074, %f3073, %f3073;
	mul.f32 	%f3075, %f3073, %f3074;
	mul.f32 	%f3076, %f3066, %f3066;
	mul.f32 	%f3077, %f3066, %f3076;
	mul.f32 	%f3078, %f3077, %f3075;
	mul.f32 	%f3079, %f3654, 0f41C00000;
	mul.f32 	%f3080, %f3079, %f3072;
	add.f32 	%f3081, %f3078, %f3078;
	mul.f32 	%f3082, %f3078, %f3081;
	sub.f32 	%f3083, %f3082, %f3078;
	mul.f32 	%f3084, %f3080, %f3083;
	div.rn.f32 	%f3085, %f3084, %f3065;
	mul.f32 	%f3086, %f3654, 0f40800000;
	mul.f32 	%f3087, %f3086, %f3072;
	mul.f32 	%f3088, %f3087, %f3078;
	add.f32 	%f3089, %f3078, 0fBF800000;
	ld.shared.f32 	%f3090, [%r74+5140];
	mul.f32 	%f3091, %f3596, %f3090;
	sqrt.rn.f32 	%f3092, %f231;
	add.f32 	%f3093, %f3092, 0f3DCCCCCD;
	rcp.rn.f32 	%f3094, %f3093;
	mul.f32 	%f3095, %f3653, %f3091;
	mul.f32 	%f3096, %f3095, 0f3E800000;
	mul.f32 	%f3097, %f3094, %f3096;
	mul.f32 	%f3098, %f3094, %f3097;
	add.f32 	%f3099, %f3098, %f3098;
	fma.rn.f32 	%f3100, %f3094, %f3099, %f3085;
	abs.f32 	%f3101, %f3100;
	setp.gt.f32 	%p293, %f3101, 0f447A0000;
	mov.f32 	%f3102, 0f447A0000;
	copysign.f32 	%f3103, %f3100, %f3102;
	selp.f32 	%f3104, %f3103, %f3100, %p293;
	mul.f32 	%f3105, %f3650, %f3104;
	sub.f32 	%f3708, %f3708, %f3105;
	mul.f32 	%f3106, %f3651, %f3104;
	sub.f32 	%f3709, %f3709, %f3106;
	mul.f32 	%f3107, %f3652, %f3104;
	sub.f32 	%f3710, %f3710, %f3107;
	setp.gt.s32 	%p294, %r99, %r2;
	fma.rn.f32 	%f3108, %f3088, %f3089, %f3098;
	add.f32 	%f3109, %f3711, %f3108;
	selp.f32 	%f3711, %f3109, %f3711, %p294;
$L__BB31_139:
	add.s32 	%r104, %r73, 6;
	setp.eq.s32 	%p295, %r104, %r2;
	@%p295 bra 	$L__BB31_152;
	setp.eq.s32 	%p296, %r69, 0;
	ld.shared.f32 	%f3110, [%r74+24];
	sub.f32 	%f3659, %f3110, %f3592;
	ld.shared.f32 	%f3111, [%r74+1048];
	sub.f32 	%f3660, %f3111, %f3591;
	ld.shared.f32 	%f3112, [%r74+2072];
	sub.f32 	%f3661, %f3112, %f3593;
	@%p296 bra 	$L__BB31_142;
	mul.f32 	%f3113, %f3659, %f111;
	cvt.rni.f32.f32 	%f3114, %f3113;
	mul.f32 	%f3115, %f110, %f3114;
	sub.f32 	%f3659, %f3659, %f3115;
	mul.f32 	%f3116, %f3660, %f113;
	cvt.rni.f32.f32 	%f3117, %f3116;
	mul.f32 	%f3118, %f112, %f3117;
	sub.f32 	%f3660, %f3660, %f3118;
	mul.f32 	%f3119, %f3661, %f115;
	cvt.rni.f32.f32 	%f3120, %f3119;
	mul.f32 	%f3121, %f114, %f3120;
	sub.f32 	%f3661, %f3661, %f3121;
$L__BB31_142:
	mul.f32 	%f3122, %f3660, %f3660;
	fma.rn.f32 	%f3123, %f3659, %f3659, %f3122;
	fma.rn.f32 	%f251, %f3661, %f3661, %f3123;
	setp.ge.f32 	%p297, %f251, 0f42C80000;
	setp.lt.f32 	%p298, %f251, 0f358637BD;
	or.pred  	%p299, %p297, %p298;
	@%p299 bra 	$L__BB31_152;
	setp.lt.s32 	%p300, %r583, 1;
	@%p300 bra 	$L__BB31_147;
	mov.b32 	%r602, 0;
$L__BB31_145:
	add.s32 	%r467, %r602, %r584;
	mul.wide.s32 	%rd222, %r467, 4;
	add.s64 	%rd223, %rd2, %rd222;
	ld.global.nc.u32 	%r468, [%rd223];
	setp.eq.s32 	%p301, %r468, %r104;
	@%p301 bra 	$L__BB31_152;
	add.s32 	%r602, %r602, 1;
	setp.ne.s32 	%p302, %r602, %r583;
	@%p302 bra 	$L__BB31_145;
$L__BB31_147:
	setp.lt.s32 	%p303, %r585, 1;
	mov.f32 	%f3125, 0f3F800000;
	mov.f32 	%f3124, 0f43A60824;
	mov.f32 	%f3662, %f3124;
	mov.f32 	%f3663, %f3125;
	@%p303 bra 	$L__BB31_151;
	mov.b32 	%r603, 0;
$L__BB31_149:
	add.s32 	%r470, %r603, %r586;
	mul.wide.s32 	%rd224, %r470, 4;
	add.s64 	%rd225, %rd1, %rd224;
	ld.global.nc.u32 	%r471, [%rd225];
	setp.eq.s32 	%p304, %r471, %r104;
	mov.f32 	%f3663, 0f3F000000;
	mov.f32 	%f3662, 0f438A5C1E;
	@%p304 bra 	$L__BB31_151;
	add.s32 	%r603, %r603, 1;
	setp.ne.s32 	%p305, %r603, %r585;
	mov.f32 	%f3662, %f3124;
	mov.f32 	%f3663, %f3125;
	@%p305 bra 	$L__BB31_149;
$L__BB31_151:
	add.f32 	%f3130, %f251, 0f3F800000;
	rcp.rn.f32 	%f3131, %f3130;
	ld.shared.f32 	%f3132, [%r74+3096];
	add.f32 	%f3133, %f3594, %f3132;
	mul.f32 	%f3134, %f3133, 0f3F000000;
	ld.shared.f32 	%f3135, [%r74+4120];
	mul.f32 	%f3136, %f3595, %f3135;
	sqrt.rn.f32 	%f3137, %f3136;
	mul.f32 	%f3138, %f3134, %f3134;
	mul.f32 	%f3139, %f3138, %f3138;
	mul.f32 	%f3140, %f3138, %f3139;
	mul.f32 	%f3141, %f3131, %f3131;
	mul.f32 	%f3142, %f3131, %f3141;
	mul.f32 	%f3143, %f3142, %f3140;
	mul.f32 	%f3144, %f3663, 0f41C00000;
	mul.f32 	%f3145, %f3144, %f3137;
	add.f32 	%f3146, %f3143, %f3143;
	mul.f32 	%f3147, %f3143, %f3146;
	sub.f32 	%f3148, %f3147, %f3143;
	mul.f32 	%f3149, %f3145, %f3148;
	div.rn.f32 	%f3150, %f3149, %f3130;
	mul.f32 	%f3151, %f3663, 0f40800000;
	mul.f32 	%f3152, %f3151, %f3137;
	mul.f32 	%f3153, %f3152, %f3143;
	add.f32 	%f3154, %f3143, 0fBF800000;
	ld.shared.f32 	%f3155, [%r74+5144];
	mul.f32 	%f3156, %f3596, %f3155;
	sqrt.rn.f32 	%f3157, %f251;
	add.f32 	%f3158, %f3157, 0f3DCCCCCD;
	rcp.rn.f32 	%f3159, %f3158;
	mul.f32 	%f3160, %f3662, %f3156;
	mul.f32 	%f3161, %f3160, 0f3E800000;
	mul.f32 	%f3162, %f3159, %f3161;
	mul.f32 	%f3163, %f3159, %f3162;
	add.f32 	%f3164, %f3163, %f3163;
	fma.rn.f32 	%f3165, %f3159, %f3164, %f3150;
	abs.f32 	%f3166, %f3165;
	setp.gt.f32 	%p306, %f3166, 0f447A0000;
	mov.f32 	%f3167, 0f447A0000;
	copysign.f32 	%f3168, %f3165, %f3167;
	selp.f32 	%f3169, %f3168, %f3165, %p306;
	mul.f32 	%f3170, %f3659, %f3169;
	sub.f32 	%f3708, %f3708, %f3170;
	mul.f32 	%f3171, %f3660, %f3169;
	sub.f32 	%f3709, %f3709, %f3171;
	mul.f32 	%f3172, %f3661, %f3169;
	sub.f32 	%f3710, %f3710, %f3172;
	setp.gt.s32 	%p307, %r104, %r2;
	fma.rn.f32 	%f3173, %f3153, %f3154, %f3163;
	add.f32 	%f3174, %f3711, %f3173;
	selp.f32 	%f3711, %f3174, %f3711, %p307;
$L__BB31_152:
	add.s32 	%r109, %r73, 7;
	setp.eq.s32 	%p308, %r109, %r2;
	@%p308 bra 	$L__BB31_165;
	setp.eq.s32 	%p309, %r69, 0;
	ld.shared.f32 	%f3175, [%r74+28];
	sub.f32 	%f3668, %f3175, %f3592;
	ld.shared.f32 	%f3176, [%r74+1052];
	sub.f32 	%f3669, %f3176, %f3591;
	ld.shared.f32 	%f3177, [%r74+2076];
	sub.f32 	%f3670, %f3177, %f3593;
	@%p309 bra 	$L__BB31_155;
	mul.f32 	%f3178, %f3668, %f111;
	cvt.rni.f32.f32 	%f3179, %f3178;
	mul.f32 	%f3180, %f110, %f3179;
	sub.f32 	%f3668, %f3668, %f3180;
	mul.f32 	%f3181, %f3669, %f113;
	cvt.rni.f32.f32 	%f3182, %f3181;
	mul.f32 	%f3183, %f112, %f3182;
	sub.f32 	%f3669, %f3669, %f3183;
	mul.f32 	%f3184, %f3670, %f115;
	cvt.rni.f32.f32 	%f3185, %f3184;
	mul.f32 	%f3186, %f114, %f3185;
	sub.f32 	%f3670, %f3670, %f3186;
$L__BB31_155:
	mul.f32 	%f3187, %f3669, %f3669;
	fma.rn.f32 	%f3188, %f3668, %f3668, %f3187;
	fma.rn.f32 	%f271, %f3670, %f3670, %f3188;
	setp.ge.f32 	%p310, %f271, 0f42C80000;
	setp.lt.f32 	%p311, %f271, 0f358637BD;
	or.pred  	%p312, %p310, %p311;
	@%p312 bra 	$L__BB31_165;
	setp.lt.s32 	%p313, %r583, 1;
	@%p313 bra 	$L__BB31_160;
	mov.b32 	%r604, 0;
$L__BB31_158:
	add.s32 	%r473, %r604, %r584;
	mul.wide.s32 	%rd226, %r473, 4;
	add.s64 	%rd227, %rd2, %rd226;
	ld.global.nc.u32 	%r474, [%rd227];
	setp.eq.s32 	%p314, %r474, %r109;
	@%p314 bra 	$L__BB31_165;
	add.s32 	%r604, %r604, 1;
	setp.ne.s32 	%p315, %r604, %r583;
	@%p315 bra 	$L__BB31_158;
$L__BB31_160:
	setp.lt.s32 	%p316, %r585, 1;
	mov.f32 	%f3190, 0f3F800000;
	mov.f32 	%f3189, 0f43A60824;
	mov.f32 	%f3671, %f3189;
	mov.f32 	%f3672, %f3190;
	@%p316 bra 	$L__BB31_164;
	mov.b32 	%r605, 0;
$L__BB31_162:
	add.s32 	%r476, %r605, %r586;
	mul.wide.s32 	%rd228, %r476, 4;
	add.s64 	%rd229, %rd1, %rd228;
	ld.global.nc.u32 	%r477, [%rd229];
	setp.eq.s32 	%p317, %r477, %r109;
	mov.f32 	%f3672, 0f3F000000;
	mov.f32 	%f3671, 0f438A5C1E;
	@%p317 bra 	$L__BB31_164;
	add.s32 	%r605, %r605, 1;
	setp.ne.s32 	%p318, %r605, %r585;
	mov.f32 	%f3671, %f3189;
	mov.f32 	%f3672, %f3190;
	@%p318 bra 	$L__BB31_162;
$L__BB31_164:
	add.f32 	%f3195, %f271, 0f3F800000;
	rcp.rn.f32 	%f3196, %f3195;
	ld.shared.f32 	%f3197, [%r74+3100];
	add.f32 	%f3198, %f3594, %f3197;
	mul.f32 	%f3199, %f3198, 0f3F000000;
	ld.shared.f32 	%f3200, [%r74+4124];
	mul.f32 	%f3201, %f3595, %f3200;
	sqrt.rn.f32 	%f3202, %f3201;
	mul.f32 	%f3203, %f3199, %f3199;
	mul.f32 	%f3204, %f3203, %f3203;
	mul.f32 	%f3205, %f3203, %f3204;
	mul.f32 	%f3206, %f3196, %f3196;
	mul.f32 	%f3207, %f3196, %f3206;
	mul.f32 	%f3208, %f3207, %f3205;
	mul.f32 	%f3209, %f3672, 0f41C00000;
	mul.f32 	%f3210, %f3209, %f3202;
	add.f32 	%f3211, %f3208, %f3208;
	mul.f32 	%f3212, %f3208, %f3211;
	sub.f32 	%f3213, %f3212, %f3208;
	mul.f32 	%f3214, %f3210, %f3213;
	div.rn.f32 	%f3215, %f3214, %f3195;
	mul.f32 	%f3216, %f3672, 0f40800000;
	mul.f32 	%f3217, %f3216, %f3202;
	mul.f32 	%f3218, %f3217, %f3208;
	add.f32 	%f3219, %f3208, 0fBF800000;
	ld.shared.f32 	%f3220, [%r74+5148];
	mul.f32 	%f3221, %f3596, %f3220;
	sqrt.rn.f32 	%f3222, %f271;
	add.f32 	%f3223, %f3222, 0f3DCCCCCD;
	rcp.rn.f32 	%f3224, %f3223;
	mul.f32 	%f3225, %f3671, %f3221;
	mul.f32 	%f3226, %f3225, 0f3E800000;
	mul.f32 	%f3227, %f3224, %f3226;
	mul.f32 	%f3228, %f3224, %f3227;
	add.f32 	%f3229, %f3228, %f3228;
	fma.rn.f32 	%f3230, %f3224, %f3229, %f3215;
	abs.f32 	%f3231, %f3230;
	setp.gt.f32 	%p319, %f3231, 0f447A0000;
	mov.f32 	%f3232, 0f447A0000;
	copysign.f32 	%f3233, %f3230, %f3232;
	selp.f32 	%f3234, %f3233, %f3230, %p319;
	mul.f32 	%f3235, %f3668, %f3234;
	sub.f32 	%f3708, %f3708, %f3235;
	mul.f32 	%f3236, %f3669, %f3234;
	sub.f32 	%f3709, %f3709, %f3236;
	mul.f32 	%f3237, %f3670, %f3234;
	sub.f32 	%f3710, %f3710, %f3237;
	setp.gt.s32 	%p320, %r109, %r2;
	fma.rn.f32 	%f3238, %f3218, %f3219, %f3228;
	add.f32 	%f3239, %f3711, %f3238;
	selp.f32 	%f3711, %f3239, %f3711, %p320;
$L__BB31_165:
	add.s32 	%r589, %r589, 8;
	setp.ne.s32 	%p321, %r589, %r607;
	@%p321 bra 	$L__BB31_61;
$L__BB31_166:
	setp.eq.s32 	%p322, %r70, 0;
	@%p322 bra 	$L__BB31_332;
	mov.b32 	%r608, 0;
$L__BB31_168:
	.pragma "nounroll";
	add.s32 	%r118, %r607, %r67;
	setp.eq.s32 	%p323, %r118, %r2;
	@%p323 bra 	$L__BB31_181;
	setp.eq.s32 	%p324, %r69, 0;
	shl.b32 	%r480, %r607, 2;
	mov.u32 	%r481, _ZZ24mega_fused_md_step_tiledE6s_tile;
	add.s32 	%r119, %r481, %r480;
	ld.shared.f32 	%f3240, [%r119];
	sub.f32 	%f3689, %f3240, %f3592;
	ld.shared.f32 	%f3241, [%r119+1024];
	sub.f32 	%f3690, %f3241, %f3591;
	ld.shared.f32 	%f3242, [%r119+2048];
	sub.f32 	%f3691, %f3242, %f3593;
	@%p324 bra 	$L__BB31_171;
	mul.f32 	%f3243, %f3689, %f111;
	cvt.rni.f32.f32 	%f3244, %f3243;
	mul.f32 	%f3245, %f110, %f3244;
	sub.f32 	%f3689, %f3689, %f3245;
	mul.f32 	%f3246, %f3690, %f113;
	cvt.rni.f32.f32 	%f3247, %f3246;
	mul.f32 	%f3248, %f112, %f3247;
	sub.f32 	%f3690, %f3690, %f3248;
	mul.f32 	%f3249, %f3691, %f115;
	cvt.rni.f32.f32 	%f3250, %f3249;
	mul.f32 	%f3251, %f114, %f3250;
	sub.f32 	%f3691, %f3691, %f3251;
$L__BB31_171:
	mul.f32 	%f3252, %f3690, %f3690;
	fma.rn.f32 	%f3253, %f3689, %f3689, %f3252;
	fma.rn.f32 	%f303, %f3691, %f3691, %f3253;
	setp.ge.f32 	%p325, %f303, 0f42C80000;
	setp.lt.f32 	%p326, %f303, 0f358637BD;
	or.pred  	%p327, %p325, %p326;
	@%p327 bra 	$L__BB31_181;
	setp.lt.s32 	%p328, %r583, 1;
	@%p328 bra 	$L__BB31_176;
	mov.b32 	%r609, 0;
$L__BB31_174:
	add.s32 	%r483, %r609, %r584;
	mul.wide.s32 	%rd230, %r483, 4;
	add.s64 	%rd231, %rd2, %rd230;
	ld.global.nc.u32 	%r484, [%rd231];
	setp.eq.s32 	%p329, %r484, %r118;
	@%p329 bra 	$L__BB31_181;
	add.s32 	%r609, %r609, 1;
	setp.ne.s32 	%p330, %r609, %r583;
	@%p330 bra 	$L__BB31_174;
$L__BB31_176:
	setp.lt.s32 	%p331, %r585, 1;
	mov.f32 	%f3255, 0f3F800000;
	mov.f32 	%f3254, 0f43A60824;
	mov.f32 	%f3692, %f3254;
	mov.f32 	%f3693, %f3255;
	@%p331 bra 	$L__BB31_180;
	mov.b32 	%r610, 0;
$L__BB31_178:
	add.s32 	%r486, %r610, %r586;
	mul.wide.s32 	%rd232, %r486, 4;
	add.s64 	%rd233, %rd1, %rd232;
	ld.global.nc.u32 	%r487, [%rd233];
	setp.eq.s32 	%p332, %r487, %r118;
	mov.f32 	%f3693, 0f3F000000;
	mov.f32 	%f3692, 0f438A5C1E;
	@%p332 bra 	$L__BB31_180;
	add.s32 	%r610, %r610, 1;
	setp.ne.s32 	%p333, %r610, %r585;
	mov.f32 	%f3692, %f3254;
	mov.f32 	%f3693, %f3255;
	@%p333 bra 	$L__BB31_178;
$L__BB31_180:
	add.f32 	%f3260, %f303, 0f3F800000;
	rcp.rn.f32 	%f3261, %f3260;
	ld.shared.f32 	%f3262, [%r119+3072];
	add.f32 	%f3263, %f3594, %f3262;
	mul.f32 	%f3264, %f3263, 0f3F000000;
	ld.shared.f32 	%f3265, [%r119+4096];
	mul.f32 	%f3266, %f3595, %f3265;
	sqrt.rn.f32 	%f3267, %f3266;
	mul.f32 	%f3268, %f3264, %f3264;
	mul.f32 	%f3269, %f3268, %f3268;
	mul.f32 	%f3270, %f3268, %f3269;
	mul.f32 	%f3271, %f3261, %f3261;
	mul.f32 	%f3272, %f3261, %f3271;
	mul.f32 	%f3273, %f3272, %f3270;
	mul.f32 	%f3274, %f3693, 0f41C00000;
	mul.f32 	%f3275, %f3274, %f3267;
	add.f32 	%f3276, %f3273, %f3273;
	mul.f32 	%f3277, %f3273, %f3276;
	sub.f32 	%f3278, %f3277, %f3273;
	mul.f32 	%f3279, %f3275, %f3278;
	div.rn.f32 	%f3280, %f3279, %f3260;
	mul.f32 	%f3281, %f3693, 0f40800000;
	mul.f32 	%f3282, %f3281, %f3267;
	mul.f32 	%f3283, %f3282, %f3273;
	add.f32 	%f3284, %f3273, 0fBF800000;
	ld.shared.f32 	%f3285, [%r119+5120];
	mul.f32 	%f3286, %f3596, %f3285;
	sqrt.rn.f32 	%f3287, %f303;
	add.f32 	%f3288, %f3287, 0f3DCCCCCD;
	rcp.rn.f32 	%f3289, %f3288;
	mul.f32 	%f3290, %f3692, %f3286;
	mul.f32 	%f3291, %f3290, 0f3E800000;
	mul.f32 	%f3292, %f3289, %f3291;
	mul.f32 	%f3293, %f3289, %f3292;
	add.f32 	%f3294, %f3293, %f3293;
	fma.rn.f32 	%f3295, %f3289, %f3294, %f3280;
	abs.f32 	%f3296, %f3295;
	setp.gt.f32 	%p334, %f3296, 0f447A0000;
	mov.f32 	%f3297, 0f447A0000;
	copysign.f32 	%f3298, %f3295, %f3297;
	selp.f32 	%f3299, %f3298, %f3295, %p334;
	mul.f32 	%f3300, %f3689, %f3299;
	sub.f32 	%f3708, %f3708, %f3300;
	mul.f32 	%f3301, %f3690, %f3299;
	sub.f32 	%f3709, %f3709, %f3301;
	mul.f32 	%f3302, %f3691, %f3299;
	sub.f32 	%f3710, %f3710, %f3302;
	setp.gt.s32 	%p335, %r118, %r2;
	fma.rn.f32 	%f3303, %f3283, %f3284, %f3293;
	add.f32 	%f3304, %f3711, %f3303;
	selp.f32 	%f3711, %f3304, %f3711, %p335;
$L__BB31_181:
	add.s32 	%r607, %r607, 1;
	add.s32 	%r608, %r608, 1;
	setp.eq.s32 	%p336, %r608, %r70;
	@%p336 bra 	$L__BB31_332;
	bra.uni 	$L__BB31_168;
$L__BB31_182:
	and.b32  	%r126, %r66, 7;
	setp.lt.s32 	%p50, %r587, 8;
	mov.b32 	%r630, 0;
	@%p50 bra 	$L__BB31_313;
	and.b32  	%r630, %r66, 504;
	mov.b32 	%r611, 0;
$L__BB31_184:
	.pragma "nounroll";
	shl.b32 	%r312, %r588, 8;
	add.s32 	%r129, %r611, %r312;
	setp.eq.s32 	%p51, %r129, %r2;
	shl.b32 	%r313, %r611, 2;
	mov.u32 	%r314, _ZZ24mega_fused_md_step_tiledE6s_tile;
	add.s32 	%r130, %r314, %r313;
	@%p51 bra 	$L__BB31_200;
	setp.eq.s32 	%p52, %r69, 0;
	ld.shared.f32 	%f1081, [%r130];
	sub.f32 	%f3702, %f1081, %f3592;
	ld.shared.f32 	%f1082, [%r130+1024];
	sub.f32 	%f3703, %f1082, %f3591;
	ld.shared.f32 	%f1083, [%r130+2048];
	sub.f32 	%f3704, %f1083, %f3593;
	@%p52 bra 	$L__BB31_187;
	mul.f32 	%f1084, %f3702, %f111;
	cvt.rni.f32.f32 	%f1085, %f1084;
	mul.f32 	%f1086, %f110, %f1085;
	sub.f32 	%f3702, %f3702, %f1086;
	mul.f32 	%f1087, %f3703, %f113;
	cvt.rni.f32.f32 	%f1088, %f1087;
	mul.f32 	%f1089, %f112, %f1088;
	sub.f32 	%f3703, %f3703, %f1089;
	mul.f32 	%f1090, %f3704, %f115;
	cvt.rni.f32.f32 	%f1091, %f1090;
	mul.f32 	%f1092, %f114, %f1091;
	sub.f32 	%f3704, %f3704, %f1092;
$L__BB31_187:
	mul.f32 	%f1093, %f3703, %f3703;
	fma.rn.f32 	%f1094, %f3702, %f3702, %f1093;
	fma.rn.f32 	%f327, %f3704, %f3704, %f1094;
	setp.ge.f32 	%p53, %f327, 0f42C80000;
	setp.lt.f32 	%p54, %f327, 0f358637BD;
	or.pred  	%p55, %p53, %p54;
	@%p55 bra 	$L__BB31_200;
	setp.lt.s32 	%p56, %r583, 1;
	@%p56 bra 	$L__BB31_192;
	neg.s32 	%r613, %r583;
	mov.u32 	%r612, %r584;
$L__BB31_190:
	mul.wide.s32 	%rd162, %r612, 4;
	add.s64 	%rd163, %rd2, %rd162;
	ld.global.nc.u32 	%r315, [%rd163];
	setp.ne.s32 	%p57, %r315, %r129;
	@%p57 bra 	$L__BB31_191;
	bra.uni 	$L__BB31_194;
$L__BB31_191:
	add.s32 	%r613, %r613, 1;
	setp.ne.s32 	%p58, %r613, 0;
	add.s32 	%r612, %r612, 1;
	@%p58 bra 	$L__BB31_190;
$L__BB31_192:
	setp.lt.s32 	%p59, %r585, 1;
	mov.f32 	%f1096, 0f3F800000;
	mov.f32 	%f1095, 0f43A60824;
	mov.f32 	%f3706, %f1095;
	mov.f32 	%f3707, %f1096;
	@%p59 bra 	$L__BB31_199;
	mov.b32 	%r614, 0;
	bra.uni 	$L__BB31_198;
$L__BB31_194:
	sqrt.rn.f32 	%f328, %f327;
	ld.shared.f32 	%f329, [%r130+5120];
	mul.f32 	%f330, %f328, %f116;
	abs.f32 	%f1214, %f330;
	setp.ltu.f32 	%p67, %f1214, 0f3F8060FE;
	setp.ge.f32 	%p68, %f1214, 0f3F8060FE;
	mul.f32 	%f1215, %f330, %f330;
	selp.f32 	%f1216, %f1214, %f1215, %p68;
	selp.f32 	%f1217, 0f38EB4C3A, 0f38B1E96A, %p68;
	selp.f32 	%f1218, 0fBAAE005B, 0fBA574D20, %p68;
	fma.rn.f32 	%f1219, %f1217, %f1216, %f1218;
	selp.f32 	%f1220, 0f3C09919F, 0f3BAAD5EA, %p68;
	fma.rn.f32 	%f1221, %f1219, %f1216, %f1220;
	selp.f32 	%f1222, 0fBD24D99A, 0fBCDC1BE7, %p68;
	fma.rn.f32 	%f1223, %f1221, %f1216, %f1222;
	selp.f32 	%f1224, 0f3E235519, 0f3DE718AF, %p68;
	fma.rn.f32 	%f1225, %f1223, %f1216, %f1224;
	selp.f32 	%f1226, 0f3F69B4F9, 0fBEC093AC, %p68;
	fma.rn.f32 	%f1227, %f1225, %f1216, %f1226;
	selp.f32 	%f1228, 0f3F210A14, 0f3E0375D3, %p68;
	fma.rn.f32 	%f1229, %f1227, %f1216, %f1228;
	neg.f32 	%f1230, %f1216;
	selp.f32 	%f1231, %f1230, %f330, %p68;
	fma.rn.f32 	%f3705, %f1229, %f1231, %f1231;
	@%p67 bra 	$L__BB31_196;
	ex2.approx.ftz.f32 	%f1232, %f3705;
	mov.f32 	%f1233, 0f3F800000;
	sub.f32 	%f1234, %f1233, %f1232;
	copysign.f32 	%f3705, %f330, %f1234;
$L__BB31_196:
	rcp.rn.f32 	%f1235, %f328;
	neg.f32 	%f1236, %f330;
	mul.f32 	%f1237, %f330, %f1236;
	fma.rn.f32 	%f1238, %f1237, 0f3BBB989D, 0f3F000000;
	cvt.sat.f32.f32 	%f1239, %f1238;
	mov.f32 	%f1240, 0f4B400001;
	mov.f32 	%f1241, 0f437C0000;
	fma.rm.f32 	%f1242, %f1239, %f1241, %f1240;
	add.f32 	%f1243, %f1242, 0fCB40007F;
	neg.f32 	%f1244, %f1243;
	fma.rn.f32 	%f1245, %f1237, 0f3FB8AA3B, %f1244;
	fma.rn.f32 	%f1246, %f1237, 0f32A57060, %f1245;
	mov.b32 	%r323, %f1242;
	shl.b32 	%r324, %r323, 23;
	mov.b32 	%f1247, %r324;
	ex2.approx.ftz.f32 	%f1248, %f1246;
	mul.f32 	%f1249, %f1248, %f1247;
	mul.f32 	%f1250, %f3596, %f329;
	mul.f32 	%f1251, %f1250, 0fC3A60824;
	mul.f32 	%f1252, %f1251, %f3705;
	mul.f32 	%f1253, %f1235, %f3705;
	mul.f32 	%f1254, %f1249, %f117;
	mul.f32 	%f1255, %f1235, %f1254;
	fma.rn.f32 	%f1256, %f1235, %f1253, %f1255;
	mul.f32 	%f1257, %f1251, %f1256;
	add.f32 	%f1258, %f328, 0f322BCC77;
	rcp.rn.f32 	%f1259, %f1258;
	mul.f32 	%f1260, %f3702, %f1257;
	fma.rn.f32 	%f3708, %f1259, %f1260, %f3708;
	mul.f32 	%f1261, %f3703, %f1257;
	fma.rn.f32 	%f3709, %f1259, %f1261, %f3709;
	mul.f32 	%f1262, %f3704, %f1257;
	fma.rn.f32 	%f3710, %f1259, %f1262, %f3710;
	fma.rn.f32 	%f3711, %f1235, %f1252, %f3711;
	bra.uni 	$L__BB31_200;
$L__BB31_197:
	add.s32 	%r614, %r614, 1;
	setp.eq.s32 	%p61, %r614, %r585;
	mov.f32 	%f3706, %f1095;
	mov.f32 	%f3707, %f1096;
	@%p61 bra 	$L__BB31_199;
$L__BB31_198:
	add.s32 	%r317, %r614, %r586;
	mul.wide.s32 	%rd164, %r317, 4;
	add.s64 	%rd165, %rd1, %rd164;
	ld.global.nc.u32 	%r318, [%rd165];
	setp.ne.s32 	%p60, %r318, %r129;
	mov.f32 	%f3707, 0f3F000000;
	mov.f32 	%f3706, 0f438A5C1E;
	@%p60 bra 	$L__BB31_197;
$L__BB31_199:
	add.f32 	%f1101, %f327, 0f3F800000;
	rcp.rn.f32 	%f1102, %f1101;
	ld.shared.f32 	%f1103, [%r130+3072];
	add.f32 	%f1104, %f3594, %f1103;
	mul.f32 	%f1105, %f1104, 0f3F000000;
	ld.shared.f32 	%f1106, [%r130+4096];
	mul.f32 	%f1107, %f3595, %f1106;
	sqrt.rn.f32 	%f1108, %f1107;
	mul.f32 	%f1109, %f1105, %f1105;
	mul.f32 	%f1110, %f1109, %f1109;
	mul.f32 	%f1111, %f1109, %f1110;
	mul.f32 	%f1112, %f1102, %f1102;
	mul.f32 	%f1113, %f1102, %f1112;
	mul.f32 	%f1114, %f1113, %f1111;
	mul.f32 	%f1115, %f3707, 0f41C00000;
	mul.f32 	%f1116, %f1115, %f1108;
	add.f32 	%f1117, %f1114, %f1114;
	mul.f32 	%f1118, %f1114, %f1117;
	sub.f32 	%f1119, %f1118, %f1114;
	mul.f32 	%f1120, %f1116, %f1119;
	div.rn.f32 	%f1121, %f1120, %f1101;
	mul.f32 	%f1122, %f3707, 0f40800000;
	mul.f32 	%f1123, %f1122, %f1108;
	mul.f32 	%f1124, %f1123, %f1114;
	add.f32 	%f1125, %f1114, 0fBF800000;
	ld.shared.f32 	%f1126, [%r130+5120];
	mul.f32 	%f1127, %f3596, %f1126;
	sqrt.rn.f32 	%f1128, %f327;
	add.f32 	%f1129, %f1128, 0f3DCCCCCD;
	rcp.rn.f32 	%f1130, %f1129;
	mul.f32 	%f1131, %f1128, %f116;
	abs.f32 	%f1132, %f1131;
	add.f32 	%f1133, %f1132, 0fC0800000;
	add.f32 	%f1134, %f1132, 0f40800000;
	rcp.approx.ftz.f32 	%f1135, %f1134;
	mul.rn.f32 	%f1136, %f1133, %f1135;
	add.f32 	%f1137, %f1136, 0f3F800000;
	fma.rn.f32 	%f1138, %f1137, 0fC0800000, %f1132;
	neg.f32 	%f1139, %f1136;
	fma.rn.f32 	%f1140, %f1139, %f1132, %f1138;
	fma.rn.f32 	%f1141, %f1135, %f1140, %f1136;
	fma.rn.f32 	%f1142, %f1141, 0f3A69A091, 0f3BE6E05B;
	fma.rn.f32 	%f1143, %f1142, %f1141, 0fBC81FB4B;
	fma.rn.f32 	%f1144, %f1143, %f1141, 0f3D15373B;
	fma.rn.f32 	%f1145, %f1144, %f1141, 0fBD887C5A;
	fma.rn.f32 	%f1146, %f1145, %f1141, 0f3DC021D5;
	fma.rn.f32 	%f1147, %f1146, %f1141, 0fBDCED424;
	fma.rn.f32 	%f1148, %f1147, %f1141, 0f3D8B74DE;
	fma.rn.f32 	%f1149, %f1148, %f1141, 0f3C7BF170;
	fma.rn.f32 	%f1150, %f1149, %f1141, 0fBE0EF8D4;
	fma.rn.f32 	%f1151, %f1150, %f1141, 0f3F9DD2C9;
	fma.rn.f32 	%f1152, %f1132, 0f40000000, 0f3F800000;
	rcp.approx.ftz.f32 	%f1153, %f1152;
	mul.rn.f32 	%f1154, %f1151, %f1153;
	mul.f32 	%f1155, %f1154, 0fC0000000;
	fma.rn.f32 	%f1156, %f1132, %f1155, %f1151;
	sub.f32 	%f1157, %f1156, %f1154;
	fma.rn.f32 	%f1158, %f1157, %f1153, %f1154;
	neg.f32 	%f1159, %f1132;
	mul.f32 	%f1160, %f1132, %f1159;
	mov.f32 	%f1161, 0f3FB8AA3B;
	mul.rn.f32 	%f1162, %f1160, %f1161;
	cvt.rzi.f32.f32 	%f1163, %f1162;
	abs.f32 	%f1164, %f1163;
	setp.gt.f32 	%p62, %f1164, 0f42FC0000;
	mov.f32 	%f1165, 0f42FC0000;
	copysign.f32 	%f1166, %f1163, %f1165;
	selp.f32 	%f1167, %f1166, %f1163, %p62;
	fma.rn.f32 	%f1168, %f1167, 0fBF317218, %f1160;
	fma.rn.f32 	%f1169, %f1167, 0f3102E308, %f1168;
	mul.f32 	%f1170, %f1169, 0f3FB8AA3B;
	add.f32 	%f1171, %f1167, 0f4B40007F;
	mov.b32 	%r319, %f1171;
	shl.b32 	%r320, %r319, 23;
	mov.b32 	%f1172, %r320;
	ex2.approx.ftz.f32 	%f1173, %f1170;
	mul.f32 	%f1174, %f1173, %f1172;
	neg.f32 	%f1175, %f1160;
	fma.rn.f32 	%f1176, %f1159, %f1132, %f1175;
	fma.rn.f32 	%f1177, %f1174, %f1176, %f1174;
	mul.f32 	%f1178, %f1177, %f1158;
	setp.gt.f32 	%p63, %f1132, 0f4120E148;
	selp.f32 	%f1179, 0f00000000, %f1178, %p63;
	setp.lt.f32 	%p64, %f1131, 0f00000000;
	mov.f32 	%f1180, 0f40000000;
	sub.f32 	%f1181, %f1180, %f1179;
	selp.f32 	%f1182, %f1181, %f1179, %p64;
	neg.f32 	%f1183, %f1131;
	mul.f32 	%f1184, %f1131, %f1183;
	fma.rn.f32 	%f1185, %f1184, 0f3BBB989D, 0f3F000000;
	cvt.sat.f32.f32 	%f1186, %f1185;
	mov.f32 	%f1187, 0f4B400001;
	mov.f32 	%f1188, 0f437C0000;
	fma.rm.f32 	%f1189, %f1186, %f1188, %f1187;
	add.f32 	%f1190, %f1189, 0fCB40007F;
	neg.f32 	%f1191, %f1190;
	fma.rn.f32 	%f1192, %f1184, 0f3FB8AA3B, %f1191;
	fma.rn.f32 	%f1193, %f1184, 0f32A57060, %f1192;
	mov.b32 	%r321, %f1189;
	shl.b32 	%r322, %r321, 23;
	mov.b32 	%f1194, %r322;
	ex2.approx.ftz.f32 	%f1195, %f1193;
	mul.f32 	%f1196, %f1195, %f1194;
	mul.f32 	%f1197, %f3706, %f1127;
	mul.f32 	%f1198, %f1197, %f1182;
	mul.f32 	%f1199, %f1130, %f1198;
	mul.f32 	%f1200, %f1130, %f1182;
	mul.f32 	%f1201, %f1130, %f1200;
	mul.f32 	%f1202, %f117, %f1196;
	fma.rn.f32 	%f1203, %f1130, %f1202, %f1201;
	fma.rn.f32 	%f1204, %f1197, %f1203, %f1121;
	abs.f32 	%f1205, %f1204;
	setp.gt.f32 	%p65, %f1205, 0f447A0000;
	mov.f32 	%f1206, 0f447A0000;
	copysign.f32 	%f1207, %f1204, %f1206;
	selp.f32 	%f1208, %f1207, %f1204, %p65;
	mul.f32 	%f1209, %f3702, %f1208;
	sub.f32 	%f3708, %f3708, %f1209;
	mul.f32 	%f1210, %f3703, %f1208;
	sub.f32 	%f3709, %f3709, %f1210;
	mul.f32 	%f1211, %f3704, %f1208;
	sub.f32 	%f3710, %f3710, %f1211;
	setp.gt.s32 	%p66, %r129, %r2;
	fma.rn.f32 	%f1212, %f1124, %f1125, %f1199;
	add.f32 	%f1213, %f3711, %f1212;
	selp.f32 	%f3711, %f1213, %f3711, %p66;
$L__BB31_200:
	add.s32 	%r138, %r129, 1;
	setp.eq.s32 	%p69, %r138, %r2;
	@%p69 bra 	$L__BB31_216;
	setp.eq.s32 	%p70, %r69, 0;
	ld.shared.f32 	%f1263, [%r130+4];
	sub.f32 	%f3712, %f1263, %f3592;
	ld.shared.f32 	%f1264, [%r130+1028];
	sub.f32 	%f3713, %f1264, %f3591;
	ld.shared.f32 	%f1265, [%r130+2052];
	sub.f32 	%f3714, %f1265, %f3593;
	@%p70 bra 	$L__BB31_203;
	mul.f32 	%f1266, %f3712, %f111;
	cvt.rni.f32.f32 	%f1267, %f1266;
	mul.f32 	%f1268, %f110, %f1267;
	sub.f32 	%f3712, %f3712, %f1268;
	mul.f32 	%f1269, %f3713, %f113;
	cvt.rni.f32.f32 	%f1270, %f1269;
	mul.f32 	%f1271, %f112, %f1270;
	sub.f32 	%f3713, %f3713, %f1271;
	mul.f32 	%f1272, %f3714, %f115;
	cvt.rni.f32.f32 	%f1273, %f1272;
	mul.f32 	%f1274, %f114, %f1273;
	sub.f32 	%f3714, %f3714, %f1274;
$L__BB31_203:
	mul.f32 	%f1275, %f3713, %f3713;
	fma.rn.f32 	%f1276, %f3712, %f3712, %f1275;
	fma.rn.f32 	%f357, %f3714, %f3714, %f1276;
	setp.ge.f32 	%p71, %f357, 0f42C80000;
	setp.lt.f32 	%p72, %f357, 0f358637BD;
	or.pred  	%p73, %p71, %p72;
	@%p73 bra 	$L__BB31_216;
	setp.lt.s32 	%p74, %r583, 1;
	@%p74 bra 	$L__BB31_208;
	mov.b32 	%r615, 0;
$L__BB31_206:
	add.s32 	%r326, %r615, %r584;
	mul.wide.s32 	%rd166, %r326, 4;
	add.s64 	%rd167, %rd2, %rd166;
	ld.global.nc.u32 	%r327, [%rd167];
	setp.eq.s32 	%p75, %r327, %r138;
	@%p75 bra 	$L__BB31_213;
	add.s32 	%r615, %r615, 1;
	setp.ne.s32 	%p76, %r615, %r583;
	@%p76 bra 	$L__BB31_206;
$L__BB31_208:
	setp.lt.s32 	%p77, %r585, 1;
	mov.f32 	%f1278, 0f3F800000;
	mov.f32 	%f1277, 0f43A60824;
	mov.f32 	%f3715, %f1277;
	mov.f32 	%f3716, %f1278;
	@%p77 bra 	$L__BB31_212;
	mov.b32 	%r616, 0;
$L__BB31_210:
	add.s32 	%r329, %r616, %r586;
	mul.wide.s32 	%rd168, %r329, 4;
	add.s64 	%rd169, %rd1, %rd168;
	ld.global.nc.u32 	%r330, [%rd169];
	setp.eq.s32 	%p78, %r330, %r138;
	mov.f32 	%f3716, 0f3F000000;
	mov.f32 	%f3715, 0f438A5C1E;
	@%p78 bra 	$L__BB31_212;
	add.s32 	%r616, %r616, 1;
	setp.ne.s32 	%p79, %r616, %r585;
	mov.f32 	%f3715, %f1277;
	mov.f32 	%f3716, %f1278;
	@%p79 bra 	$L__BB31_210;
$L__BB31_212:
	add.f32 	%f1283, %f357, 0f3F800000;
	rcp.rn.f32 	%f1284, %f1283;
	ld.shared.f32 	%f1285, [%r130+3076];
	add.f32 	%f1286, %f3594, %f1285;
	mul.f32 	%f1287, %f1286, 0f3F000000;
	ld.shared.f32 	%f1288, [%r130+4100];
	mul.f32 	%f1289, %f3595, %f1288;
	sqrt.rn.f32 	%f1290, %f1289;
	mul.f32 	%f1291, %f1287, %f1287;
	mul.f32 	%f1292, %f1291, %f1291;
	mul.f32 	%f1293, %f1291, %f1292;
	mul.f32 	%f1294, %f1284, %f1284;
	mul.f32 	%f1295, %f1284, %f1294;
	mul.f32 	%f1296, %f1295, %f1293;
	mul.f32 	%f1297, %f3716, 0f41C00000;
	mul.f32 	%f1298, %f1297, %f1290;
	add.f32 	%f1299, %f1296, %f1296;
	mul.f32 	%f1300, %f1296, %f1299;
	sub.f32 	%f1301, %f1300, %f1296;
	mul.f32 	%f1302, %f1298, %f1301;
	div.rn.f32 	%f1303, %f1302, %f1283;
	mul.f32 	%f1304, %f3716, 0f40800000;
	mul.f32 	%f1305, %f1304, %f1290;
	mul.f32 	%f1306, %f1305, %f1296;
	add.f32 	%f1307, %f1296, 0fBF800000;
	ld.shared.f32 	%f1308, [%r130+5124];
	mul.f32 	%f1309, %f3596, %f1308;
	sqrt.rn.f32 	%f1310, %f357;
	add.f32 	%f1311, %f1310, 0f3DCCCCCD;
	rcp.rn.f32 	%f1312, %f1311;
	mul.f32 	%f1313, %f1310, %f116;
	abs.f32 	%f1314, %f1313;
	add.f32 	%f1315, %f1314, 0fC0800000;
	add.f32 	%f1316, %f1314, 0f40800000;
	rcp.approx.ftz.f32 	%f1317, %f1316;
	mul.rn.f32 	%f1318, %f1315, %f1317;
	add.f32 	%f1319, %f1318, 0f3F800000;
	fma.rn.f32 	%f1320, %f1319, 0fC0800000, %f1314;
	neg.f32 	%f1321, %f1318;
	fma.rn.f32 	%f1322, %f1321, %f1314, %f1320;
	fma.rn.f32 	%f1323, %f1317, %f1322, %f1318;
	fma.rn.f32 	%f1324, %f1323, 0f3A69A091, 0f3BE6E05B;
	fma.rn.f32 	%f1325, %f1324, %f1323, 0fBC81FB4B;
	fma.rn.f32 	%f1326, %f1325, %f1323, 0f3D15373B;
	fma.rn.f32 	%f1327, %f1326, %f1323, 0fBD887C5A;
	fma.rn.f32 	%f1328, %f1327, %f1323, 0f3DC021D5;
	fma.rn.f32 	%f1329, %f1328, %f1323, 0fBDCED424;
	fma.rn.f32 	%f1330, %f1329, %f1323, 0f3D8B74DE;
	fma.rn.f32 	%f1331, %f1330, %f1323, 0f3C7BF170;
	fma.rn.f32 	%f1332, %f1331, %f1323, 0fBE0EF8D4;
	fma.rn.f32 	%f1333, %f1332, %f1323, 0f3F9DD2C9;
	fma.rn.f32 	%f1334, %f1314, 0f40000000, 0f3F800000;
	rcp.approx.ftz.f32 	%f1335, %f1334;
	mul.rn.f32 	%f1336, %f1333, %f1335;
	mul.f32 	%f1337, %f1336, 0fC0000000;
	fma.rn.f32 	%f1338, %f1314, %f1337, %f1333;
	sub.f32 	%f1339, %f1338, %f1336;
	fma.rn.f32 	%f1340, %f1339, %f1335, %f1336;
	neg.f32 	%f1341, %f1314;
	mul.f32 	%f1342, %f1314, %f1341;
	mov.f32 	%f1343, 0f3FB8AA3B;
	mul.rn.f32 	%f1344, %f1342, %f1343;
	cvt.rzi.f32.f32 	%f1345, %f1344;
	abs.f32 	%f1346, %f1345;
	setp.gt.f32 	%p80, %f1346, 0f42FC0000;
	mov.f32 	%f1347, 0f42FC0000;
	copysign.f32 	%f1348, %f1345, %f1347;
	selp.f32 	%f1349, %f1348, %f1345, %p80;
	fma.rn.f32 	%f1350, %f1349, 0fBF317218, %f1342;
	fma.rn.f32 	%f1351, %f1349, 0f3102E308, %f1350;
	mul.f32 	%f1352, %f1351, 0f3FB8AA3B;
	add.f32 	%f1353, %f1349, 0f4B40007F;
	mov.b32 	%r331, %f1353;
	shl.b32 	%r332, %r331, 23;
	mov.b32 	%f1354, %r332;
	ex2.approx.ftz.f32 	%f1355, %f1352;
	mul.f32 	%f1356, %f1355, %f1354;
	neg.f32 	%f1357, %f1342;
	fma.rn.f32 	%f1358, %f1341, %f1314, %f1357;
	fma.rn.f32 	%f1359, %f1356, %f1358, %f1356;
	mul.f32 	%f1360, %f1359, %f1340;
	setp.gt.f32 	%p81, %f1314, 0f4120E148;
	selp.f32 	%f1361, 0f00000000, %f1360, %p81;
	setp.lt.f32 	%p82, %f1313, 0f00000000;
	mov.f32 	%f1362, 0f40000000;
	sub.f32 	%f1363, %f1362, %f1361;
	selp.f32 	%f1364, %f1363, %f1361, %p82;
	neg.f32 	%f1365, %f1313;
	mul.f32 	%f1366, %f1313, %f1365;
	fma.rn.f32 	%f1367, %f1366, 0f3BBB989D, 0f3F000000;
	cvt.sat.f32.f32 	%f1368, %f1367;
	mov.f32 	%f1369, 0f4B400001;
	mov.f32 	%f1370, 0f437C0000;
	fma.rm.f32 	%f1371, %f1368, %f1370, %f1369;
	add.f32 	%f1372, %f1371, 0fCB40007F;
	neg.f32 	%f1373, %f1372;
	fma.rn.f32 	%f1374, %f1366, 0f3FB8AA3B, %f1373;
	fma.rn.f32 	%f1375, %f1366, 0f32A57060, %f1374;
	mov.b32 	%r333, %f1371;
	shl.b32 	%r334, %r333, 23;
	mov.b32 	%f1376, %r334;
	ex2.approx.ftz.f32 	%f1377, %f1375;
	mul.f32 	%f1378, %f1377, %f1376;
	mul.f32 	%f1379, %f3715, %f1309;
	mul.f32 	%f1380, %f1379, %f1364;
	mul.f32 	%f1381, %f1312, %f1380;
	mul.f32 	%f1382, %f1312, %f1364;
	mul.f32 	%f1383, %f1312, %f1382;
	mul.f32 	%f1384, %f117, %f1378;
	fma.rn.f32 	%f1385, %f1312, %f1384, %f1383;
	fma.rn.f32 	%f1386, %f1379, %f1385, %f1303;
	abs.f32 	%f1387, %f1386;
	setp.gt.f32 	%p83, %f1387, 0f447A0000;
	mov.f32 	%f1388, 0f447A0000;
	copysign.f32 	%f1389, %f1386, %f1388;
	selp.f32 	%f1390, %f1389, %f1386, %p83;
	mul.f32 	%f1391, %f3712, %f1390;
	sub.f32 	%f3708, %f3708, %f1391;
	mul.f32 	%f1392, %f3713, %f1390;
	sub.f32 	%f3709, %f3709, %f1392;
	mul.f32 	%f1393, %f3714, %f1390;
	sub.f32 	%f3710, %f3710, %f1393;
	setp.gt.s32 	%p84, %r138, %r2;
	fma.rn.f32 	%f1394, %f1306, %f1307, %f1381;
	add.f32 	%f1395, %f3711, %f1394;
	selp.f32 	%f3711, %f1395, %f3711, %p84;
	bra.uni 	$L__BB31_216;
$L__BB31_213:
	sqrt.rn.f32 	%f364, %f357;
	ld.shared.f32 	%f365, [%r130+5124];
	mul.f32 	%f366, %f364, %f116;
	abs.f32 	%f1396, %f366;
	setp.ltu.f32 	%p85, %f1396, 0f3F8060FE;
	setp.ge.f32 	%p86, %f1396, 0f3F8060FE;
	mul.f32 	%f1397, %f366, %f366;
	selp.f32 	%f1398, %f1396, %f1397, %p86;
	selp.f32 	%f1399, 0f38EB4C3A, 0f38B1E96A, %p86;
	selp.f32 	%f1400, 0fBAAE005B, 0fBA574D20, %p86;
	fma.rn.f32 	%f1401, %f1399, %f1398, %f1400;
	selp.f32 	%f1402, 0f3C09919F, 0f3BAAD5EA, %p86;
	fma.rn.f32 	%f1403, %f1401, %f1398, %f1402;
	selp.f32 	%f1404, 0fBD24D99A, 0fBCDC1BE7, %p86;
	fma.rn.f32 	%f1405, %f1403, %f1398, %f1404;
	selp.f32 	%f1406, 0f3E235519, 0f3DE718AF, %p86;
	fma.rn.f32 	%f1407, %f1405, %f1398, %f1406;
	selp.f32 	%f1408, 0f3F69B4F9, 0fBEC093AC, %p86;
	fma.rn.f32 	%f1409, %f1407, %f1398, %f1408;
	selp.f32 	%f1410, 0f3F210A14, 0f3E0375D3, %p86;
	fma.rn.f32 	%f1411, %f1409, %f1398, %f1410;
	neg.f32 	%f1412, %f1398;
	selp.f32 	%f1413, %f1412, %f366, %p86;
	fma.rn.f32 	%f3717, %f1411, %f1413, %f1413;
	@%p85 bra 	$L__BB31_215;
	ex2.approx.ftz.f32 	%f1414, %f3717;
	mov.f32 	%f1415, 0f3F800000;
	sub.f32 	%f1416, %f1415, %f1414;
	copysign.f32 	%f3717, %f366, %f1416;
$L__BB31_215:
	rcp.rn.f32 	%f1417, %f364;
	neg.f32 	%f1418, %f366;
	mul.f32 	%f1419, %f366, %f1418;
	fma.rn.f32 	%f1420, %f1419, 0f3BBB989D, 0f3F000000;
	cvt.sat.f32.f32 	%f1421, %f1420;
	mov.f32 	%f1422, 0f4B400001;
	mov.f32 	%f1423, 0f437C0000;
	fma.rm.f32 	%f1424, %f1421, %f1423, %f1422;
	add.f32 	%f1425, %f1424, 0fCB40007F;
	neg.f32 	%f1426, %f1425;
	fma.rn.f32 	%f1427, %f1419, 0f3FB8AA3B, %f1426;
	fma.rn.f32 	%f1428, %f1419, 0f32A57060, %f1427;
	mov.b32 	%r335, %f1424;
	shl.b32 	%r336, %r335, 23;
	mov.b32 	%f1429, %r336;
	ex2.approx.ftz.f32 	%f1430, %f1428;
	mul.f32 	%f1431, %f1430, %f1429;
	mul.f32 	%f1432, %f3596, %f365;
	mul.f32 	%f1433, %f1432, 0fC3A60824;
	mul.f32 	%f1434, %f1433, %f3717;
	mul.f32 	%f1435, %f1417, %f3717;
	mul.f32 	%f1436, %f1431, %f117;
	mul.f32 	%f1437, %f1417, %f1436;
	fma.rn.f32 	%f1438, %f1417, %f1435, %f1437;
	mul.f32 	%f1439, %f1433, %f1438;
	add.f32 	%f1440, %f364, 0f322BCC77;
	rcp.rn.f32 	%f1441, %f1440;
	mul.f32 	%f1442, %f3712, %f1439;
	fma.rn.f32 	%f3708, %f1441, %f1442, %f3708;
	mul.f32 	%f1443, %f3713, %f1439;
	fma.rn.f32 	%f3709, %f1441, %f1443, %f3709;
	mul.f32 	%f1444, %f3714, %f1439;
	fma.rn.f32 	%f3710, %f1441, %f1444, %f3710;
	fma.rn.f32 	%f3711, %f1417, %f1434, %f3711;
$L__BB31_216:
	add.s32 	%r143, %r129, 2;
	setp.eq.s32 	%p87, %r143, %r2;
	@%p87 bra 	$L__BB31_232;
	setp.eq.s32 	%p88, %r69, 0;
	ld.shared.f32 	%f1445, [%r130+8];
	sub.f32 	%f3722, %f1445, %f3592;
	ld.shared.f32 	%f1446, [%r130+1032];
	sub.f32 	%f3723, %f1446, %f3591;
	ld.shared.f32 	%f1447, [%r130+2056];
	sub.f32 	%f3724, %f1447, %f3593;
	@%p88 bra 	$L__BB31_219;
	mul.f32 	%f1448, %f3722, %f111;
	cvt.rni.f32.f32 	%f1449, %f1448;
	mul.f32 	%f1450, %f110, %f1449;
	sub.f32 	%f3722, %f3722, %f1450;
	mul.f32 	%f1451, %f3723, %f113;
	cvt.rni.f32.f32 	%f1452, %f1451;
	mul.f32 	%f1453, %f112, %f1452;
	sub.f32 	%f3723, %f3723, %f1453;
	mul.f32 	%f1454, %f3724, %f115;
	cvt.rni.f32.f32 	%f1455, %f1454;
	mul.f32 	%f1456, %f114, %f1455;
	sub.f32 	%f3724, %f3724, %f1456;
$L__BB31_219:
	mul.f32 	%f1457, %f3723, %f3723;
	fma.rn.f32 	%f1458, %f3722, %f3722, %f1457;
	fma.rn.f32 	%f387, %f3724, %f3724, %f1458;
	setp.ge.f32 	%p89, %f387, 0f42C80000;
	setp.lt.f32 	%p90, %f387, 0f358637BD;
	or.pred  	%p91, %p89, %p90;
	@%p91 bra 	$L__BB31_232;
	setp.lt.s32 	%p92, %r583, 1;
	@%p92 bra 	$L__BB31_224;
	mov.b32 	%r617, 0;
$L__BB31_222:
	add.s32 	%r338, %r617, %r584;
	mul.wide.s32 	%rd170, %r338, 4;
	add.s64 	%rd171, %rd2, %rd170;
	ld.global.nc.u32 	%r339, [%rd171];
	setp.eq.s32 	%p93, %r339, %r143;
	@%p93 bra 	$L__BB31_229;
	add.s32 	%r617, %r617, 1;
	setp.ne.s32 	%p94, %r617, %r583;
	@%p94 bra 	$L__BB31_222;
$L__BB31_224:
	setp.lt.s32 	%p95, %r585, 1;
	mov.f32 	%f1460, 0f3F800000;
	mov.f32 	%f1459, 0f43A60824;
	mov.f32 	%f3725, %f1459;
	mov.f32 	%f3726, %f1460;
	@%p95 bra 	$L__BB31_228;
	mov.b32 	%r618, 0;
$L__BB31_226:
	add.s32 	%r341, %r618, %r586;
	mul.wide.s32 	%rd172, %r341, 4;
	add.s64 	%rd173, %rd1, %rd172;
	ld.global.nc.u32 	%r342, [%rd173];
	setp.eq.s32 	%p96, %r342, %r143;
	mov.f32 	%f3726, 0f3F000000;
	mov.f32 	%f3725, 0f438A5C1E;
	@%p96 bra 	$L__BB31_228;
	add.s32 	%r618, %r618, 1;
	setp.ne.s32 	%p97, %r618, %r585;
	mov.f32 	%f3725, %f1459;
	mov.f32 	%f3726, %f1460;
	@%p97 bra 	$L__BB31_226;
$L__BB31_228:
	add.f32 	%f1465, %f387, 0f3F800000;
	rcp.rn.f32 	%f1466, %f1465;
	ld.shared.f32 	%f1467, [%r130+3080];
	add.f32 	%f1468, %f3594, %f1467;
	mul.f32 	%f1469, %f1468, 0f3F000000;
	ld.shared.f32 	%f1470, [%r130+4104];
	mul.f32 	%f1471, %f3595, %f1470;
	sqrt.rn.f32 	%f1472, %f1471;
	mul.f32 	%f1473, %f1469, %f1469;
	mul.f32 	%f1474, %f1473, %f1473;
	mul.f32 	%f1475, %f1473, %f1474;
	mul.f32 	%f1476, %f1466, %f1466;
	mul.f32 	%f1477, %f1466, %f1476;
	mul.f32 	%f1478, %f1477, %f1475;
	mul.f32 	%f1479, %f3726, 0f41C00000;
	mul.f32 	%f1480, %f1479, %f1472;
	add.f32 	%f1481, %f1478, %f1478;
	mul.f32 	%f1482, %f1478, %f1481;
	sub.f32 	%f1483, %f1482, %f1478;
	mul.f32 	%f1484, %f1480, %f1483;
	div.rn.f32 	%f1485, %f1484, %f1465;
	mul.f32 	%f1486, %f3726, 0f40800000;
	mul.f32 	%f1487, %f1486, %f1472;
	mul.f32 	%f1488, %f1487, %f1478;
	add.f32 	%f1489, %f1478, 0fBF800000;
	ld.shared.f32 	%f1490, [%r130+5128];
	mul.f32 	%f1491, %f3596, %f1490;
	sqrt.rn.f32 	%f1492, %f387;
	add.f32 	%f1493, %f1492, 0f3DCCCCCD;
	rcp.rn.f32 	%f1494, %f1493;
	mul.f32 	%f1495, %f1492, %f116;
	abs.f32 	%f1496, %f1495;
	add.f32 	%f1497, %f1496, 0fC0800000;
	add.f32 	%f1498, %f1496, 0f40800000;
	rcp.approx.ftz.f32 	%f1499, %f1498;
	mul.rn.f32 	%f1500, %f1497, %f1499;
	add.f32 	%f1501, %f1500, 0f3F800000;
	fma.rn.f32 	%f1502, %f1501, 0fC0800000, %f1496;
	neg.f32 	%f1503, %f1500;
	fma.rn.f32 	%f1504, %f1503, %f1496, %f1502;
	fma.rn.f32 	%f1505, %f1499, %f1504, %f1500;
	fma.rn.f32 	%f1506, %f1505, 0f3A69A091, 0f3BE6E05B;
	fma.rn.f32 	%f1507, %f1506, %f1505, 0fBC81FB4B;
	fma.rn.f32 	%f1508, %f1507, %f1505, 0f3D15373B;
	fma.rn.f32 	%f1509, %f1508, %f1505, 0fBD887C5A;
	fma.rn.f32 	%f1510, %f1509, %f1505, 0f3DC021D5;
	fma.rn.f32 	%f1511, %f1510, %f1505, 0fBDCED424;
	fma.rn.f32 	%f1512, %f1511, %f1505, 0f3D8B74DE;
	fma.rn.f32 	%f1513, %f1512, %f1505, 0f3C7BF170;
	fma.rn.f32 	%f1514, %f1513, %f1505, 0fBE0EF8D4;
	fma.rn.f32 	%f1515, %f1514, %f1505, 0f3F9DD2C9;
	fma.rn.f32 	%f1516, %f1496, 0f40000000, 0f3F800000;
	rcp.approx.ftz.f32 	%f1517, %f1516;
	mul.rn.f32 	%f1518, %f1515, %f1517;
	mul.f32 	%f1519, %f1518, 0fC0000000;
	fma.rn.f32 	%f1520, %f1496, %f1519, %f1515;
	sub.f32 	%f1521, %f1520, %f1518;
	fma.rn.f32 	%f1522, %f1521, %f1517, %f1518;
	neg.f32 	%f1523, %f1496;
	mul.f32 	%f1524, %f1496, %f1523;
	mov.f32 	%f1525, 0f3FB8AA3B;
	mul.rn.f32 	%f1526, %f1524, %f1525;
	cvt.rzi.f32.f32 	%f1527, %f1526;
	abs.f32 	%f1528, %f1527;
	setp.gt.f32 	%p98, %f1528, 0f42FC0000;
	mov.f32 	%f1529, 0f42FC0000;
	copysign.f32 	%f1530, %f1527, %f1529;
	selp.f32 	%f1531, %f1530, %f1527, %p98;
	fma.rn.f32 	%f1532, %f1531, 0fBF317218, %f1524;
	fma.rn.f32 	%f1533, %f1531, 0f3102E308, %f1532;
	mul.f32 	%f1534, %f1533, 0f3FB8AA3B;
	add.f32 	%f1535, %f1531, 0f4B40007F;
	mov.b32 	%r343, %f1535;
	shl.b32 	%r344, %r343, 23;
	mov.b32 	%f1536, %r344;
	ex2.approx.ftz.f32 	%f1537, %f1534;
	mul.f32 	%f1538, %f1537, %f1536;
	neg.f32 	%f1539, %f1524;
	fma.rn.f32 	%f1540, %f1523, %f1496, %f1539;
	fma.rn.f32 	%f1541, %f1538, %f1540, %f1538;
	mul.f32 	%f1542, %f1541, %f1522;
	setp.gt.f32 	%p99, %f1496, 0f4120E148;
	selp.f32 	%f1543, 0f00000000, %f1542, %p99;
	setp.lt.f32 	%p100, %f1495, 0f00000000;
	mov.f32 	%f1544, 0f40000000;
	sub.f32 	%f1545, %f1544, %f1543;
	selp.f32 	%f1546, %f1545, %f1543, %p100;
	neg.f32 	%f1547, %f1495;
	mul.f32 	%f1548, %f1495, %f1547;
	fma.rn.f32 	%f1549, %f1548, 0f3BBB989D, 0f3F000000;
	cvt.sat.f32.f32 	%f1550, %f1549;
	mov.f32 	%f1551, 0f4B400001;
	mov.f32 	%f1552, 0f437C0000;
	fma.rm.f32 	%f1553, %f1550, %f1552, %f1551;
	add.f32 	%f1554, %f1553, 0fCB40007F;
	neg.f32 	%f1555, %f1554;
	fma.rn.f32 	%f1556, %f1548, 0f3FB8AA3B, %f1555;
	fma.rn.f32 	%f1557, %f1548, 0f32A57060, %f1556;
	mov.b32 	%r345, %f1553;
	shl.b32 	%r346, %r345, 23;
	mov.b32 	%f1558, %r346;
	ex2.approx.ftz.f32 	%f1559, %f1557;
	mul.f32 	%f1560, %f1559, %f1558;
	mul.f32 	%f1561, %f3725, %f1491;
	mul.f32 	%f1562, %f1561, %f1546;
	mul.f32 	%f1563, %f1494, %f1562;
	mul.f32 	%f1564, %f1494, %f1546;
	mul.f32 	%f1565, %f1494, %f1564;
	mul.f32 	%f1566, %f117, %f1560;
	fma.rn.f32 	%f1567, %f1494, %f1566, %f1565;
	fma.rn.f32 	%f1568, %f1561, %f1567, %f1485;
	abs.f32 	%f1569, %f1568;
	setp.gt.f32 	%p101, %f1569, 0f447A0000;
	mov.f32 	%f1570, 0f447A0000;
	copysign.f32 	%f1571, %f1568, %f1570;
	selp.f32 	%f1572, %f1571, %f1568, %p101;
	mul.f32 	%f1573, %f3722, %f1572;
	sub.f32 	%f3708, %f3708, %f1573;
	mul.f32 	%f1574, %f3723, %f1572;
	sub.f32 	%f3709, %f3709, %f1574;
	mul.f32 	%f1575, %f3724, %f1572;
	sub.f32 	%f3710, %f3710, %f1575;
	setp.gt.s32 	%p102, %r143, %r2;
	fma.rn.f32 	%f1576, %f1488, %f1489, %f1563;
	add.f32 	%f1577, %f3711, %f1576;
	selp.f32 	%f3711, %f1577, %f3711, %p102;
	bra.uni 	$L__BB31_232;
$L__BB31_229:
	sqrt.rn.f32 	%f394, %f387;
	ld.shared.f32 	%f395, [%r130+5128];
	mul.f32 	%f396, %f394, %f116;
	abs.f32 	%f1578, %f396;
	setp.ltu.f32 	%p103, %f1578, 0f3F8060FE;
	setp.ge.f32 	%p104, %f1578, 0f3F8060FE;
	mul.f32 	%f1579, %f396, %f396;
	selp.f32 	%f1580, %f1578, %f1579, %p104;
	selp.f32 	%f1581, 0f38EB4C3A, 0f38B1E96A, %p104;
	selp.f32 	%f1582, 0fBAAE005B, 0fBA574D20, %p104;
	fma.rn.f32 	%f1583, %f1581, %f1580, %f1582;
	selp.f32 	%f1584, 0f3C09919F, 0f3BAAD5EA, %p104;
	fma.rn.f32 	%f1585, %f1583, %f1580, %f1584;
	selp.f32 	%f1586, 0fBD24D99A, 0fBCDC1BE7, %p104;
	fma.rn.f32 	%f1587, %f1585, %f1580, %f1586;
	selp.f32 	%f1588, 0f3E235519, 0f3DE718AF, %p104;
	fma.rn.f32 	%f1589, %f1587, %f1580, %f1588;
	selp.f32 	%f1590, 0f3F69B4F9, 0fBEC093AC, %p104;
	fma.rn.f32 	%f1591, %f1589, %f1580, %f1590;
	selp.f32 	%f1592, 0f3F210A14, 0f3E0375D3, %p104;
	fma.rn.f32 	%f1593, %f1591, %f1580, %f1592;
	neg.f32 	%f1594, %f1580;
	selp.f32 	%f1595, %f1594, %f396, %p104;
	fma.rn.f32 	%f3727, %f1593, %f1595, %f1595;
	@%p103 bra 	$L__BB31_231;
	ex2.approx.ftz.f32 	%f1596, %f3727;
	mov.f32 	%f1597, 0f3F800000;
	sub.f32 	%f1598, %f1597, %f1596;
	copysign.f32 	%f3727, %f396, %f1598;
$L__BB31_231:
	rcp.rn.f32 	%f1599, %f394;
	neg.f32 	%f1600, %f396;
	mul.f32 	%f1601, %f396, %f1600;
	fma.rn.f32 	%f1602, %f1601, 0f3BBB989D, 0f3F000000;
	cvt.sat.f32.f32 	%f1603, %f1602;
	mov.f32 	%f1604, 0f4B400001;
	mov.f32 	%f1605, 0f437C0000;
	fma.rm.f32 	%f1606, %f1603, %f1605, %f1604;
	add.f32 	%f1607, %f1606, 0fCB40007F;
	neg.f32 	%f1608, %f1607;
	fma.rn.f32 	%f1609, %f1601, 0f3FB8AA3B, %f1608;
	fma.rn.f32 	%f1610, %f1601, 0f32A57060, %f1609;
	mov.b32 	%r347, %f1606;
	shl.b32 	%r348, %r347, 23;
	mov.b32 	%f1611, %r348;
	ex2.approx.ftz.f32 	%f1612, %f1610;
	mul.f32 	%f1613, %f1612, %f1611;
	mul.f32 	%f1614, %f3596, %f395;
	mul.f32 	%f1615, %f1614, 0fC3A60824;
	mul.f32 	%f1616, %f1615, %f3727;
	mul.f32 	%f1617, %f1599, %f3727;
	mul.f32 	%f1618, %f1613, %f117;
	mul.f32 	%f1619, %f1599, %f1618;
	fma.rn.f32 	%f1620, %f1599, %f1617, %f1619;
	mul.f32 	%f1621, %f1615, %f1620;
	add.f32 	%f1622, %f394, 0f322BCC77;
	rcp.rn.f32 	%f1623, %f1622;
	mul.f32 	%f1624, %f3722, %f1621;
	fma.rn.f32 	%f3708, %f1623, %f1624, %f3708;
	mul.f32 	%f1625, %f3723, %f1621;
	fma.rn.f32 	%f3709, %f1623, %f1625, %f3709;
	mul.f32 	%f1626, %f3724, %f1621;
	fma.rn.f32 	%f3710, %f1623, %f1626, %f3710;
	fma.rn.f32 	%f3711, %f1599, %f1616, %f3711;
$L__BB31_232:
	add.s32 	%r148, %r129, 3;
	setp.eq.s32 	%p105, %r148, %r2;
	@%p105 bra 	$L__BB31_248;
	setp.eq.s32 	%p106, %r69, 0;
	ld.shared.f32 	%f1627, [%r130+12];
	sub.f32 	%f3732, %f1627, %f3592;
	ld.shared.f32 	%f1628, [%r130+1036];
	sub.f32 	%f3733, %f1628, %f3591;
	ld.shared.f32 	%f1629, [%r130+2060];
	sub.f32 	%f3734, %f1629, %f3593;
	@%p106 bra 	$L__BB31_235;
	mul.f32 	%f1630, %f3732, %f111;
	cvt.rni.f32.f32 	%f1631, %f1630;
	mul.f32 	%f1632, %f110, %f1631;
	sub.f32 	%f3732, %f3732, %f1632;
	mul.f32 	%f1633, %f3733, %f113;
	cvt.rni.f32.f32 	%f1634, %f1633;
	mul.f32 	%f1635, %f112, %f1634;
	sub.f32 	%f3733, %f3733, %f1635;
	mul.f32 	%f1636, %f3734, %f115;
	cvt.rni.f32.f32 	%f1637, %f1636;
	mul.f32 	%f1638, %f114, %f1637;
	sub.f32 	%f3734, %f3734, %f1638;
$L__BB31_235:
	mul.f32 	%f1639, %f3733, %f3733;
	fma.rn.f32 	%f1640, %f3732, %f3732, %f1639;
	fma.rn.f32 	%f417, %f3734, %f3734, %f1640;
	setp.ge.f32 	%p107, %f417, 0f42C80000;
	setp.lt.f32 	%p108, %f417, 0f358637BD;
	or.pred  	%p109, %p107, %p108;
	@%p109 bra 	$L__BB31_248;
	setp.lt.s32 	%p110, %r583, 1;
	@%p110 bra 	$L__BB31_240;
	mov.b32 	%r619, 0;
$L__BB31_238:
	add.s32 	%r350, %r619, %r584;
	mul.wide.s32 	%rd174, %r350, 4;
	add.s64 	%rd175, %rd2, %rd174;
	ld.global.nc.u32 	%r351, [%rd175];
	setp.eq.s32 	%p111, %r351, %r148;
	@%p111 bra 	$L__BB31_245;
	add.s32 	%r619, %r619, 1;
	setp.ne.s32 	%p112, %r619, %r583;
	@%p112 bra 	$L__BB31_238;
$L__BB31_240:
	setp.lt.s32 	%p113, %r585, 1;
	mov.f32 	%f1642, 0f3F800000;
	mov.f32 	%f1641, 0f43A60824;
	mov.f32 	%f3735, %f1641;
	mov.f32 	%f3736, %f1642;
	@%p113 bra 	$L__BB31_244;
	mov.b32 	%r620, 0;
$L__BB31_242:
	add.s32 	%r353, %r620, %r586;
	mul.wide.s32 	%rd176, %r353, 4;
	add.s64 	%rd177, %rd1, %rd176;
	ld.global.nc.u32 	%r354, [%rd177];
	setp.eq.s32 	%p114, %r354, %r148;
	mov.f32 	%f3736, 0f3F000000;
	mov.f32 	%f3735, 0f438A5C1E;
	@%p114 bra 	$L__BB31_244;
	add.s32 	%r620, %r620, 1;
	setp.ne.s32 	%p115, %r620, %r585;
	mov.f32 	%f3735, %f1641;
	mov.f32 	%f3736, %f1642;
	@%p115 bra 	$L__BB31_242;
$L__BB31_244:
	add.f32 	%f1647, %f417, 0f3F800000;
	rcp.rn.f32 	%f1648, %f1647;
	ld.shared.f32 	%f1649, [%r130+3084];
	add.f32 	%f1650, %f3594, %f1649;
	mul.f32 	%f1651, %f1650, 0f3F000000;
	ld.shared.f32 	%f1652, [%r130+4108];
	mul.f32 	%f1653, %f3595, %f1652;
	sqrt.rn.f32 	%f1654, %f1653;
	mul.f32 	%f1655, %f1651, %f1651;
	mul.f32 	%f1656, %f1655, %f1655;
	mul.f32 	%f1657, %f1655, %f1656;
	mul.f32 	%f1658, %f1648, %f1648;
	mul.f32 	%f1659, %f1648, %f1658;
	mul.f32 	%f1660, %f1659, %f1657;
	mul.f32 	%f1661, %f3736, 0f41C00000;
	mul.f32 	%f1662, %f1661, %f1654;
	add.f32 	%f1663, %f1660, %f1660;
	mul.f32 	%f1664, %f1660, %f1663;
	sub.f32 	%f1665, %f1664, %f1660;
	mul.f32 	%f1666, %f1662, %f1665;
	div.rn.f32 	%f1667, %f1666, %f1647;
	mul.f32 	%f1668, %f3736, 0f40800000;
	mul.f32 	%f1669, %f1668, %f1654;
	mul.f32 	%f1670, %f1669, %f1660;
	add.f32 	%f1671, %f1660, 0fBF800000;
	ld.shared.f32 	%f1672, [%r130+5132];
	mul.f32 	%f1673, %f3596, %f1672;
	sqrt.rn.f32 	%f1674, %f417;
	add.f32 	%f1675, %f1674, 0f3DCCCCCD;
	rcp.rn.f32 	%f1676, %f1675;
	mul.f32 	%f1677, %f1674, %f116;
	abs.f32 	%f1678, %f1677;
	add.f32 	%f1679, %f1678, 0fC0800000;
	add.f32 	%f1680, %f1678, 0f40800000;
	rcp.approx.ftz.f32 	%f1681, %f1680;
	mul.rn.f32 	%f1682, %f1679, %f1681;
	add.f32 	%f1683, %f1682, 0f3F800000;
	fma.rn.f32 	%f1684, %f1683, 0fC0800000, %f1678;
	neg.f32 	%f1685, %f1682;
	fma.rn.f32 	%f1686, %f1685, %f1678, %f1684;
	fma.rn.f32 	%f1687, %f1681, %f1686, %f1682;
	fma.rn.f32 	%f1688, %f1687, 0f3A69A091, 0f3BE6E05B;
	fma.rn.f32 	%f1689, %f1688, %f1687, 0fBC81FB4B;
	fma.rn.f32 	%f1690, %f1689, %f1687, 0f3D15373B;
	fma.rn.f32 	%f1691, %f1690, %f1687, 0fBD887C5A;
	fma.rn.f32 	%f1692, %f1691, %f1687, 0f3DC021D5;
	fma.rn.f32 	%f1693, %f1692, %f1687, 0fBDCED424;
	fma.rn.f32 	%f1694, %f1693, %f1687, 0f3D8B74DE;
	fma.rn.f32 	%f1695, %f1694, %f1687, 0f3C7BF170;
	fma.rn.f32 	%f1696, %f1695, %f1687, 0fBE0EF8D4;
	fma.rn.f32 	%f1697, %f1696, %f1687, 0f3F9DD2C9;
	fma.rn.f32 	%f1698, %f1678, 0f40000000, 0f3F800000;
	rcp.approx.ftz.f32 	%f1699, %f1698;
	mul.rn.f32 	%f1700, %f1697, %f1699;
	mul.f32 	%f1701, %f1700, 0fC0000000;
	fma.rn.f32 	%f1702, %f1678, %f1701, %f1697;
	sub.f32 	%f1703, %f1702, %f1700;
	fma.rn.f32 	%f1704, %f1703, %f1699, %f1700;
	neg.f32 	%f1705, %f1678;
	mul.f32 	%f1706, %f1678, %f1705;
	mov.f32 	%f1707, 0f3FB8AA3B;
	mul.rn.f32 	%f1708, %f1706, %f1707;
	cvt.rzi.f32.f32 	%f1709, %f1708;
	abs.f32 	%f1710, %f1709;
	setp.gt.f32 	%p116, %f1710, 0f42FC0000;
	mov.f32 	%f1711, 0f42FC0000;
	copysign.f32 	%f1712, %f1709, %f1711;
	selp.f32 	%f1713, %f1712, %f1709, %p116;
	fma.rn.f32 	%f1714, %f1713, 0fBF317218, %f1706;
	fma.rn.f32 	%f1715, %f1713, 0f3102E308, %f1714;
	mul.f32 	%f1716, %f1715, 0f3FB8AA3B;
	add.f32 	%f1717, %f1713, 0f4B40007F;
	mov.b32 	%r355, %f1717;
	shl.b32 	%r356, %r355, 23;
	mov.b32 	%f1718, %r356;
	ex2.approx.ftz.f32 	%f1719, %f1716;
	mul.f32 	%f1720, %f1719, %f1718;
	neg.f32 	%f1721, %f1706;
	fma.rn.f32 	%f1722, %f1705, %f1678, %f1721;
	fma.rn.f32 	%f1723, %f1720, %f1722, %f1720;
	mul.f32 	%f1724, %f1723, %f1704;
	setp.gt.f32 	%p117, %f1678, 0f4120E148;
	selp.f32 	%f1725, 0f00000000, %f1724, %p117;
	setp.lt.f32 	%p118, %f1677, 0f00000000;
	mov.f32 	%f1726, 0f40000000;
	sub.f32 	%f1727, %f1726, %f1725;
	selp.f32 	%f1728, %f1727, %f1725, %p118;
	neg.f32 	%f1729, %f1677;
	mul.f32 	%f1730, %f1677, %f1729;
	fma.rn.f32 	%f1731, %f1730, 0f3BBB989D, 0f3F000000;
	cvt.sat.f32.f32 	%f1732, %f1731;
	mov.f32 	%f1733, 0f4B400001;
	mov.f32 	%f1734, 0f437C0000;
	fma.rm.f32 	%f1735, %f1732, %f1734, %f1733;
	add.f32 	%f1736, %f1735, 0fCB40007F;
	neg.f32 	%f1737, %f1736;
	fma.rn.f32 	%f1738, %f1730, 0f3FB8AA3B, %f1737;
	fma.rn.f32 	%f1739, %f1730, 0f32A57060, %f1738;
	mov.b32 	%r357, %f1735;
	shl.b32 	%r358, %r357, 23;
	mov.b32 	%f1740, %r358;
	ex2.approx.ftz.f32 	%f1741, %f1739;
	mul.f32 	%f1742, %f1741, %f1740;
	mul.f32 	%f1743, %f3735, %f1673;
	mul.f32 	%f1744, %f1743, %f1728;
	mul.f32 	%f1745, %f1676, %f1744;
	mul.f32 	%f1746, %f1676, %f1728;
	mul.f32 	%f1747, %f1676, %f1746;
	mul.f32 	%f1748, %f117, %f1742;
	fma.rn.f32 	%f1749, %f1676, %f1748, %f1747;
	fma.rn.f32 	%f1750, %f1743, %f1749, %f1667;
	abs.f32 	%f1751, %f1750;
	setp.gt.f32 	%p119, %f1751, 0f447A0000;
	mov.f32 	%f1752, 0f447A0000;
	copysign.f32 	%f1753, %f1750, %f1752;
	selp.f32 	%f1754, %f1753, %f1750, %p119;
	mul.f32 	%f1755, %f3732, %f1754;
	sub.f32 	%f3708, %f3708, %f1755;
	mul.f32 	%f1756, %f3733, %f1754;
	sub.f32 	%f3709, %f3709, %f1756;
	mul.f32 	%f1757, %f3734, %f1754;
	sub.f32 	%f3710, %f3710, %f1757;
	setp.gt.s32 	%p120, %r148, %r2;
	fma.rn.f32 	%f1758, %f1670, %f1671, %f1745;
	add.f32 	%f1759, %f3711, %f1758;
	selp.f32 	%f3711, %f1759, %f3711, %p120;
	bra.uni 	$L__BB31_248;
$L__BB31_245:
	sqrt.rn.f32 	%f424, %f417;
	ld.shared.f32 	%f425, [%r130+5132];
	mul.f32 	%f426, %f424, %f116;
	abs.f32 	%f1760, %f426;
	setp.ltu.f32 	%p121, %f1760, 0f3F8060FE;
	setp.ge.f32 	%p122, %f1760, 0f3F8060FE;
	mul.f32 	%f1761, %f426, %f426;
	selp.f32 	%f1762, %f1760, %f1761, %p122;
	selp.f32 	%f1763, 0f38EB4C3A, 0f38B1E96A, %p122;
	selp.f32 	%f1764, 0fBAAE005B, 0fBA574D20, %p122;
	fma.rn.f32 	%f1765, %f1763, %f1762, %f1764;
	selp.f32 	%f1766, 0f3C09919F, 0f3BAAD5EA, %p122;
	fma.rn.f32 	%f1767, %f1765, %f1762, %f1766;
	selp.f32 	%f1768, 0fBD24D99A, 0fBCDC1BE7, %p122;
	fma.rn.f32 	%f1769, %f1767, %f1762, %f1768;
	selp.f32 	%f1770, 0f3E235519, 0f3DE718AF, %p122;
	fma.rn.f32 	%f1771, %f1769, %f1762, %f1770;
	selp.f32 	%f1772, 0f3F69B4F9, 0fBEC093AC, %p122;
	fma.rn.f32 	%f1773, %f1771, %f1762, %f1772;
	selp.f32 	%f1774, 0f3F210A14, 0f3E0375D3, %p122;
	fma.rn.f32 	%f1775, %f1773, %f1762, %f1774;
	neg.f32 	%f1776, %f1762;
	selp.f32 	%f1777, %f1776, %f426, %p122;
	fma.rn.f32 	%f3737, %f1775, %f1777, %f1777;
	@%p121 bra 	$L__BB31_247;
	ex2.approx.ftz.f32 	%f1778, %f3737;
	mov.f32 	%f1779, 0f3F800000;
	sub.f32 	%f1780, %f1779, %f1778;
	copysign.f32 	%f3737, %f426, %f1780;
$L__BB31_247:
	rcp.rn.f32 	%f1781, %f424;
	neg.f32 	%f1782, %f426;
	mul.f32 	%f1783, %f426, %f1782;
	fma.rn.f32 	%f1784, %f1783, 0f3BBB989D, 0f3F000000;
	cvt.sat.f32.f32 	%f1785, %f1784;
	mov.f32 	%f1786, 0f4B400001;
	mov.f32 	%f1787, 0f437C0000;
	fma.rm.f32 	%f1788, %f1785, %f1787, %f1786;
	add.f32 	%f1789, %f1788, 0fCB40007F;
	neg.f32 	%f1790, %f1789;
	fma.rn.f32 	%f1791, %f1783, 0f3FB8AA3B, %f1790;
	fma.rn.f32 	%f1792, %f1783, 0f32A57060, %f1791;
	mov.b32 	%r359, %f1788;
	shl.b32 	%r360, %r359, 23;
	mov.b32 	%f1793, %r360;
	ex2.approx.ftz.f32 	%f1794, %f1792;
	mul.f32 	%f1795, %f1794, %f1793;
	mul.f32 	%f1796, %f3596, %f425;
	mul.f32 	%f1797, %f1796, 0fC3A60824;
	mul.f32 	%f1798, %f1797, %f3737;
	mul.f32 	%f1799, %f1781, %f3737;
	mul.f32 	%f1800, %f1795, %f117;
	mul.f32 	%f1801, %f1781, %f1800;
	fma.rn.f32 	%f1802, %f1781, %f1799, %f1801;
	mul.f32 	%f1803, %f1797, %f1802;
	add.f32 	%f1804, %f424, 0f322BCC77;
	rcp.rn.f32 	%f1805, %f1804;
	mul.f32 	%f1806, %f3732, %f1803;
	fma.rn.f32 	%f3708, %f1805, %f1806, %f3708;
	mul.f32 	%f1807, %f3733, %f1803;
	fma.rn.f32 	%f3709, %f1805, %f1807, %f3709;
	mul.f32 	%f1808, %f3734, %f1803;
	fma.rn.f32 	%f3710, %f1805, %f1808, %f3710;
	fma.rn.f32 	%f3711, %f1781, %f1798, %f3711;
$L__BB31_248:
	add.s32 	%r153, %r129, 4;
	setp.eq.s32 	%p123, %r153, %r2;
	@%p123 bra 	$L__BB31_264;
	setp.eq.s32 	%p124, %r69, 0;
	ld.shared.f32 	%f1809, [%r130+16];
	sub.f32 	%f3742, %f1809, %f3592;
	ld.shared.f32 	%f1810, [%r130+1040];
	sub.f32 	%f3743, %f1810, %f3591;
	ld.shared.f32 	%f1811, [%r130+2064];
	sub.f32 	%f3744, %f1811, %f3593;
	@%p124 bra 	$L__BB31_251;
	mul.f32 	%f1812, %f3742, %f111;
	cvt.rni.f32.f32 	%f1813, %f1812;
	mul.f32 	%f1814, %f110, %f1813;
	sub.f32 	%f3742, %f3742, %f1814;
	mul.f32 	%f1815, %f3743, %f113;
	cvt.rni.f32.f32 	%f1816, %f1815;
	mul.f32 	%f1817, %f112, %f1816;
	sub.f32 	%f3743, %f3743, %f1817;
	mul.f32 	%f1818, %f3744, %f115;
	cvt.rni.f32.f32 	%f1819, %f1818;
	mul.f32 	%f1820, %f114, %f1819;
	sub.f32 	%f3744, %f3744, %f1820;
$L__BB31_251:
	mul.f32 	%f1821, %f3743, %f3743;
	fma.rn.f32 	%f1822, %f3742, %f3742, %f1821;
	fma.rn.f32 	%f447, %f3744, %f3744, %f1822;
	setp.ge.f32 	%p125, %f447, 0f42C80000;
	setp.lt.f32 	%p126, %f447, 0f358637BD;
	or.pred  	%p127, %p125, %p126;
	@%p127 bra 	$L__BB31_264;
	setp.lt.s32 	%p128, %r583, 1;
	@%p128 bra 	$L__BB31_256;
	mov.b32 	%r621, 0;
$L__BB31_254:
	add.s32 	%r362, %r621, %r584;
	mul.wide.s32 	%rd178, %r362, 4;
	add.s64 	%rd179, %rd2, %rd178;
	ld.global.nc.u32 	%r363, [%rd179];
	setp.eq.s32 	%p129, %r363, %r153;
	@%p129 bra 	$L__BB31_261;
	add.s32 	%r621, %r621, 1;
	setp.ne.s32 	%p130, %r621, %r583;
	@%p130 bra 	$L__BB31_254;
$L__BB31_256:
	setp.lt.s32 	%p131, %r585, 1;
	mov.f32 	%f1824, 0f3F800000;
	mov.f32 	%f1823, 0f43A60824;
	mov.f32 	%f3745, %f1823;
	mov.f32 	%f3746, %f1824;
	@%p131 bra 	$L__BB31_260;
	mov.b32 	%r622, 0;
$L__BB31_258:
	add.s32 	%r365, %r622, %r586;
	mul.wide.s32 	%rd180, %r365, 4;
	add.s64 	%rd181, %rd1, %rd180;
	ld.global.nc.u32 	%r366, [%rd181];
	setp.eq.s32 	%p132, %r366, %r153;
	mov.f32 	%f3746, 0f3F000000;
	mov.f32 	%f3745, 0f438A5C1E;
	@%p132 bra 	$L__BB31_260;
	add.s32 	%r622, %r622, 1;
	setp.ne.s32 	%p133, %r622, %r585;
	mov.f32 	%f3745, %f1823;
	mov.f32 	%f3746, %f1824;
	@%p133 bra 	$L__BB31_258;
$L__BB31_260:
	add.f32 	%f1829, %f447, 0f3F800000;
	rcp.rn.f32 	%f1830, %f1829;
	ld.shared.f32 	%f1831, [%r130+3088];
	add.f32 	%f1832, %f3594, %f1831;
	mul.f32 	%f1833, %f1832, 0f3F000000;
	ld.shared.f32 	%f1834, [%r130+4112];
	mul.f32 	%f1835, %f3595, %f1834;
	sqrt.rn.f32 	%f1836, %f1835;
	mul.f32 	%f1837, %f1833, %f1833;
	mul.f32 	%f1838, %f1837, %f1837;
	mul.f32 	%f1839, %f1837, %f1838;
	mul.f32 	%f1840, %f1830, %f1830;
	mul.f32 	%f1841, %f1830, %f1840;
	mul.f32 	%f1842, %f1841, %f1839;
	mul.f32 	%f1843, %f3746, 0f41C00000;
	mul.f32 	%f1844, %f1843, %f1836;
	add.f32 	%f1845, %f1842, %f1842;
	mul.f32 	%f1846, %f1842, %f1845;
	sub.f32 	%f1847, %f1846, %f1842;
	mul.f32 	%f1848, %f1844, %f1847;
	div.rn.f32 	%f1849, %f1848, %f1829;
	mul.f32 	%f1850, %f3746, 0f40800000;
	mul.f32 	%f1851, %f1850, %f1836;
	mul.f32 	%f1852, %f1851, %f1842;
	add.f32 	%f1853, %f1842, 0fBF800000;
	ld.shared.f32 	%f1854, [%r130+5136];
	mul.f32 	%f1855, %f3596, %f1854;
	sqrt.rn.f32 	%f1856, %f447;
	add.f32 	%f1857, %f1856, 0f3DCCCCCD;
	rcp.rn.f32 	%f1858, %f1857;
	mul.f32 	%f1859, %f1856, %f116;
	abs.f32 	%f1860, %f1859;
	add.f32 	%f1861, %f1860, 0fC0800000;
	add.f32 	%f1862, %f1860, 0f40800000;
	rcp.approx.ftz.f32 	%f1863, %f1862;
	mul.rn.f32 	%f1864, %f1861, %f1863;
	add.f32 	%f1865, %f1864, 0f3F800000;
	fma.rn.f32 	%f1866, %f1865, 0fC0800000, %f1860;
	neg.f32 	%f1867, %f1864;
	fma.rn.f32 	%f1868, %f1867, %f1860, %f1866;
	fma.rn.f32 	%f1869, %f1863, %f1868, %f1864;
	fma.rn.f32 	%f1870, %f1869, 0f3A69A091, 0f3BE6E05B;
	fma.rn.f32 	%f1871, %f1870, %f1869, 0fBC81FB4B;
	fma.rn.f32 	%f1872, %f1871, %f1869, 0f3D15373B;
	fma.rn.f32 	%f1873, %f1872, %f1869, 0fBD887C5A;
	fma.rn.f32 	%f1874, %f1873, %f1869, 0f3DC021D5;
	fma.rn.f32 	%f1875, %f1874, %f1869, 0fBDCED424;
	fma.rn.f32 	%f1876, %f1875, %f1869, 0f3D8B74DE;
	fma.rn.f32 	%f1877, %f1876, %f1869, 0f3C7BF170;
	fma.rn.f32 	%f1878, %f1877, %f1869, 0fBE0EF8D4;
	fma.rn.f32 	%f1879, %f1878, %f1869, 0f3F9DD2C9;
	fma.rn.f32 	%f1880, %f1860, 0f40000000, 0f3F800000;
	rcp.approx.ftz.f32 	%f1881, %f1880;
	mul.rn.f32 	%f1882, %f1879, %f1881;
	mul.f32 	%f1883, %f1882, 0fC0000000;
	fma.rn.f32 	%f1884, %f1860, %f1883, %f1879;
	sub.f32 	%f1885, %f1884, %f1882;
	fma.rn.f32 	%f1886, %f1885, %f1881, %f1882;
	neg.f32 	%f1887, %f1860;
	mul.f32 	%f1888, %f1860, %f1887;
	mov.f32 	%f1889, 0f3FB8AA3B;
	mul.rn.f32 	%f1890, %f1888, %f1889;
	cvt.rzi.f32.f32 	%f1891, %f1890;
	abs.f32 	%f1892, %f1891;
	setp.gt.f32 	%p134, %f1892, 0f42FC0000;
	mov.f32 	%f1893, 0f42FC0000;
	copysign.f32 	%f1894, %f1891, %f1893;
	selp.f32 	%f1895, %f1894, %f1891, %p134;
	fma.rn.f32 	%f1896, %f1895, 0fBF317218, %f1888;
	fma.rn.f32 	%f1897, %f1895, 0f3102E308, %f1896;
	mul.f32 	%f1898, %f1897, 0f3FB8AA3B;
	add.f32 	%f1899, %f1895, 0f4B40007F;
	mov.b32 	%r367, %f1899;
	shl.b32 	%r368, %r367, 23;
	mov.b32 	%f1900, %r368;
	ex2.approx.ftz.f32 	%f1901, %f1898;
	mul.f32 	%f1902, %f1901, %f1900;
	neg.f32 	%f1903, %f1888;
	fma.rn.f32 	%f1904, %f1887, %f1860, %f1903;
	fma.rn.f32 	%f1905, %f1902, %f1904, %f1902;
	mul.f32 	%f1906, %f1905, %f1886;
	setp.gt.f32 	%p135, %f1860, 0f4120E148;
	selp.f32 	%f1907, 0f00000000, %f1906, %p135;
	setp.lt.f32 	%p136, %f1859, 0f00000000;
	mov.f32 	%f1908, 0f40000000;
	sub.f32 	%f1909, %f1908, %f1907;
	selp.f32 	%f1910, %f1909, %f1907, %p136;
	neg.f32 	%f1911, %f1859;
	mul.f32 	%f1912, %f1859, %f1911;
	fma.rn.f32 	%f1913, %f1912, 0f3BBB989D, 0f3F000000;
	cvt.sat.f32.f32 	%f1914, %f1913;
	mov.f32 	%f1915, 0f4B400001;
	mov.f32 	%f1916, 0f437C0000;
	fma.rm.f32 	%f1917, %f1914, %f1916, %f1915;
	add.f32 	%f1918, %f1917, 0fCB40007F;
	neg.f32 	%f1919, %f1918;
	fma.rn.f32 	%f1920, %f1912, 0f3FB8AA3B, %f1919;
	fma.rn.f32 	%f1921, %f1912, 0f32A57060, %f1920;
	mov.b32 	%r369, %f1917;
	shl.b32 	%r370, %r369, 23;
	mov.b32 	%f1922, %r370;
	ex2.approx.ftz.f32 	%f1923, %f1921;
	mul.f32 	%f1924, %f1923, %f1922;
	mul.f32 	%f1925, %f3745, %f1855;
	mul.f32 	%f1926, %f1925, %f1910;
	mul.f32 	%f1927, %f1858, %f1926;
	mul.f32 	%f1928, %f1858, %f1910;
	mul.f32 	%f1929, %f1858, %f1928;
	mul.f32 	%f1930, %f117, %f1924;
	fma.rn.f32 	%f1931, %f1858, %f1930, %f1929;
	fma.rn.f32 	%f1932, %f1925, %f1931, %f1849;
	abs.f32 	%f1933, %f1932;
	setp.gt.f32 	%p137, %f1933, 0f447A0000;
	mov.f32 	%f1934, 0f447A0000;
	copysign.f32 	%f1935, %f1932, %f1934;
	selp.f32 	%f1936, %f1935, %f1932, %p137;
	mul.f32 	%f1937, %f3742, %f1936;
	sub.f32 	%f3708, %f3708, %f1937;
	mul.f32 	%f1938, %f3743, %f1936;
	sub.f32 	%f3709, %f3709, %f1938;
	mul.f32 	%f1939, %f3744, %f1936;
	sub.f32 	%f3710, %f3710, %f1939;
	setp.gt.s32 	%p138, %r153, %r2;
	fma.rn.f32 	%f1940, %f1852, %f1853, %f1927;
	add.f32 	%f1941, %f3711, %f1940;
	selp.f32 	%f3711, %f1941, %f3711, %p138;
	bra.uni 	$L__BB31_264;
$L__BB31_261:
	sqrt.rn.f32 	%f454, %f447;
	ld.shared.f32 	%f455, [%r130+5136];
	mul.f32 	%f456, %f454, %f116;
	abs.f32 	%f1942, %f456;
	setp.ltu.f32 	%p139, %f1942, 0f3F8060FE;
	setp.ge.f32 	%p140, %f1942, 0f3F8060FE;
	mul.f32 	%f1943, %f456, %f456;
	selp.f32 	%f1944, %f1942, %f1943, %p140;
	selp.f32 	%f1945, 0f38EB4C3A, 0f38B1E96A, %p140;
	selp.f32 	%f1946, 0fBAAE005B, 0fBA574D20, %p140;
	fma.rn.f32 	%f1947, %f1945, %f1944, %f1946;
	selp.f32 	%f1948, 0f3C09919F, 0f3BAAD5EA, %p140;
	fma.rn.f32 	%f1949, %f1947, %f1944, %f1948;
	selp.f32 	%f1950, 0fBD24D99A, 0fBCDC1BE7, %p140;
	fma.rn.f32 	%f1951, %f1949, %f1944, %f1950;
	selp.f32 	%f1952, 0f3E235519, 0f3DE718AF, %p140;
	fma.rn.f32 	%f1953, %f1951, %f1944, %f1952;
	selp.f32 	%f1954, 0f3F69B4F9, 0fBEC093AC, %p140;
	fma.rn.f32 	%f1955, %f1953, %f1944, %f1954;
	selp.f32 	%f1956, 0f3F210A14, 0f3E0375D3, %p140;
	fma.rn.f32 	%f1957, %f1955, %f1944, %f1956;
	neg.f32 	%f1958, %f1944;
	selp.f32 	%f1959, %f1958, %f456, %p140;
	fma.rn.f32 	%f3747, %f1957, %f1959, %f1959;
	@%p139 bra 	$L__BB31_263;
	ex2.approx.ftz.f32 	%f1960, %f3747;
	mov.f32 	%f1961, 0f3F800000;
	sub.f32 	%f1962, %f1961, %f1960;
	copysign.f32 	%f3747, %f456, %f1962;
$L__BB31_263:
	rcp.rn.f32 	%f1963, %f454;
	neg.f32 	%f1964, %f456;
	mul.f32 	%f1965, %f456, %f1964;
	fma.rn.f32 	%f1966, %f1965, 0f3BBB989D, 0f3F000000;
	cvt.sat.f32.f32 	%f1967, %f1966;
	mov.f32 	%f1968, 0f4B400001;
	mov.f32 	%f1969, 0f437C0000;
	fma.rm.f32 	%f1970, %f1967, %f1969, %f1968;
	add.f32 	%f1971, %f1970, 0fCB40007F;
	neg.f32 	%f1972, %f1971;
	fma.rn.f32 	%f1973, %f1965, 0f3FB8AA3B, %f1972;
	fma.rn.f32 	%f1974, %f1965, 0f32A57060, %f1973;
	mov.b32 	%r371, %f1970;
	shl.b32 	%r372, %r371, 23;
	mov.b32 	%f1975, %r372;
	ex2.approx.ftz.f32 	%f1976, %f1974;
	mul.f32 	%f1977, %f1976, %f1975;
	mul.f32 	%f1978, %f3596, %f455;
	mul.f32 	%f1979, %f1978, 0fC3A60824;
	mul.f32 	%f1980, %f1979, %f3747;
	mul.f32 	%f1981, %f1963, %f3747;
	mul.f32 	%f1982, %f1977, %f117;
	mul.f32 	%f1983, %f1963, %f1982;
	fma.rn.f32 	%f1984, %f1963, %f1981, %f1983;
	mul.f32 	%f1985, %f1979, %f1984;
	add.f32 	%f1986, %f454, 0f322BCC77;
	rcp.rn.f32 	%f1987, %f1986;
	mul.f32 	%f1988, %f3742, %f1985;
	fma.rn.f32 	%f3708, %f1987, %f1988, %f3708;
	mul.f32 	%f1989, %f3743, %f1985;
	fma.rn.f32 	%f3709, %f1987, %f1989, %f3709;
	mul.f32 	%f1990, %f3744, %f1985;
	fma.rn.f32 	%f3710, %f1987, %f1990, %f3710;
	fma.rn.f32 	%f3711, %f1963, %f1980, %f3711;
$L__BB31_264:
	add.s32 	%r158, %r129, 5;
	setp.eq.s32 	%p141, %r158, %r2;
	@%p141 bra 	$L__BB31_280;
	setp.eq.s32 	%p142, %r69, 0;
	ld.shared.f32 	%f1991, [%r130+20];
	sub.f32 	%f3752, %f1991, %f3592;
	ld.shared.f32 	%f1992, [%r130+1044];
	sub.f32 	%f3753, %f1992, %f3591;
	ld.shared.f32 	%f1993, [%r130+2068];
	sub.f32 	%f3754, %f1993, %f3593;
	@%p142 bra 	$L__BB31_267;
	mul.f32 	%f1994, %f3752, %f111;
	cvt.rni.f32.f32 	%f1995, %f1994;
	mul.f32 	%f1996, %f110, %f1995;
	sub.f32 	%f3752, %f3752, %f1996;
	mul.f32 	%f1997, %f3753, %f113;
	cvt.rni.f32.f32 	%f1998, %f1997;
	mul.f32 	%f1999, %f112, %f1998;
	sub.f32 	%f3753, %f3753, %f1999;
	mul.f32 	%f2000, %f3754, %f115;
	cvt.rni.f32.f32 	%f2001, %f2000;
	mul.f32 	%f2002, %f114, %f2001;
	sub.f32 	%f3754, %f3754, %f2002;
$L__BB31_267:
	mul.f32 	%f2003, %f3753, %f3753;
	fma.rn.f32 	%f2004, %f3752, %f3752, %f2003;
	fma.rn.f32 	%f477, %f3754, %f3754, %f2004;
	setp.ge.f32 	%p143, %f477, 0f42C80000;
	setp.lt.f32 	%p144, %f477, 0f358637BD;
	or.pred  	%p145, %p143, %p144;
	@%p145 bra 	$L__BB31_280;
	setp.lt.s32 	%p146, %r583, 1;
	@%p146 bra 	$L__BB31_272;
	mov.b32 	%r623, 0;
$L__BB31_270:
	add.s32 	%r374, %r623, %r584;
	mul.wide.s32 	%rd182, %r374, 4;
	add.s64 	%rd183, %rd2, %rd182;
	ld.global.nc.u32 	%r375, [%rd183];
	setp.eq.s32 	%p147, %r375, %r158;
	@%p147 bra 	$L__BB31_277;
	add.s32 	%r623, %r623, 1;
	setp.ne.s32 	%p148, %r623, %r583;
	@%p148 bra 	$L__BB31_270;
$L__BB31_272:
	setp.lt.s32 	%p149, %r585, 1;
	mov.f32 	%f2006, 0f3F800000;
	mov.f32 	%f2005, 0f43A60824;
	mov.f32 	%f3755, %f2005;
	mov.f32 	%f3756, %f2006;
	@%p149 bra 	$L__BB31_276;
	mov.b32 	%r624, 0;
$L__BB31_274:
	add.s32 	%r377, %r624, %r586;
	mul.wide.s32 	%rd184, %r377, 4;
	add.s64 	%rd185, %rd1, %rd184;
	ld.global.nc.u32 	%r378, [%rd185];
	setp.eq.s32 	%p150, %r378, %r158;
	mov.f32 	%f3756, 0f3F000000;
	mov.f32 	%f3755, 0f438A5C1E;
	@%p150 bra 	$L__BB31_276;
	add.s32 	%r624, %r624, 1;
	setp.ne.s32 	%p151, %r624, %r585;
	mov.f32 	%f3755, %f2005;
	mov.f32 	%f3756, %f2006;
	@%p151 bra 	$L__BB31_274;
$L__BB31_276:
	add.f32 	%f2011, %f477, 0f3F800000;
	rcp.rn.f32 	%f2012, %f2011;
	ld.shared.f32 	%f2013, [%r130+3092];
	add.f32 	%f2014, %f3594, %f2013;
	mul.f32 	%f2015, %f2014, 0f3F000000;
	ld.shared.f32 	%f2016, [%r130+4116];
	mul.f32 	%f2017, %f3595, %f2016;
	sqrt.rn.f32 	%f2018, %f2017;
	mul.f32 	%f2019, %f2015, %f2015;
	mul.f32 	%f2020, %f2019, %f2019;
	mul.f32 	%f2021, %f2019, %f2020;
	mul.f32 	%f2022, %f2012, %f2012;
	mul.f32 	%f2023, %f2012, %f2022;
	mul.f32 	%f2024, %f2023, %f2021;
	mul.f32 	%f2025, %f3756, 0f41C00000;
	mul.f32 	%f2026, %f2025, %f2018;
	add.f32 	%f2027, %f2024, %f2024;
	mul.f32 	%f2028, %f2024, %f2027;
	sub.f32 	%f2029, %f2028, %f2024;
	mul.f32 	%f2030, %f2026, %f2029;
	div.rn.f32 	%f2031, %f2030, %f2011;
	mul.f32 	%f2032, %f3756, 0f40800000;
	mul.f32 	%f2033, %f2032, %f2018;
	mul.f32 	%f2034, %f2033, %f2024;
	add.f32 	%f2035, %f2024, 0fBF800000;
	ld.shared.f32 	%f2036, [%r130+5140];
	mul.f32 	%f2037, %f3596, %f2036;
	sqrt.rn.f32 	%f2038, %f477;
	add.f32 	%f2039, %f2038, 0f3DCCCCCD;
	rcp.rn.f32 	%f2040, %f2039;
	mul.f32 	%f2041, %f2038, %f116;
	abs.f32 	%f2042, %f2041;
	add.f32 	%f2043, %f2042, 0fC0800000;
	add.f32 	%f2044, %f2042, 0f40800000;
	rcp.approx.ftz.f32 	%f2045, %f2044;
	mul.rn.f32 	%f2046, %f2043, %f2045;
	add.f32 	%f2047, %f2046, 0f3F800000;
	fma.rn.f32 	%f2048, %f2047, 0fC0800000, %f2042;
	neg.f32 	%f2049, %f2046;
	fma.rn.f32 	%f2050, %f2049, %f2042, %f2048;
	fma.rn.f32 	%f2051, %f2045, %f2050, %f2046;
	fma.rn.f32 	%f2052, %f2051, 0f3A69A091, 0f3BE6E05B;
	fma.rn.f32 	%f2053, %f2052, %f2051, 0fBC81FB4B;
	fma.rn.f32 	%f2054, %f2053, %f2051, 0f3D15373B;
	fma.rn.f32 	%f2055, %f2054, %f2051, 0fBD887C5A;
	fma.rn.f32 	%f2056, %f2055, %f2051, 0f3DC021D5;
	fma.rn.f32 	%f2057, %f2056, %f2051, 0fBDCED424;
	fma.rn.f32 	%f2058, %f2057, %f2051, 0f3D8B74DE;
	fma.rn.f32 	%f2059, %f2058, %f2051, 0f3C7BF170;
	fma.rn.f32 	%f2060, %f2059, %f2051, 0fBE0EF8D4;
	fma.rn.f32 	%f2061, %f2060, %f2051, 0f3F9DD2C9;
	fma.rn.f32 	%f2062, %f2042, 0f40000000, 0f3F800000;
	rcp.approx.ftz.f32 	%f2063, %f2062;
	mul.rn.f32 	%f2064, %f2061, %f2063;
	mul.f32 	%f2065, %f2064, 0fC0000000;
	fma.rn.f32 	%f2066, %f2042, %f2065, %f2061;
	sub.f32 	%f2067, %f2066, %f2064;
	fma.rn.f32 	%f2068, %f2067, %f2063, %f2064;
	neg.f32 	%f2069, %f2042;
	mul.f32 	%f2070, %f2042, %f2069;
	mov.f32 	%f2071, 0f3FB8AA3B;
	mul.rn.f32 	%f2072, %f2070, %f2071;
	cvt.rzi.f32.f32 	%f2073, %f2072;
	abs.f32 	%f2074, %f2073;
	setp.gt.f32 	%p152, %f2074, 0f42FC0000;
	mov.f32 	%f2075, 0f42FC0000;
	copysign.f32 	%f2076, %f2073, %f2075;
	selp.f32 	%f2077, %f2076, %f2073, %p152;
	fma.rn.f32 	%f2078, %f2077, 0fBF317218, %f2070;
	fma.rn.f32 	%f2079, %f2077, 0f3102E308, %f2078;
	mul.f32 	%f2080, %f2079, 0f3FB8AA3B;
	add.f32 	%f2081, %f2077, 0f4B40007F;
	mov.b32 	%r379, %f2081;
	shl.b32 	%r380, %r379, 23;
	mov.b32 	%f2082, %r380;
	ex2.approx.ftz.f32 	%f2083, %f2080;
	mul.f32 	%f2084, %f2083, %f2082;
	neg.f32 	%f2085, %f2070;
	fma.rn.f32 	%f2086, %f2069, %f2042, %f2085;
	fma.rn.f32 	%f2087, %f2084, %f2086, %f2084;
	mul.f32 	%f2088, %f2087, %f2068;
	setp.gt.f32 	%p153, %f2042, 0f4120E148;
	selp.f32 	%f2089, 0f00000000, %f2088, %p153;
	setp.lt.f32 	%p154, %f2041, 0f00000000;
	mov.f32 	%f2090, 0f40000000;
	sub.f32 	%f2091, %f2090, %f2089;
	selp.f32 	%f2092, %f2091, %f2089, %p154;
	neg.f32 	%f2093, %f2041;
	mul.f32 	%f2094, %f2041, %f2093;
	fma.rn.f32 	%f2095, %f2094, 0f3BBB989D, 0f3F000000;
	cvt.sat.f32.f32 	%f2096, %f2095;
	mov.f32 	%f2097, 0f4B400001;
	mov.f32 	%f2098, 0f437C0000;
	fma.rm.f32 	%f2099, %f2096, %f2098, %f2097;
	add.f32 	%f2100, %f2099, 0fCB40007F;
	neg.f32 	%f2101, %f2100;
	fma.rn.f32 	%f2102, %f2094, 0f3FB8AA3B, %f2101;
	fma.rn.f32 	%f2103, %f2094, 0f32A57060, %f2102;
	mov.b32 	%r381, %f2099;
	shl.b32 	%r382, %r381, 23;
	mov.b32 	%f2104, %r382;
	ex2.approx.ftz.f32 	%f2105, %f2103;
	mul.f32 	%f2106, %f2105, %f2104;
	mul.f32 	%f2107, %f3755, %f2037;
	mul.f32 	%f2108, %f2107, %f2092;
	mul.f32 	%f2109, %f2040, %f2108;
	mul.f32 	%f2110, %f2040, %f2092;
	mul.f32 	%f2111, %f2040, %f2110;
	mul.f32 	%f2112, %f117, %f2106;
	fma.rn.f32 	%f2113, %f2040, %f2112, %f2111;
	fma.rn.f32 	%f2114, %f2107, %f2113, %f2031;
	abs.f32 	%f2115, %f2114;
	setp.gt.f32 	%p155, %f2115, 0f447A0000;
	mov.f32 	%f2116, 0f447A0000;
	copysign.f32 	%f2117, %f2114, %f2116;
	selp.f32 	%f2118, %f2117, %f2114, %p155;
	mul.f32 	%f2119, %f3752, %f2118;
	sub.f32 	%f3708, %f3708, %f2119;
	mul.f32 	%f2120, %f3753, %f2118;
	sub.f32 	%f3709, %f3709, %f2120;
	mul.f32 	%f2121, %f3754, %f2118;
	sub.f32 	%f3710, %f3710, %f2121;
	setp.gt.s32 	%p156, %r158, %r2;
	fma.rn.f32 	%f2122, %f2034, %f2035, %f2109;
	add.f32 	%f2123, %f3711, %f2122;
	selp.f32 	%f3711, %f2123, %f3711, %p156;
	bra.uni 	$L__BB31_280;
$L__BB31_277:
	sqrt.rn.f32 	%f484, %f477;
	ld.shared.f32 	%f485, [%r130+5140];
	mul.f32 	%f486, %f484, %f116;
	abs.f32 	%f2124, %f486;
	setp.ltu.f32 	%p157, %f2124, 0f3F8060FE;
	setp.ge.f32 	%p158, %f2124, 0f3F8060FE;
	mul.f32 	%f2125, %f486, %f486;
	selp.f32 	%f2126, %f2124, %f2125, %p158;
	selp.f32 	%f2127, 0f38EB4C3A, 0f38B1E96A, %p158;
	selp.f32 	%f2128, 0fBAAE005B, 0fBA574D20, %p158;
	fma.rn.f32 	%f2129, %f2127, %f2126, %f2128;
	selp.f32 	%f2130, 0f3C09919F, 0f3BAAD5EA, %p158;
	fma.rn.f32 	%f2131, %f2129, %f2126, %f2130;
	selp.f32 	%f2132, 0fBD24D99A, 0fBCDC1BE7, %p158;
	fma.rn.f32 	%f2133, %f2131, %f2126, %f2132;
	selp.f32 	%f2134, 0f3E235519, 0f3DE718AF, %p158;
	fma.rn.f32 	%f2135, %f2133, %f2126, %f2134;
	selp.f32 	%f2136, 0f3F69B4F9, 0fBEC093AC, %p158;
	fma.rn.f32 	%f2137, %f2135, %f2126, %f2136;
	selp.f32 	%f2138, 0f3F210A14, 0f3E0375D3, %p158;
	fma.rn.f32 	%f2139, %f2137, %f2126, %f2138;
	neg.f32 	%f2140, %f2126;
	selp.f32 	%f2141, %f2140, %f486, %p158;
	fma.rn.f32 	%f3757, %f2139, %f2141, %f2141;
	@%p157 bra 	$L__BB31_279;
	ex2.approx.ftz.f32 	%f2142, %f3757;
	mov.f32 	%f2143, 0f3F800000;
	sub.f32 	%f2144, %f2143, %f2142;
	copysign.f32 	%f3757, %f486, %f2144;
$L__BB31_279:
	rcp.rn.f32 	%f2145, %f484;
	neg.f32 	%f2146, %f486;
	mul.f32 	%f2147, %f486, %f2146;
	fma.rn.f32 	%f2148, %f2147, 0f3BBB989D, 0f3F000000;
	cvt.sat.f32.f32 	%f2149, %f2148;
	mov.f32 	%f2150, 0f4B400001;
	mov.f32 	%f2151, 0f437C0000;
	fma.rm.f32 	%f2152, %f2149, %f2151, %f2150;
	add.f32 	%f2153, %f2152, 0fCB40007F;
	neg.f32 	%f2154, %f2153;
	fma.rn.f32 	%f2155, %f2147, 0f3FB8AA3B, %f2154;
	fma.rn.f32 	%f2156, %f2147, 0f32A57060, %f2155;
	mov.b32 	%r383, %f2152;
	shl.b32 	%r384, %r383, 23;
	mov.b32 	%f2157, %r384;
	ex2.approx.ftz.f32 	%f2158, %f2156;
	mul.f32 	%f2159, %f2158, %f2157;
	mul.f32 	%f2160, %f3596, %f485;
	mul.f32 	%f2161, %f2160, 0fC3A60824;
	mul.f32 	%f2162, %f2161, %f3757;
	mul.f32 	%f2163, %f2145, %f3757;
	mul.f32 	%f2164, %f2159, %f117;
	mul.f32 	%f2165, %f2145, %f2164;
	fma.rn.f32 	%f2166, %f2145, %f2163, %f2165;
	mul.f32 	%f2167, %f2161, %f2166;
	add.f32 	%f2168, %f484, 0f322BCC77;
	rcp.rn.f32 	%f2169, %f2168;
	mul.f32 	%f2170, %f3752, %f2167;
	fma.rn.f32 	%f3708, %f2169, %f2170, %f3708;
	mul.f32 	%f2171, %f3753, %f2167;
	fma.rn.f32 	%f3709, %f2169, %f2171, %f3709;
	mul.f32 	%f2172, %f3754, %f2167;
	fma.rn.f32 	%f3710, %f2169, %f2172, %f3710;
	fma.rn.f32 	%f3711, %f2145, %f2162, %f3711;
$L__BB31_280:
	add.s32 	%r163, %r129, 6;
	setp.eq.s32 	%p159, %r163, %r2;
	@%p159 bra 	$L__BB31_296;
	setp.eq.s32 	%p160, %r69, 0;
	ld.shared.f32 	%f2173, [%r130+24];
	sub.f32 	%f3762, %f2173, %f3592;
	ld.shared.f32 	%f2174, [%r130+1048];
	sub.f32 	%f3763, %f2174, %f3591;
	ld.shared.f32 	%f2175, [%r130+2072];
	sub.f32 	%f3764, %f2175, %f3593;
	@%p160 bra 	$L__BB31_283;
	mul.f32 	%f2176, %f3762, %f111;
	cvt.rni.f32.f32 	%f2177, %f2176;
	mul.f32 	%f2178, %f110, %f2177;
	sub.f32 	%f3762, %f3762, %f2178;
	mul.f32 	%f2179, %f3763, %f113;
	cvt.rni.f32.f32 	%f2180, %f2179;
	mul.f32 	%f2181, %f112, %f2180;
	sub.f32 	%f3763, %f3763, %f2181;
	mul.f32 	%f2182, %f3764, %f115;
	cvt.rni.f32.f32 	%f2183, %f2182;
	mul.f32 	%f2184, %f114, %f2183;
	sub.f32 	%f3764, %f3764, %f2184;
$L__BB31_283:
	mul.f32 	%f2185, %f3763, %f3763;
	fma.rn.f32 	%f2186, %f3762, %f3762, %f2185;
	fma.rn.f32 	%f507, %f3764, %f3764, %f2186;
	setp.ge.f32 	%p161, %f507, 0f42C80000;
	setp.lt.f32 	%p162, %f507, 0f358637BD;
	or.pred  	%p163, %p161, %p162;
	@%p163 bra 	$L__BB31_296;
	setp.lt.s32 	%p164, %r583, 1;
	@%p164 bra 	$L__BB31_288;
	mov.b32 	%r625, 0;
$L__BB31_286:
	add.s32 	%r386, %r625, %r584;
	mul.wide.s32 	%rd186, %r386, 4;
	add.s64 	%rd187, %rd2, %rd186;
	ld.global.nc.u32 	%r387, [%rd187];
	setp.eq.s32 	%p165, %r387, %r163;
	@%p165 bra 	$L__BB31_293;
	add.s32 	%r625, %r625, 1;
	setp.ne.s32 	%p166, %r625, %r583;
	@%p166 bra 	$L__BB31_286;
$L__BB31_288:
	setp.lt.s32 	%p167, %r585, 1;
	mov.f32 	%f2188, 0f3F800000;
	mov.f32 	%f2187, 0f43A60824;
	mov.f32 	%f3765, %f2187;
	mov.f32 	%f3766, %f2188;
	@%p167 bra 	$L__BB31_292;
	mov.b32 	%r626, 0;
$L__BB31_290:
	add.s32 	%r389, %r626, %r586;
	mul.wide.s32 	%rd188, %r389, 4;
	add.s64 	%rd189, %rd1, %rd188;
	ld.global.nc.u32 	%r390, [%rd189];
	setp.eq.s32 	%p168, %r390, %r163;
	mov.f32 	%f3766, 0f3F000000;
	mov.f32 	%f3765, 0f438A5C1E;
	@%p168 bra 	$L__BB31_292;
	add.s32 	%r626, %r626, 1;
	setp.ne.s32 	%p169, %r626, %r585;
	mov.f32 	%f3765, %f2187;
	mov.f32 	%f3766, %f2188;
	@%p169 bra 	$L__BB31_290;
$L__BB31_292:
	add.f32 	%f2193, %f507, 0f3F800000;
	rcp.rn.f32 	%f2194, %f2193;
	ld.shared.f32 	%f2195, [%r130+3096];
	add.f32 	%f2196, %f3594, %f2195;
	mul.f32 	%f2197, %f2196, 0f3F000000;
	ld.shared.f32 	%f2198, [%r130+4120];
	mul.f32 	%f2199, %f3595, %f2198;
	sqrt.rn.f32 	%f2200, %f2199;
	mul.f32 	%f2201, %f2197, %f2197;
	mul.f32 	%f2202, %f2201, %f2201;
	mul.f32 	%f2203, %f2201, %f2202;
	mul.f32 	%f2204, %f2194, %f2194;
	mul.f32 	%f2205, %f2194, %f2204;
	mul.f32 	%f2206, %f2205, %f2203;
	mul.f32 	%f2207, %f3766, 0f41C00000;
	mul.f32 	%f2208, %f2207, %f2200;
	add.f32 	%f2209, %f2206, %f2206;
	mul.f32 	%f2210, %f2206, %f2209;
	sub.f32 	%f2211, %f2210, %f2206;
	mul.f32 	%f2212, %f2208, %f2211;
	div.rn.f32 	%f2213, %f2212, %f2193;
	mul.f32 	%f2214, %f3766, 0f40800000;
	mul.f32 	%f2215, %f2214, %f2200;
	mul.f32 	%f2216, %f2215, %f2206;
	add.f32 	%f2217, %f2206, 0fBF800000;
	ld.shared.f32 	%f2218, [%r130+5144];
	mul.f32 	%f2219, %f3596, %f2218;
	sqrt.rn.f32 	%f2220, %f507;
	add.f32 	%f2221, %f2220, 0f3DCCCCCD;
	rcp.rn.f32 	%f2222, %f2221;
	mul.f32 	%f2223, %f2220, %f116;
	abs.f32 	%f2224, %f2223;
	add.f32 	%f2225, %f2224, 0fC0800000;
	add.f32 	%f2226, %f2224, 0f40800000;
	rcp.approx.ftz.f32 	%f2227, %f2226;
	mul.rn.f32 	%f2228, %f2225, %f2227;
	add.f32 	%f2229, %f2228, 0f3F800000;
	fma.rn.f32 	%f2230, %f2229, 0fC0800000, %f2224;
	neg.f32 	%f2231, %f2228;
	fma.rn.f32 	%f2232, %f2231, %f2224, %f2230;
	fma.rn.f32 	%f2233, %f2227, %f2232, %f2228;
	fma.rn.f32 	%f2234, %f2233, 0f3A69A091, 0f3BE6E05B;
	fma.rn.f32 	%f2235, %f2234, %f2233, 0fBC81FB4B;
	fma.rn.f32 	%f2236, %f2235, %f2233, 0f3D15373B;
	fma.rn.f32 	%f2237, %f2236, %f2233, 0fBD887C5A;
	fma.rn.f32 	%f2238, %f2237, %f2233, 0f3DC021D5;
	fma.rn.f32 	%f2239, %f2238, %f2233, 0fBDCED424;
	fma.rn.f32 	%f2240, %f2239, %f2233, 0f3D8B74DE;
	fma.rn.f32 	%f2241, %f2240, %f2233, 0f3C7BF170;
	fma.rn.f32 	%f2242, %f2241, %f2233, 0fBE0EF8D4;
	fma.rn.f32 	%f2243, %f2242, %f2233, 0f3F9DD2C9;
	fma.rn.f32 	%f2244, %f2224, 0f40000000, 0f3F800000;
	rcp.approx.ftz.f32 	%f2245, %f2244;
	mul.rn.f32 	%f2246, %f2243, %f2245;
	mul.f32 	%f2247, %f2246, 0fC0000000;
	fma.rn.f32 	%f2248, %f2224, %f2247, %f2243;
	sub.f32 	%f2249, %f2248, %f2246;
	fma.rn.f32 	%f2250, %f2249, %f2245, %f2246;
	neg.f32 	%f2251, %f2224;
	mul.f32 	%f2252, %f2224, %f2251;
	mov.f32 	%f2253, 0f3FB8AA3B;
	mul.rn.f32 	%f2254, %f2252, %f2253;
	cvt.rzi.f32.f32 	%f2255, %f2254;
	abs.f32 	%f2256, %f2255;
	setp.gt.f32 	%p170, %f2256, 0f42FC0000;
	mov.f32 	%f2257, 0f42FC0000;
	copysign.f32 	%f2258, %f2255, %f2257;
	selp.f32 	%f2259, %f2258, %f2255, %p170;
	fma.rn.f32 	%f2260, %f2259, 0fBF317218, %f2252;
	fma.rn.f32 	%f2261, %f2259, 0f3102E308, %f2260;
	mul.f32 	%f2262, %f2261, 0f3FB8AA3B;
	add.f32 	%f2263, %f2259, 0f4B40007F;
	mov.b32 	%r391, %f2263;
	shl.b32 	%r392, %r391, 23;
	mov.b32 	%f2264, %r392;
	ex2.approx.ftz.f32 	%f2265, %f2262;
	mul.f32 	%f2266, %f2265, %f2264;
	neg.f32 	%f2267, %f2252;
	fma.rn.f32 	%f2268, %f2251, %f2224, %f2267;
	fma.rn.f32 	%f2269, %f2266, %f2268, %f2266;
	mul.f32 	%f2270, %f2269, %f2250;
	setp.gt.f32 	%p171, %f2224, 0f4120E148;
	selp.f32 	%f2271, 0f00000000, %f2270, %p171;
	setp.lt.f32 	%p172, %f2223, 0f00000000;
	mov.f32 	%f2272, 0f40000000;
	sub.f32 	%f2273, %f2272, %f2271;
	selp.f32 	%f2274, %f2273, %f2271, %p172;
	neg.f32 	%f2275, %f2223;
	mul.f32 	%f2276, %f2223, %f2275;
	fma.rn.f32 	%f2277, %f2276, 0f3BBB989D, 0f3F000000;
	cvt.sat.f32.f32 	%f2278, %f2277;
	mov.f32 	%f2279, 0f4B400001;
	mov.f32 	%f2280, 0f437C0000;
	fma.rm.f32 	%f2281, %f2278, %f2280, %f2279;
	add.f32 	%f2282, %f2281, 0fCB40007F;
	neg.f32 	%f2283, %f2282;
	fma.rn.f32 	%f2284, %f2276, 0f3FB8AA3B, %f2283;
	fma.rn.f32 	%f2285, %f2276, 0f32A57060, %f2284;
	mov.b32 	%r393, %f2281;
	shl.b32 	%r394, %r393, 23;
	mov.b32 	%f2286, %r394;
	ex2.approx.ftz.f32 	%f2287, %f2285;
	mul.f32 	%f2288, %f2287, %f2286;
	mul.f32 	%f2289, %f3765, %f2219;
	mul.f32 	%f2290, %f2289, %f2274;
	mul.f32 	%f2291, %f2222, %f2290;
	mul.f32 	%f2292, %f2222, %f2274;
	mul.f32 	%f2293, %f2222, %f2292;
	mul.f32 	%f2294, %f117, %f2288;
	fma.rn.f32 	%f2295, %f2222, %f2294, %f2293;
	fma.rn.f32 	%f2296, %f2289, %f2295, %f2213;
	abs.f32 	%f2297, %f2296;
	setp.gt.f32 	%p173, %f2297, 0f447A0000;
	mov.f32 	%f2298, 0f447A0000;
	copysign.f32 	%f2299, %f2296, %f2298;
	selp.f32 	%f2300, %f2299, %f2296, %p173;
	mul.f32 	%f2301, %f3762, %f2300;
	sub.f32 	%f3708, %f3708, %f2301;
	mul.f32 	%f2302, %f3763, %f2300;
	sub.f32 	%f3709, %f3709, %f2302;
	mul.f32 	%f2303, %f3764, %f2300;
	sub.f32 	%f3710, %f3710, %f2303;
	setp.gt.s32 	%p174, %r163, %r2;
	fma.rn.f32 	%f2304, %f2216, %f2217, %f2291;
	add.f32 	%f2305, %f3711, %f2304;
	selp.f32 	%f3711, %f2305, %f3711, %p174;
	bra.uni 	$L__BB31_296;
$L__BB31_293:
	sqrt.rn.f32 	%f514, %f507;
	ld.shared.f32 	%f515, [%r130+5144];
	mul.f32 	%f516, %f514, %f116;
	abs.f32 	%f2306, %f516;
	setp.ltu.f32 	%p175, %f2306, 0f3F8060FE;
	setp.ge.f32 	%p176, %f2306, 0f3F8060FE;
	mul.f32 	%f2307, %f516, %f516;
	selp.f32 	%f2308, %f2306, %f2307, %p176;
	selp.f32 	%f2309, 0f38EB4C3A, 0f38B1E96A, %p176;
	selp.f32 	%f2310, 0fBAAE005B, 0fBA574D20, %p176;
	fma.rn.f32 	%f2311, %f2309, %f2308, %f2310;
	selp.f32 	%f2312, 0f3C09919F, 0f3BAAD5EA, %p176;
	fma.rn.f32 	%f2313, %f2311, %f2308, %f2312;
	selp.f32 	%f2314, 0fBD24D99A, 0fBCDC1BE7, %p176;
	fma.rn.f32 	%f2315, %f2313, %f2308, %f2314;
	selp.f32 	%f2316, 0f3E235519, 0f3DE718AF, %p176;
	fma.rn.f32 	%f2317, %f2315, %f2308, %f2316;
	selp.f32 	%f2318, 0f3F69B4F9, 0fBEC093AC, %p176;
	fma.rn.f32 	%f2319, %f2317, %f2308, %f2318;
	selp.f32 	%f2320, 0f3F210A14, 0f3E0375D3, %p176;
	fma.rn.f32 	%f2321, %f2319, %f2308, %f2320;
	neg.f32 	%f2322, %f2308;
	selp.f32 	%f2323, %f2322, %f516, %p176;
	fma.rn.f32 	%f3767, %f2321, %f2323, %f2323;
	@%p175 bra 	$L__BB31_295;
	ex2.approx.ftz.f32 	%f2324, %f3767;
	mov.f32 	%f2325, 0f3F800000;
	sub.f32 	%f2326, %f2325, %f2324;
	copysign.f32 	%f3767, %f516, %f2326;
$L__BB31_295:
	rcp.rn.f32 	%f2327, %f514;
	neg.f32 	%f2328, %f516;
	mul.f32 	%f2329, %f516, %f2328;
	fma.rn.f32 	%f2330, %f2329, 0f3BBB989D, 0f3F000000;
	cvt.sat.f32.f32 	%f2331, %f2330;
	mov.f32 	%f2332, 0f4B400001;
	mov.f32 	%f2333, 0f437C0000;
	fma.rm.f32 	%f2334, %f2331, %f2333, %f2332;
	add.f32 	%f2335, %f2334, 0fCB40007F;
	neg.f32 	%f2336, %f2335;
	fma.rn.f32 	%f2337, %f2329, 0f3FB8AA3B, %f2336;
	fma.rn.f32 	%f2338, %f2329, 0f32A57060, %f2337;
	mov.b32 	%r395, %f2334;
	shl.b32 	%r396, %r395, 23;
	mov.b32 	%f2339, %r396;
	ex2.approx.ftz.f32 	%f2340, %f2338;
	mul.f32 	%f2341, %f2340, %f2339;
	mul.f32 	%f2342, %f3596, %f515;
	mul.f32 	%f2343, %f2342, 0fC3A60824;
	mul.f32 	%f2344, %f2343, %f3767;
	mul.f32 	%f2345, %f2327, %f3767;
	mul.f32 	%f2346, %f2341, %f117;
	mul.f32 	%f2347, %f2327, %f2346;
	fma.rn.f32 	%f2348, %f2327, %f2345, %f2347;
	mul.f32 	%f2349, %f2343, %f2348;
	add.f32 	%f2350, %f514, 0f322BCC77;
	rcp.rn.f32 	%f2351, %f2350;
	mul.f32 	%f2352, %f3762, %f2349;
	fma.rn.f32 	%f3708, %f2351, %f2352, %f3708;
	mul.f32 	%f2353, %f3763, %f2349;
	fma.rn.f32 	%f3709, %f2351, %f2353, %f3709;
	mul.f32 	%f2354, %f3764, %f2349;
	fma.rn.f32 	%f3710, %f2351, %f2354, %f3710;
	fma.rn.f32 	%f3711, %f2327, %f2344, %f3711;
$L__BB31_296:
	add.s32 	%r168, %r129, 7;
	setp.eq.s32 	%p177, %r168, %r2;
	@%p177 bra 	$L__BB31_312;
	setp.eq.s32 	%p178, %r69, 0;
	ld.shared.f32 	%f2355, [%r130+28];
	sub.f32 	%f3772, %f2355, %f3592;
	ld.shared.f32 	%f2356, [%r130+1052];
	sub.f32 	%f3773, %f2356, %f3591;
	ld.shared.f32 	%f2357, [%r130+2076];
	sub.f32 	%f3774, %f2357, %f3593;
	@%p178 bra 	$L__BB31_299;
	mul.f32 	%f2358, %f3772, %f111;
	cvt.rni.f32.f32 	%f2359, %f2358;
	mul.f32 	%f2360, %f110, %f2359;
	sub.f32 	%f3772, %f3772, %f2360;
	mul.f32 	%f2361, %f3773, %f113;
	cvt.rni.f32.f32 	%f2362, %f2361;
	mul.f32 	%f2363, %f112, %f2362;
	sub.f32 	%f3773, %f3773, %f2363;
	mul.f32 	%f2364, %f3774, %f115;
	cvt.rni.f32.f32 	%f2365, %f2364;
	mul.f32 	%f2366, %f114, %f2365;
	sub.f32 	%f3774, %f3774, %f2366;
$L__BB31_299:
	mul.f32 	%f2367, %f3773, %f3773;
	fma.rn.f32 	%f2368, %f3772, %f3772, %f2367;
	fma.rn.f32 	%f537, %f3774, %f3774, %f2368;
	setp.ge.f32 	%p179, %f537, 0f42C80000;
	setp.lt.f32 	%p180, %f537, 0f358637BD;
	or.pred  	%p181, %p179, %p180;
	@%p181 bra 	$L__BB31_312;
	setp.lt.s32 	%p182, %r583, 1;
	@%p182 bra 	$L__BB31_304;
	mov.b32 	%r627, 0;
$L__BB31_302:
	add.s32 	%r398, %r627, %r584;
	mul.wide.s32 	%rd190, %r398, 4;
	add.s64 	%rd191, %rd2, %rd190;
	ld.global.nc.u32 	%r399, [%rd191];
	setp.eq.s32 	%p183, %r399, %r168;
	@%p183 bra 	$L__BB31_309;
	add.s32 	%r627, %r627, 1;
	setp.ne.s32 	%p184, %r627, %r583;
	@%p184 bra 	$L__BB31_302;
$L__BB31_304:
	setp.lt.s32 	%p185, %r585, 1;
	mov.f32 	%f2370, 0f3F800000;
	mov.f32 	%f2369, 0f43A60824;
	mov.f32 	%f3775, %f2369;
	mov.f32 	%f3776, %f2370;
	@%p185 bra 	$L__BB31_308;
	mov.b32 	%r628, 0;
$L__BB31_306:
	add.s32 	%r401, %r628, %r586;
	mul.wide.s32 	%rd192, %r401, 4;
	add.s64 	%rd193, %rd1, %rd192;
	ld.global.nc.u32 	%r402, [%rd193];
	setp.eq.s32 	%p186, %r402, %r168;
	mov.f32 	%f3776, 0f3F000000;
	mov.f32 	%f3775, 0f438A5C1E;
	@%p186 bra 	$L__BB31_308;
	add.s32 	%r628, %r628, 1;
	setp.ne.s32 	%p187, %r628, %r585;
	mov.f32 	%f3775, %f2369;
	mov.f32 	%f3776, %f2370;
	@%p187 bra 	$L__BB31_306;
$L__BB31_308:
	add.f32 	%f2375, %f537, 0f3F800000;
	rcp.rn.f32 	%f2376, %f2375;
	ld.shared.f32 	%f2377, [%r130+3100];
	add.f32 	%f2378, %f3594, %f2377;
	mul.f32 	%f2379, %f2378, 0f3F000000;
	ld.shared.f32 	%f2380, [%r130+4124];
	mul.f32 	%f2381, %f3595, %f2380;
	sqrt.rn.f32 	%f2382, %f2381;
	mul.f32 	%f2383, %f2379, %f2379;
	mul.f32 	%f2384, %f2383, %f2383;
	mul.f32 	%f2385, %f2383, %f2384;
	mul.f32 	%f2386, %f2376, %f2376;
	mul.f32 	%f2387, %f2376, %f2386;
	mul.f32 	%f2388, %f2387, %f2385;
	mul.f32 	%f2389, %f3776, 0f41C00000;
	mul.f32 	%f2390, %f2389, %f2382;
	add.f32 	%f2391, %f2388, %f2388;
	mul.f32 	%f2392, %f2388, %f2391;
	sub.f32 	%f2393, %f2392, %f2388;
	mul.f32 	%f2394, %f2390, %f2393;
	div.rn.f32 	%f2395, %f2394, %f2375;
	mul.f32 	%f2396, %f3776, 0f40800000;
	mul.f32 	%f2397, %f2396, %f2382;
	mul.f32 	%f2398, %f2397, %f2388;
	add.f32 	%f2399, %f2388, 0fBF800000;
	ld.shared.f32 	%f2400, [%r130+5148];
	mul.f32 	%f2401, %f3596, %f2400;
	sqrt.rn.f32 	%f2402, %f537;
	add.f32 	%f2403, %f2402, 0f3DCCCCCD;
	rcp.rn.f32 	%f2404, %f2403;
	mul.f32 	%f2405, %f2402, %f116;
	abs.f32 	%f2406, %f2405;
	add.f32 	%f2407, %f2406, 0fC0800000;
	add.f32 	%f2408, %f2406, 0f40800000;
	rcp.approx.ftz.f32 	%f2409, %f2408;
	mul.rn.f32 	%f2410, %f2407, %f2409;
	add.f32 	%f2411, %f2410, 0f3F800000;
	fma.rn.f32 	%f2412, %f2411, 0fC0800000, %f2406;
	neg.f32 	%f2413, %f2410;
	fma.rn.f32 	%f2414, %f2413, %f2406, %f2412;
	fma.rn.f32 	%f2415, %f2409, %f2414, %f2410;
	fma.rn.f32 	%f2416, %f2415, 0f3A69A091, 0f3BE6E05B;
	fma.rn.f32 	%f2417, %f2416, %f2415, 0fBC81FB4B;
	fma.rn.f32 	%f2418, %f2417, %f2415, 0f3D15373B;
	fma.rn.f32 	%f2419, %f2418, %f2415, 0fBD887C5A;
	fma.rn.f32 	%f2420, %f2419, %f2415, 0f3DC021D5;
	fma.rn.f32 	%f2421, %f2420, %f2415, 0fBDCED424;
	fma.rn.f32 	%f2422, %f2421, %f2415, 0f3D8B74DE;
	fma.rn.f32 	%f2423, %f2422, %f2415, 0f3C7BF170;
	fma.rn.f32 	%f2424, %f2423, %f2415, 0fBE0EF8D4;
	fma.rn.f32 	%f2425, %f2424, %f2415, 0f3F9DD2C9;
	fma.rn.f32 	%f2426, %f2406, 0f40000000, 0f3F800000;
	rcp.approx.ftz.f32 	%f2427, %f2426;
	mul.rn.f32 	%f2428, %f2425, %f2427;
	mul.f32 	%f2429, %f2428, 0fC0000000;
	fma.rn.f32 	%f2430, %f2406, %f2429, %f2425;
	sub.f32 	%f2431, %f2430, %f2428;
	fma.rn.f32 	%f2432, %f2431, %f2427, %f2428;
	neg.f32 	%f2433, %f2406;
	mul.f32 	%f2434, %f2406, %f2433;
	mov.f32 	%f2435, 0f3FB8AA3B;
	mul.rn.f32 	%f2436, %f2434, %f2435;
	cvt.rzi.f32.f32 	%f2437, %f2436;
	abs.f32 	%f2438, %f2437;
	setp.gt.f32 	%p188, %f2438, 0f42FC0000;
	mov.f32 	%f2439, 0f42FC0000;
	copysign.f32 	%f2440, %f2437, %f2439;
	selp.f32 	%f2441, %f2440, %f2437, %p188;
	fma.rn.f32 	%f2442, %f2441, 0fBF317218, %f2434;
	fma.rn.f32 	%f2443, %f2441, 0f3102E308, %f2442;
	mul.f32 	%f2444, %f2443, 0f3FB8AA3B;
	add.f32 	%f2445, %f2441, 0f4B40007F;
	mov.b32 	%r403, %f2445;
	shl.b32 	%r404, %r403, 23;
	mov.b32 	%f2446, %r404;
	ex2.approx.ftz.f32 	%f2447, %f2444;
	mul.f32 	%f2448, %f2447, %f2446;
	neg.f32 	%f2449, %f2434;
	fma.rn.f32 	%f2450, %f2433, %f2406, %f2449;
	fma.rn.f32 	%f2451, %f2448, %f2450, %f2448;
	mul.f32 	%f2452, %f2451, %f2432;
	setp.gt.f32 	%p189, %f2406, 0f4120E148;
	selp.f32 	%f2453, 0f00000000, %f2452, %p189;
	setp.lt.f32 	%p190, %f2405, 0f00000000;
	mov.f32 	%f2454, 0f40000000;
	sub.f32 	%f2455, %f2454, %f2453;
	selp.f32 	%f2456, %f2455, %f2453, %p190;
	neg.f32 	%f2457, %f2405;
	mul.f32 	%f2458, %f2405, %f2457;
	fma.rn.f32 	%f2459, %f2458, 0f3BBB989D, 0f3F000000;
	cvt.sat.f32.f32 	%f2460, %f2459;
	mov.f32 	%f2461, 0f4B400001;
	mov.f32 	%f2462, 0f437C0000;
	fma.rm.f32 	%f2463, %f2460, %f2462, %f2461;
	add.f32 	%f2464, %f2463, 0fCB40007F;
	neg.f32 	%f2465, %f2464;
	fma.rn.f32 	%f2466, %f2458, 0f3FB8AA3B, %f2465;
	fma.rn.f32 	%f2467, %f2458, 0f32A57060, %f2466;
	mov.b32 	%r405, %f2463;
	shl.b32 	%r406, %r405, 23;
	mov.b32 	%f2468, %r406;
	ex2.approx.ftz.f32 	%f2469, %f2467;
	mul.f32 	%f2470, %f2469, %f2468;
	mul.f32 	%f2471, %f3775, %f2401;
	mul.f32 	%f2472, %f2471, %f2456;
	mul.f32 	%f2473, %f2404, %f2472;
	mul.f32 	%f2474, %f2404, %f2456;
	mul.f32 	%f2475, %f2404, %f2474;
	mul.f32 	%f2476, %f117, %f2470;
	fma.rn.f32 	%f2477, %f2404, %f2476, %f2475;
	fma.rn.f32 	%f2478, %f2471, %f2477, %f2395;
	abs.f32 	%f2479, %f2478;
	setp.gt.f32 	%p191, %f2479, 0f447A0000;
	mov.f32 	%f2480, 0f447A0000;
	copysign.f32 	%f2481, %f2478, %f2480;
	selp.f32 	%f2482, %f2481, %f2478, %p191;
	mul.f32 	%f2483, %f3772, %f2482;
	sub.f32 	%f3708, %f3708, %f2483;
	mul.f32 	%f2484, %f3773, %f2482;
	sub.f32 	%f3709, %f3709, %f2484;
	mul.f32 	%f2485, %f3774, %f2482;
	sub.f32 	%f3710, %f3710, %f2485;
	setp.gt.s32 	%p192, %r168, %r2;
	fma.rn.f32 	%f2486, %f2398, %f2399, %f2473;
	add.f32 	%f2487, %f3711, %f2486;
	selp.f32 	%f3711, %f2487, %f3711, %p192;
	bra.uni 	$L__BB31_312;
$L__BB31_309:
	sqrt.rn.f32 	%f544, %f537;
	ld.shared.f32 	%f545, [%r130+5148];
	mul.f32 	%f546, %f544, %f116;
	abs.f32 	%f2488, %f546;
	setp.ltu.f32 	%p193, %f2488, 0f3F8060FE;
	setp.ge.f32 	%p194, %f2488, 0f3F8060FE;
	mul.f32 	%f2489, %f546, %f546;
	selp.f32 	%f2490, %f2488, %f2489, %p194;
	selp.f32 	%f2491, 0f38EB4C3A, 0f38B1E96A, %p194;
	selp.f32 	%f2492, 0fBAAE005B, 0fBA574D20, %p194;
	fma.rn.f32 	%f2493, %f2491, %f2490, %f2492;
	selp.f32 	%f2494, 0f3C09919F, 0f3BAAD5EA, %p194;
	fma.rn.f32 	%f2495, %f2493, %f2490, %f2494;
	selp.f32 	%f2496, 0fBD24D99A, 0fBCDC1BE7, %p194;
	fma.rn.f32 	%f2497, %f2495, %f2490, %f2496;
	selp.f32 	%f2498, 0f3E235519, 0f3DE718AF, %p194;
	fma.rn.f32 	%f2499, %f2497, %f2490, %f2498;
	selp.f32 	%f2500, 0f3F69B4F9, 0fBEC093AC, %p194;
	fma.rn.f32 	%f2501, %f2499, %f2490, %f2500;
	selp.f32 	%f2502, 0f3F210A14, 0f3E0375D3, %p194;
	fma.rn.f32 	%f2503, %f2501, %f2490, %f2502;
	neg.f32 	%f2504, %f2490;
	selp.f32 	%f2505, %f2504, %f546, %p194;
	fma.rn.f32 	%f3777, %f2503, %f2505, %f2505;
	@%p193 bra 	$L__BB31_311;
	ex2.approx.ftz.f32 	%f2506, %f3777;
	mov.f32 	%f2507, 0f3F800000;
	sub.f32 	%f2508, %f2507, %f2506;
	copysign.f32 	%f3777, %f546, %f2508;
$L__BB31_311:
	rcp.rn.f32 	%f2509, %f544;
	neg.f32 	%f2510, %f546;
	mul.f32 	%f2511, %f546, %f2510;
	fma.rn.f32 	%f2512, %f2511, 0f3BBB989D, 0f3F000000;
	cvt.sat.f32.f32 	%f2513, %f2512;
	mov.f32 	%f2514, 0f4B400001;
	mov.f32 	%f2515, 0f437C0000;
	fma.rm.f32 	%f2516, %f2513, %f2515, %f2514;
	add.f32 	%f2517, %f2516, 0fCB40007F;
	neg.f32 	%f2518, %f2517;
	fma.rn.f32 	%f2519, %f2511, 0f3FB8AA3B, %f2518;
	fma.rn.f32 	%f2520, %f2511, 0f32A57060, %f2519;
	mov.b32 	%r407, %f2516;
	shl.b32 	%r408, %r407, 23;
	mov.b32 	%f2521, %r408;
	ex2.approx.ftz.f32 	%f2522, %f2520;
	mul.f32 	%f2523, %f2522, %f2521;
	mul.f32 	%f2524, %f3596, %f545;
	mul.f32 	%f2525, %f2524, 0fC3A60824;
	mul.f32 	%f2526, %f2525, %f3777;
	mul.f32 	%f2527, %f2509, %f3777;
	mul.f32 	%f2528, %f2523, %f117;
	mul.f32 	%f2529, %f2509, %f2528;
	fma.rn.f32 	%f2530, %f2509, %f2527, %f2529;
	mul.f32 	%f2531, %f2525, %f2530;
	add.f32 	%f2532, %f544, 0f322BCC77;
	rcp.rn.f32 	%f2533, %f2532;
	mul.f32 	%f2534, %f3772, %f2531;
	fma.rn.f32 	%f3708, %f2533, %f2534, %f3708;
	mul.f32 	%f2535, %f3773, %f2531;
	fma.rn.f32 	%f3709, %f2533, %f2535, %f3709;
	mul.f32 	%f2536, %f3774, %f2531;
	fma.rn.f32 	%f3710, %f2533, %f2536, %f3710;
	fma.rn.f32 	%f3711, %f2509, %f2526, %f3711;
$L__BB31_312:
	add.s32 	%r611, %r611, 8;
	setp.ne.s32 	%p195, %r611, %r630;
	@%p195 bra 	$L__BB31_184;
$L__BB31_313:
	setp.eq.s32 	%p196, %r126, 0;
	@%p196 bra 	$L__BB31_332;
	mov.b32 	%r631, 0;
$L__BB31_315:
	.pragma "nounroll";
	shl.b32 	%r410, %r588, 8;
	add.s32 	%r177, %r630, %r410;
	setp.eq.s32 	%p197, %r177, %r2;
	@%p197 bra 	$L__BB31_331;
	setp.eq.s32 	%p198, %r69, 0;
	shl.b32 	%r411, %r630, 2;
	mov.u32 	%r412, _ZZ24mega_fused_md_step_tiledE6s_tile;
	add.s32 	%r178, %r412, %r411;
	ld.shared.f32 	%f2537, [%r178];
	sub.f32 	%f3794, %f2537, %f3592;
	ld.shared.f32 	%f2538, [%r178+1024];
	sub.f32 	%f3795, %f2538, %f3591;
	ld.shared.f32 	%f2539, [%r178+2048];
	sub.f32 	%f3796, %f2539, %f3593;
	@%p198 bra 	$L__BB31_318;
	mul.f32 	%f2540, %f3794, %f111;
	cvt.rni.f32.f32 	%f2541, %f2540;
	mul.f32 	%f2542, %f110, %f2541;
	sub.f32 	%f3794, %f3794, %f2542;
	mul.f32 	%f2543, %f3795, %f113;
	cvt.rni.f32.f32 	%f2544, %f2543;
	mul.f32 	%f2545, %f112, %f2544;
	sub.f32 	%f3795, %f3795, %f2545;
	mul.f32 	%f2546, %f3796, %f115;
	cvt.rni.f32.f32 	%f2547, %f2546;
	mul.f32 	%f2548, %f114, %f2547;
	sub.f32 	%f3796, %f3796, %f2548;
$L__BB31_318:
	mul.f32 	%f2549, %f3795, %f3795;
	fma.rn.f32 	%f2550, %f3794, %f3794, %f2549;
	fma.rn.f32 	%f579, %f3796, %f3796, %f2550;
	setp.ge.f32 	%p199, %f579, 0f42C80000;
	setp.lt.f32 	%p200, %f579, 0f358637BD;
	or.pred  	%p201, %p199, %p200;
	@%p201 bra 	$L__BB31_331;
	setp.lt.s32 	%p202, %r583, 1;
	@%p202 bra 	$L__BB31_323;
	mov.b32 	%r632, 0;
$L__BB31_321:
	add.s32 	%r414, %r632, %r584;
	mul.wide.s32 	%rd194, %r414, 4;
	add.s64 	%rd195, %rd2, %rd194;
	ld.global.nc.u32 	%r415, [%rd195];
	setp.eq.s32 	%p203, %r415, %r177;
	@%p203 bra 	$L__BB31_328;
	add.s32 	%r632, %r632, 1;
	setp.ne.s32 	%p204, %r632, %r583;
	@%p204 bra 	$L__BB31_321;
$L__BB31_323:
	setp.lt.s32 	%p205, %r585, 1;
	mov.f32 	%f2552, 0f3F800000;
	mov.f32 	%f2551, 0f43A60824;
	mov.f32 	%f3797, %f2551;
	mov.f32 	%f3798, %f2552;
	@%p205 bra 	$L__BB31_327;
	mov.b32 	%r633, 0;
$L__BB31_325:
	add.s32 	%r417, %r633, %r586;
	mul.wide.s32 	%rd196, %r417, 4;
	add.s64 	%rd197, %rd1, %rd196;
	ld.global.nc.u32 	%r418, [%rd197];
	setp.eq.s32 	%p206, %r418, %r177;
	mov.f32 	%f3798, 0f3F000000;
	mov.f32 	%f3797, 0f438A5C1E;
	@%p206 bra 	$L__BB31_327;
	add.s32 	%r633, %r633, 1;
	setp.ne.s32 	%p207, %r633, %r585;
	mov.f32 	%f3797, %f2551;
	mov.f32 	%f3798, %f2552;
	@%p207 bra 	$L__BB31_325;
$L__BB31_327:
	add.f32 	%f2557, %f579, 0f3F800000;
	rcp.rn.f32 	%f2558, %f2557;
	ld.shared.f32 	%f2559, [%r178+3072];
	add.f32 	%f2560, %f3594, %f2559;
	mul.f32 	%f2561, %f2560, 0f3F000000;
	ld.shared.f32 	%f2562, [%r178+4096];
	mul.f32 	%f2563, %f3595, %f2562;
	sqrt.rn.f32 	%f2564, %f2563;
	mul.f32 	%f2565, %f2561, %f2561;
	mul.f32 	%f2566, %f2565, %f2565;
	mul.f32 	%f2567, %f2565, %f2566;
	mul.f32 	%f2568, %f2558, %f2558;
	mul.f32 	%f2569, %f2558, %f2568;
	mul.f32 	%f2570, %f2569, %f2567;
	mul.f32 	%f2571, %f3798, 0f41C00000;
	mul.f32 	%f2572, %f2571, %f2564;
	add.f32 	%f2573, %f2570, %f2570;
	mul.f32 	%f2574, %f2570, %f2573;
	sub.f32 	%f2575, %f2574, %f2570;
	mul.f32 	%f2576, %f2572, %f2575;
	div.rn.f32 	%f2577, %f2576, %f2557;
	mul.f32 	%f2578, %f3798, 0f40800000;
	mul.f32 	%f2579, %f2578, %f2564;
	mul.f32 	%f2580, %f2579, %f2570;
	add.f32 	%f2581, %f2570, 0fBF800000;
	ld.shared.f32 	%f2582, [%r178+5120];
	mul.f32 	%f2583, %f3596, %f2582;
	sqrt.rn.f32 	%f2584, %f579;
	add.f32 	%f2585, %f2584, 0f3DCCCCCD;
	rcp.rn.f32 	%f2586, %f2585;
	mul.f32 	%f2587, %f2584, %f116;
	abs.f32 	%f2588, %f2587;
	add.f32 	%f2589, %f2588, 0fC0800000;
	add.f32 	%f2590, %f2588, 0f40800000;
	rcp.approx.ftz.f32 	%f2591, %f2590;
	mul.rn.f32 	%f2592, %f2589, %f2591;
	add.f32 	%f2593, %f2592, 0f3F800000;
	fma.rn.f32 	%f2594, %f2593, 0fC0800000, %f2588;
	neg.f32 	%f2595, %f2592;
	fma.rn.f32 	%f2596, %f2595, %f2588, %f2594;
	fma.rn.f32 	%f2597, %f2591, %f2596, %f2592;
	fma.rn.f32 	%f2598, %f2597, 0f3A69A091, 0f3BE6E05B;
	fma.rn.f32 	%f2599, %f2598, %f2597, 0fBC81FB4B;
	fma.rn.f32 	%f2600, %f2599, %f2597, 0f3D15373B;
	fma.rn.f32 	%f2601, %f2600, %f2597, 0fBD887C5A;
	fma.rn.f32 	%f2602, %f2601, %f2597, 0f3DC021D5;
	fma.rn.f32 	%f2603, %f2602, %f2597, 0fBDCED424;
	fma.rn.f32 	%f2604, %f2603, %f2597, 0f3D8B74DE;
	fma.rn.f32 	%f2605, %f2604, %f2597, 0f3C7BF170;
	fma.rn.f32 	%f2606, %f2605, %f2597, 0fBE0EF8D4;
	fma.rn.f32 	%f2607, %f2606, %f2597, 0f3F9DD2C9;
	fma.rn.f32 	%f2608, %f2588, 0f40000000, 0f3F800000;
	rcp.approx.ftz.f32 	%f2609, %f2608;
	mul.rn.f32 	%f2610, %f2607, %f2609;
	mul.f32 	%f2611, %f2610, 0fC0000000;
	fma.rn.f32 	%f2612, %f2588, %f2611, %f2607;
	sub.f32 	%f2613, %f2612, %f2610;
	fma.rn.f32 	%f2614, %f2613, %f2609, %f2610;
	neg.f32 	%f2615, %f2588;
	mul.f32 	%f2616, %f2588, %f2615;
	mov.f32 	%f2617, 0f3FB8AA3B;
	mul.rn.f32 	%f2618, %f2616, %f2617;
	cvt.rzi.f32.f32 	%f2619, %f2618;
	abs.f32 	%f2620, %f2619;
	setp.gt.f32 	%p208, %f2620, 0f42FC0000;
	mov.f32 	%f2621, 0f42FC0000;
	copysign.f32 	%f2622, %f2619, %f2621;
	selp.f32 	%f2623, %f2622, %f2619, %p208;
	fma.rn.f32 	%f2624, %f2623, 0fBF317218, %f2616;
	fma.rn.f32 	%f2625, %f2623, 0f3102E308, %f2624;
	mul.f32 	%f2626, %f2625, 0f3FB8AA3B;
	add.f32 	%f2627, %f2623, 0f4B40007F;
	mov.b32 	%r419, %f2627;
	shl.b32 	%r420, %r419, 23;
	mov.b32 	%f2628, %r420;
	ex2.approx.ftz.f32 	%f2629, %f2626;
	mul.f32 	%f2630, %f2629, %f2628;
	neg.f32 	%f2631, %f2616;
	fma.rn.f32 	%f2632, %f2615, %f2588, %f2631;
	fma.rn.f32 	%f2633, %f2630, %f2632, %f2630;
	mul.f32 	%f2634, %f2633, %f2614;
	setp.gt.f32 	%p209, %f2588, 0f4120E148;
	selp.f32 	%f2635, 0f00000000, %f2634, %p209;
	setp.lt.f32 	%p210, %f2587, 0f00000000;
	mov.f32 	%f2636, 0f40000000;
	sub.f32 	%f2637, %f2636, %f2635;
	selp.f32 	%f2638, %f2637, %f2635, %p210;
	neg.f32 	%f2639, %f2587;
	mul.f32 	%f2640, %f2587, %f2639;
	fma.rn.f32 	%f2641, %f2640, 0f3BBB989D, 0f3F000000;
	cvt.sat.f32.f32 	%f2642, %f2641;
	mov.f32 	%f2643, 0f4B400001;
	mov.f32 	%f2644, 0f437C0000;
	fma.rm.f32 	%f2645, %f2642, %f2644, %f2643;
	add.f32 	%f2646, %f2645, 0fCB40007F;
	neg.f32 	%f2647, %f2646;
	fma.rn.f32 	%f2648, %f2640, 0f3FB8AA3B, %f2647;
	fma.rn.f32 	%f2649, %f2640, 0f32A57060, %f2648;
	mov.b32 	%r421, %f2645;
	shl.b32 	%r422, %r421, 23;
	mov.b32 	%f2650, %r422;
	ex2.approx.ftz.f32 	%f2651, %f2649;
	mul.f32 	%f2652, %f2651, %f2650;
	mul.f32 	%f2653, %f3797, %f2583;
	mul.f32 	%f2654, %f2653, %f2638;
	mul.f32 	%f2655, %f2586, %f2654;
	mul.f32 	%f2656, %f2586, %f2638;
	mul.f32 	%f2657, %f2586, %f2656;
	mul.f32 	%f2658, %f117, %f2652;
	fma.rn.f32 	%f2659, %f2586, %f2658, %f2657;
	fma.rn.f32 	%f2660, %f2653, %f2659, %f2577;
	abs.f32 	%f2661, %f2660;
	setp.gt.f32 	%p211, %f2661, 0f447A0000;
	mov.f32 	%f2662, 0f447A0000;
	copysign.f32 	%f2663, %f2660, %f2662;
	selp.f32 	%f2664, %f2663, %f2660, %p211;
	mul.f32 	%f2665, %f3794, %f2664;
	sub.f32 	%f3708, %f3708, %f2665;
	mul.f32 	%f2666, %f3795, %f2664;
	sub.f32 	%f3709, %f3709, %f2666;
	mul.f32 	%f2667, %f3796, %f2664;
	sub.f32 	%f3710, %f3710, %f2667;
	setp.gt.s32 	%p212, %r177, %r2;
	fma.rn.f32 	%f2668, %f2580, %f2581, %f2655;
	add.f32 	%f2669, %f3711, %f2668;
	selp.f32 	%f3711, %f2669, %f3711, %p212;
	bra.uni 	$L__BB31_331;
$L__BB31_328:
	sqrt.rn.f32 	%f586, %f579;
	ld.shared.f32 	%f587, [%r178+5120];
	mul.f32 	%f588, %f586, %f116;
	abs.f32 	%f2670, %f588;
	setp.ltu.f32 	%p213, %f2670, 0f3F8060FE;
	setp.ge.f32 	%p214, %f2670, 0f3F8060FE;
	mul.f32 	%f2671, %f588, %f588;
	selp.f32 	%f2672, %f2670, %f2671, %p214;
	selp.f32 	%f2673, 0f38EB4C3A, 0f38B1E96A, %p214;
	selp.f32 	%f2674, 0fBAAE005B, 0fBA574D20, %p214;
	fma.rn.f32 	%f2675, %f2673, %f2672, %f2674;
	selp.f32 	%f2676, 0f3C09919F, 0f3BAAD5EA, %p214;
	fma.rn.f32 	%f2677, %f2675, %f2672, %f2676;
	selp.f32 	%f2678, 0fBD24D99A, 0fBCDC1BE7, %p214;
	fma.rn.f32 	%f2679, %f2677, %f2672, %f2678;
	selp.f32 	%f2680, 0f3E235519, 0f3DE718AF, %p214;
	fma.rn.f32 	%f2681, %f2679, %f2672, %f2680;
	selp.f32 	%f2682, 0f3F69B4F9, 0fBEC093AC, %p214;
	fma.rn.f32 	%f2683, %f2681, %f2672, %f2682;
	selp.f32 	%f2684, 0f3F210A14, 0f3E0375D3, %p214;
	fma.rn.f32 	%f2685, %f2683, %f2672, %f2684;
	neg.f32 	%f2686, %f2672;
	selp.f32 	%f2687, %f2686, %f588, %p214;
	fma.rn.f32 	%f3799, %f2685, %f2687, %f2687;
	@%p213 bra 	$L__BB31_330;
	ex2.approx.ftz.f32 	%f2688, %f3799;
	mov.f32 	%f2689, 0f3F800000;
	sub.f32 	%f2690, %f2689, %f2688;
	copysign.f32 	%f3799, %f588, %f2690;
$L__BB31_330:
	rcp.rn.f32 	%f2691, %f586;
	neg.f32 	%f2692, %f588;
	mul.f32 	%f2693, %f588, %f2692;
	fma.rn.f32 	%f2694, %f2693, 0f3BBB989D, 0f3F000000;
	cvt.sat.f32.f32 	%f2695, %f2694;
	mov.f32 	%f2696, 0f4B400001;
	mov.f32 	%f2697, 0f437C0000;
	fma.rm.f32 	%f2698, %f2695, %f2697, %f2696;
	add.f32 	%f2699, %f2698, 0fCB40007F;
	neg.f32 	%f2700, %f2699;
	fma.rn.f32 	%f2701, %f2693, 0f3FB8AA3B, %f2700;
	fma.rn.f32 	%f2702, %f2693, 0f32A57060, %f2701;
	mov.b32 	%r423, %f2698;
	shl.b32 	%r424, %r423, 23;
	mov.b32 	%f2703, %r424;
	ex2.approx.ftz.f32 	%f2704, %f2702;
	mul.f32 	%f2705, %f2704, %f2703;
	mul.f32 	%f2706, %f3596, %f587;
	mul.f32 	%f2707, %f2706, 0fC3A60824;
	mul.f32 	%f2708, %f2707, %f3799;
	mul.f32 	%f2709, %f2691, %f3799;
	mul.f32 	%f2710, %f2705, %f117;
	mul.f32 	%f2711, %f2691, %f2710;
	fma.rn.f32 	%f2712, %f2691, %f2709, %f2711;
	mul.f32 	%f2713, %f2707, %f2712;
	add.f32 	%f2714, %f586, 0f322BCC77;
	rcp.rn.f32 	%f2715, %f2714;
	mul.f32 	%f2716, %f3794, %f2713;
	fma.rn.f32 	%f3708, %f2715, %f2716, %f3708;
	mul.f32 	%f2717, %f3795, %f2713;
	fma.rn.f32 	%f3709, %f2715, %f2717, %f3709;
	mul.f32 	%f2718, %f3796, %f2713;
	fma.rn.f32 	%f3710, %f2715, %f2718, %f3710;
	fma.rn.f32 	%f3711, %f2691, %f2708, %f3711;
$L__BB31_331:
	add.s32 	%r630, %r630, 1;
	add.s32 	%r631, %r631, 1;
	setp.ne.s32 	%p215, %r631, %r126;
	@%p215 bra 	$L__BB31_315;
$L__BB31_332:
	bar.sync 	0;
	add.s32 	%r588, %r588, 1;
	add.s32 	%r587, %r587, -256;
	add.s32 	%r488, %r229, 255;
	shr.u32 	%r489, %r488, 8;
	setp.ne.s32 	%p337, %r588, %r489;
	@%p337 bra 	$L__BB31_54;
$L__BB31_333:
	setp.ge.s32 	%p338, %r2, %r229;
	@%p338 bra 	$L__BB31_335;
	mul.lo.s32 	%r490, %r2, 3;
	mul.wide.s32 	%rd234, %r490, 4;
	add.s64 	%rd235, %rd3, %rd234;
	atom.global.add.f32 	%f3305, [%rd235], %f3708;
	atom.global.add.f32 	%f3306, [%rd235+4], %f3709;
	atom.global.add.f32 	%f3307, [%rd235+8], %f3710;
	atom.shared.add.f32 	%f3308, [_ZZ24mega_fused_md_step_tiledE4s_pe], %f3711;
$L__BB31_335:
	ld.param.u64 	%rd293, [mega_fused_md_step_tiled_param_14];
	ld.param.u64 	%rd281, [mega_fused_md_step_tiled_param_1];
	cvta.to.global.u64 	%rd24, %rd281;
	setp.ge.s32 	%p339, %r2, %r229;
	bar.sync 	0;
	cvta.to.global.u64 	%rd236, %rd293;
	mul.wide.s32 	%rd237, %r2, 4;
	add.s64 	%rd25, %rd236, %rd237;
	@%p339 bra 	$L__BB31_343;
	mul.lo.s32 	%r491, %r2, 3;
	mul.wide.s32 	%rd238, %r491, 4;
	add.s64 	%rd26, %rd4, %rd238;
	ld.global.f32 	%f608, [%rd26];
	ld.global.f32 	%f609, [%rd26+4];
	ld.global.f32 	%f610, [%rd26+8];
	add.s64 	%rd27, %rd24, %rd238;
	ld.global.f32 	%f611, [%rd27];
	ld.global.f32 	%f612, [%rd27+4];
	ld.global.f32 	%f613, [%rd27+8];
	add.s64 	%rd239, %rd3, %rd238;
	ld.global.f32 	%f3815, [%rd239];
	ld.global.f32 	%f3814, [%rd239+4];
	ld.global.f32 	%f3813, [%rd239+8];
	ld.global.nc.f32 	%f617, [%rd25];
	mul.f32 	%f3309, %f3814, %f3814;
	fma.rn.f32 	%f3310, %f3815, %f3815, %f3309;
	fma.rn.f32 	%f3311, %f3813, %f3813, %f3310;
	sqrt.rn.f32 	%f618, %f3311;
	setp.lt.f32 	%p340, %f618, 0f2EDBE6FF;
	@%p340 bra 	$L__BB31_340;
	div.rn.f32 	%f3313, %f618, 0f43960000;
	add.f32 	%f619, %f3313, %f3313;
	setp.leu.f32 	%p341, %f619, 0f358637BD;
	mov.f32 	%f3812, 0f3F800000;
	@%p341 bra 	$L__BB31_339;
	abs.f32 	%f3314, %f619;
	mul.f32 	%f3315, %f3314, 0f4038AA3B;
	ex2.approx.ftz.f32 	%f3316, %f3315;
	add.f32 	%f3317, %f3316, 0f3F800000;
	rcp.approx.ftz.f32 	%f3318, %f3317;
	fma.rn.f32 	%f3319, %f3318, 0fC0000000, 0f3F800000;
	setp.ge.f32 	%p342, %f3314, 0f41102CB4;
	abs.f32 	%f3320, %f3319;
	selp.f32 	%f3321, 0f3F800000, %f3320, %p342;
	mul.f32 	%f3322, %f619, %f619;
	fma.rn.f32 	%f3323, %f3322, 0f3C80F082, 0fBD563CAE;
	fma.rn.f32 	%f3324, %f3323, %f3322, 0f3E085941;
	fma.rn.f32 	%f3325, %f3324, %f3322, 0fBEAAA9ED;
	fma.rn.f32 	%f3326, %f3325, %f3322, 0f00000000;
	fma.rn.f32 	%f3327, %f3326, %f619, %f619;
	setp.ge.f32 	%p343, %f3314, 0f3F19999A;
	selp.f32 	%f3328, %f3321, %f3327, %p343;
	div.rn.f32 	%f3812, %f3328, %f619;
$L__BB31_339:
	mul.f32 	%f3815, %f3815, %f3812;
	mul.f32 	%f3814, %f3814, %f3812;
	mul.f32 	%f3813, %f3813, %f3812;
$L__BB31_340:
	ld.param.f32 	%f3564, [mega_fused_md_step_tiled_param_25];
	setp.lt.f32 	%p344, %f617, 0f358637BD;
	rcp.rn.f32 	%f3329, %f617;
	mul.f32 	%f3330, %f3329, 0f39DB5CB3;
	selp.f32 	%f3331, 0f38123DCD, %f3330, %p344;
	mul.f32 	%f3332, %f3331, %f3815;
	mul.f32 	%f3333, %f3331, %f3814;
	mul.f32 	%f3334, %f3331, %f3813;
	mul.f32 	%f3335, %f3564, 0f3F000000;
	fma.rn.f32 	%f628, %f3335, %f3332, %f611;
	fma.rn.f32 	%f629, %f3335, %f3333, %f612;
	fma.rn.f32 	%f630, %f3335, %f3334, %f613;
	fma.rn.f32 	%f3816, %f3564, %f628, %f608;
	fma.rn.f32 	%f3817, %f3564, %f629, %f609;
	fma.rn.f32 	%f3818, %f3564, %f630, %f610;
	ld.global.u32 	%r492, [d_use_pbc];
	setp.eq.s32 	%p345, %r492, 0;
	@%p345 bra 	$L__BB31_342;
	ld.global.f32 	%f3336, [d_box_dims];
	ld.global.f32 	%f3337, [d_box_inv];
	mul.f32 	%f3338, %f3816, %f3337;
	cvt.rmi.f32.f32 	%f3339, %f3338;
	mul.f32 	%f3340, %f3336, %f3339;
	sub.f32 	%f3816, %f3816, %f3340;
	ld.global.f32 	%f3341, [d_box_dims+4];
	ld.global.f32 	%f3342, [d_box_inv+4];
	mul.f32 	%f3343, %f3817, %f3342;
	cvt.rmi.f32.f32 	%f3344, %f3343;
	mul.f32 	%f3345, %f3341, %f3344;
	sub.f32 	%f3817, %f3817, %f3345;
	ld.global.f32 	%f3346, [d_box_dims+8];
	ld.global.f32 	%f3347, [d_box_inv+8];
	mul.f32 	%f3348, %f3818, %f3347;
	cvt.rmi.f32.f32 	%f3349, %f3348;
	mul.f32 	%f3350, %f3346, %f3349;
	sub.f32 	%f3818, %f3818, %f3350;
$L__BB31_342:
	st.global.f32 	[%rd26], %f3816;
	st.global.f32 	[%rd26+4], %f3817;
	st.global.f32 	[%rd26+8], %f3818;
	st.global.f32 	[%rd27], %f628;
	st.global.f32 	[%rd27+4], %f629;
	st.global.f32 	[%rd27+8], %f630;
$L__BB31_343:
	setp.ge.s32 	%p346, %r2, %r229;
	bar.sync 	0;
	bar.sync 	0;
	@%p346 bra 	$L__BB31_379;
	mul.lo.s32 	%r493, %r2, 3;
	mul.wide.s32 	%rd240, %r493, 4;
	add.s64 	%rd28, %rd24, %rd240;
	ld.global.f32 	%f3826, [%rd28];
	ld.global.f32 	%f3827, [%rd28+4];
	ld.global.f32 	%f3828, [%rd28+8];
	add.s64 	%rd241, %rd3, %rd240;
	ld.global.f32 	%f3822, [%rd241];
	ld.global.f32 	%f3821, [%rd241+4];
	ld.global.f32 	%f3820, [%rd241+8];
	ld.global.nc.f32 	%f3351, [%rd25];
	setp.lt.f32 	%p347, %f3351, 0f358637BD;
	selp.f32 	%f646, 0f41400000, %f3351, %p347;
	mul.f32 	%f3352, %f3821, %f3821;
	fma.rn.f32 	%f3353, %f3822, %f3822, %f3352;
	fma.rn.f32 	%f3354, %f3820, %f3820, %f3353;
	sqrt.rn.f32 	%f647, %f3354;
	setp.lt.f32 	%p348, %f647, 0f2EDBE6FF;
	@%p348 bra 	$L__BB31_348;
	div.rn.f32 	%f3356, %f647, 0f43960000;
	add.f32 	%f648, %f3356, %f3356;
	setp.leu.f32 	%p349, %f648, 0f358637BD;
	mov.f32 	%f3819, 0f3F800000;
	@%p349 bra 	$L__BB31_347;
	abs.f32 	%f3357, %f648;
	mul.f32 	%f3358, %f3357, 0f4038AA3B;
	ex2.approx.ftz.f32 	%f3359, %f3358;
	add.f32 	%f3360, %f3359, 0f3F800000;
	rcp.approx.ftz.f32 	%f3361, %f3360;
	fma.rn.f32 	%f3362, %f3361, 0fC0000000, 0f3F800000;
	setp.ge.f32 	%p350, %f3357, 0f41102CB4;
	abs.f32 	%f3363, %f3362;
	selp.f32 	%f3364, 0f3F800000, %f3363, %p350;
	mul.f32 	%f3365, %f648, %f648;
	fma.rn.f32 	%f3366, %f3365, 0f3C80F082, 0fBD563CAE;
	fma.rn.f32 	%f3367, %f3366, %f3365, 0f3E085941;
	fma.rn.f32 	%f3368, %f3367, %f3365, 0fBEAAA9ED;
	fma.rn.f32 	%f3369, %f3368, %f3365, 0f00000000;
	fma.rn.f32 	%f3370, %f3369, %f648, %f648;
	setp.ge.f32 	%p351, %f3357, 0f3F19999A;
	selp.f32 	%f3371, %f3364, %f3370, %p351;
	div.rn.f32 	%f3819, %f3371, %f648;
$L__BB31_347:
	mul.f32 	%f3822, %f3822, %f3819;
	mul.f32 	%f3821, %f3821, %f3819;
	mul.f32 	%f3820, %f3820, %f3819;
$L__BB31_348:
	ld.param.f32 	%f3568, [mega_fused_md_step_tiled_param_27];
	setp.leu.f32 	%p352, %f3568, 0f2EDBE6FF;
	@%p352 bra 	$L__BB31_374;
	ld.param.u32 	%r565, [mega_fused_md_step_tiled_param_28];
	ld.param.f32 	%f3569, [mega_fused_md_step_tiled_param_27];
	ld.param.f32 	%f3567, [mega_fused_md_step_tiled_param_26];
	ld.param.f32 	%f3565, [mega_fused_md_step_tiled_param_25];
	neg.f32 	%f3372, %f3569;
	mul.f32 	%f3373, %f3565, %f3372;
	fma.rn.f32 	%f3374, %f3373, 0f3BBB989D, 0f3F000000;
	cvt.sat.f32.f32 	%f3375, %f3374;
	mov.f32 	%f3376, 0f4B400001;
	mov.f32 	%f3377, 0f437C0000;
	fma.rm.f32 	%f3378, %f3375, %f3377, %f3376;
	add.f32 	%f3379, %f3378, 0fCB40007F;
	neg.f32 	%f3380, %f3379;
	fma.rn.f32 	%f3381, %f3373, 0f3FB8AA3B, %f3380;
	fma.rn.f32 	%f3382, %f3373, 0f32A57060, %f3381;
	mov.b32 	%r494, %f3378;
	shl.b32 	%r495, %r494, 23;
	mov.b32 	%f3383, %r495;
	ex2.approx.ftz.f32 	%f3384, %f3382;
	mul.f32 	%f657, %f3384, %f3383;
	mul.f32 	%f3385, %f3567, 0f3B023BC0;
	mul.f32 	%f3386, %f3385, 0f39DB5CB3;
	div.rn.f32 	%f3387, %f3386, %f646;
	sqrt.rn.f32 	%f3388, %f3387;
	mul.f32 	%f3389, %f657, %f657;
	mov.f32 	%f3390, 0f3F800000;
	sub.f32 	%f3391, %f3390, %f3389;
	sqrt.rn.f32 	%f3392, %f3391;
	mul.f32 	%f658, %f3388, %f3392;
	mul.lo.s32 	%r496, %r565, 12345;
	cvt.u64.u32 	%rd242, %r496;
	mul.wide.s32 	%rd243, %r2, 67890;
	add.s64 	%rd244, %rd243, %rd242;
	mad.lo.s64 	%rd245, %rd244, 6364136223846793005, 1442695040888963407;
	shr.u64 	%rd246, %rd245, 11;
	cvt.rn.f32.u64 	%f3393, %rd246;
	mul.f32 	%f3394, %f3393, 0f25000000;
	max.f32 	%f3395, %f3394, 0f2EDBE6FF;
	mad.lo.s64 	%rd29, %rd244, 7520897724310334953, 1876011003808476466;
	shr.u64 	%rd247, %rd29, 11;
	cvt.rn.f32.u64 	%f3396, %rd247;
	mul.f32 	%f3397, %f3396, 0f25000000;
	mov.b32 	%r497, %f3395;
	add.s32 	%r498, %r497, -1059760811;
	and.b32  	%r499, %r498, -8388608;
	sub.s32 	%r500, %r497, %r499;
	mov.b32 	%f3398, %r500;
	cvt.rn.f32.s32 	%f3399, %r499;
	fma.rn.f32 	%f3400, %f3399, 0f34000000, 0f00000000;
	add.f32 	%f3401, %f3398, 0fBF800000;
	fma.rn.f32 	%f3402, %f3401, 0fBE055027, 0f3E1039F6;
	fma.rn.f32 	%f3403, %f3402, %f3401, 0fBDF8CDCC;
	fma.rn.f32 	%f3404, %f3403, %f3401, 0f3E0F2955;
	fma.rn.f32 	%f3405, %f3404, %f3401, 0fBE2AD8B9;
	fma.rn.f32 	%f3406, %f3405, %f3401, 0f3E4CED0B;
	fma.rn.f32 	%f3407, %f3406, %f3401, 0fBE7FFF22;
	fma.rn.f32 	%f3408, %f3407, %f3401, 0f3EAAAA78;
	fma.rn.f32 	%f3409, %f3408, %f3401, 0fBF000000;
	mul.f32 	%f3410, %f3401, %f3409;
	fma.rn.f32 	%f3411, %f3410, %f3401, %f3401;
	fma.rn.f32 	%f3412, %f3400, 0f3F317218, %f3411;
	setp.gt.u32 	%p353, %r497, 2139095039;
	fma.rn.f32 	%f3413, %f3395, 0f7F800000, 0f7F800000;
	selp.f32 	%f3414, %f3413, %f3412, %p353;
	mul.f32 	%f659, %f3414, 0fC0000000;
	mul.f32 	%f660, %f3397, 0f40C90FDB;
	mul.f32 	%f3415, %f660, 0f3F22F983;
	cvt.rni.s32.f32 	%r637, %f3415;
	cvt.rn.f32.s32 	%f3416, %r637;
	fma.rn.f32 	%f3417, %f3416, 0fBFC90FDA, %f660;
	fma.rn.f32 	%f3418, %f3416, 0fB3A22168, %f3417;
	fma.rn.f32 	%f3823, %f3416, 0fA7C234C5, %f3418;
	abs.f32 	%f662, %f660;
	setp.ltu.f32 	%p354, %f662, 0f47CE4780;
	@%p354 bra 	$L__BB31_357;
	setp.neu.f32 	%p355, %f662, 0f7F800000;
	@%p355 bra 	$L__BB31_352;
	mov.f32 	%f3421, 0f00000000;
	mul.rn.f32 	%f3823, %f660, %f3421;
	mov.b32 	%r637, 0;
	bra.uni 	$L__BB31_357;
$L__BB31_352:
	mov.b32 	%r188, %f660;
	shl.b32 	%r502, %r188, 8;
	or.b32  	%r189, %r502, -2147483648;
	mov.b64 	%rd300, 0;
	mov.b32 	%r634, 0;
	mov.u64 	%rd298, __cudart_i2opi_f;
	mov.u64 	%rd299, %rd9;
$L__BB31_353:
	.pragma "nounroll";
	ld.global.nc.u32 	%r503, [%rd298];
	mad.wide.u32 	%rd250, %r503, %r189, %rd300;
	shr.u64 	%rd300, %rd250, 32;
	st.local.u32 	[%rd299], %rd250;
	add.s32 	%r634, %r634, 1;
	add.s64 	%rd299, %rd299, 4;
	add.s64 	%rd298, %rd298, 4;
	setp.ne.s32 	%p356, %r634, 6;
	@%p356 bra 	$L__BB31_353;
	shr.u32 	%r504, %r188, 23;
	st.local.u32 	[%rd9+24], %rd300;
	and.b32  	%r192, %r504, 31;
	add.s32 	%r505, %r504, -128;
	shr.u32 	%r506, %r505, 5;
	mul.wide.u32 	%rd251, %r506, 4;
	sub.s64 	%rd36, %rd9, %rd251;
	ld.local.u32 	%r635, [%rd36+24];
	ld.local.u32 	%r636, [%rd36+20];
	setp.eq.s32 	%p357, %r192, 0;
	@%p357 bra 	$L__BB31_356;
	shf.l.wrap.b32 	%r635, %r636, %r635, %r192;
	ld.local.u32 	%r507, [%rd36+16];
	shf.l.wrap.b32 	%r636, %r507, %r636, %r192;
$L__BB31_356:
	shr.u32 	%r508, %r635, 30;
	shf.l.wrap.b32 	%r509, %r636, %r635, 2;
	shl.b32 	%r510, %r636, 2;
	shr.u32 	%r511, %r509, 31;
	add.s32 	%r637, %r511, %r508;
	shr.s32 	%r512, %r509, 31;
	xor.b32  	%r513, %r512, %r509;
	xor.b32  	%r514, %r512, %r510;
	cvt.u64.u32 	%rd252, %r513;
	shl.b64 	%rd253, %rd252, 32;
	cvt.u64.u32 	%rd254, %r514;
	or.b64  	%rd255, %rd253, %rd254;
	cvt.rn.f64.s64 	%fd5, %rd255;
	mul.f64 	%fd6, %fd5, 0d3BF921FB54442D19;
	cvt.rn.f32.f64 	%f3419, %fd6;
	neg.f32 	%f3420, %f3419;
	setp.lt.s32 	%p358, %r509, 0;
	selp.f32 	%f3823, %f3420, %f3419, %p358;
$L__BB31_357:
	add.s32 	%r516, %r637, 1;
	mul.rn.f32 	%f3422, %f3823, %f3823;
	and.b32  	%r517, %r637, 1;
	setp.eq.b32 	%p359, %r517, 1;
	selp.f32 	%f3423, %f3823, 0f3F800000, %p359;
	fma.rn.f32 	%f3424, %f3422, %f3423, 0f00000000;
	fma.rn.f32 	%f3425, %f3422, 0f37CBAC00, 0fBAB607ED;
	selp.f32 	%f3426, 0fB94D4153, %f3425, %p359;
	selp.f32 	%f3427, 0f3C0885E4, 0f3D2AAABB, %p359;
	fma.rn.f32 	%f3428, %f3426, %f3422, %f3427;
	selp.f32 	%f3429, 0fBE2AAAA8, 0fBEFFFFFF, %p359;
	fma.rn.f32 	%f3430, %f3428, %f3422, %f3429;
	fma.rn.f32 	%f3431, %f3430, %f3424, %f3423;
	and.b32  	%r518, %r516, 2;
	setp.eq.s32 	%p360, %r518, 0;
	mov.f32 	%f3432, 0f00000000;
	sub.f32 	%f3433, %f3432, %f3431;
	selp.f32 	%f3434, %f3431, %f3433, %p360;
	sqrt.rn.f32 	%f3435, %f659;
	mul.f32 	%f3436, %f3435, %f3434;
	mul.f32 	%f3437, %f658, %f3436;
	fma.rn.f32 	%f3826, %f3826, %f657, %f3437;
	mad.lo.s64 	%rd256, %rd29, 6364136223846793005, 1442695040888963407;
	shr.u64 	%rd257, %rd256, 11;
	cvt.rn.f32.u64 	%f3438, %rd257;
	mul.f32 	%f3439, %f3438, 0f25000000;
	max.f32 	%f3440, %f3439, 0f2EDBE6FF;
	mad.lo.s64 	%rd37, %rd29, 7520897724310334953, 1876011003808476466;
	shr.u64 	%rd258, %rd37, 11;
	cvt.rn.f32.u64 	%f3441, %rd258;
	mul.f32 	%f3442, %f3441, 0f25000000;
	mov.b32 	%r519, %f3440;
	add.s32 	%r520, %r519, -1059760811;
	and.b32  	%r521, %r520, -8388608;
	sub.s32 	%r522, %r519, %r521;
	mov.b32 	%f3443, %r522;
	cvt.rn.f32.s32 	%f3444, %r521;
	fma.rn.f32 	%f3445, %f3444, 0f34000000, 0f00000000;
	add.f32 	%f3446, %f3443, 0fBF800000;
	fma.rn.f32 	%f3447, %f3446, 0fBE055027, 0f3E1039F6;
	fma.rn.f32 	%f3448, %f3447, %f3446, 0fBDF8CDCC;
	fma.rn.f32 	%f3449, %f3448, %f3446, 0f3E0F2955;
	fma.rn.f32 	%f3450, %f3449, %f3446, 0fBE2AD8B9;
	fma.rn.f32 	%f3451, %f3450, %f3446, 0f3E4CED0B;
	fma.rn.f32 	%f3452, %f3451, %f3446, 0fBE7FFF22;
	fma.rn.f32 	%f3453, %f3452, %f3446, 0f3EAAAA78;
	fma.rn.f32 	%f3454, %f3453, %f3446, 0fBF000000;
	mul.f32 	%f3455, %f3446, %f3454;
	fma.rn.f32 	%f3456, %f3455, %f3446, %f3446;
	fma.rn.f32 	%f3457, %f3445, 0f3F317218, %f3456;
	setp.gt.u32 	%p361, %r519, 2139095039;
	fma.rn.f32 	%f3458, %f3440, 0f7F800000, 0f7F800000;
	selp.f32 	%f3459, %f3458, %f3457, %p361;
	mul.f32 	%f667, %f3459, 0fC0000000;
	mul.f32 	%f668, %f3442, 0f40C90FDB;
	mul.f32 	%f3460, %f668, 0f3F22F983;
	cvt.rni.s32.f32 	%r641, %f3460;
	cvt.rn.f32.s32 	%f3461, %r641;
	fma.rn.f32 	%f3462, %f3461, 0fBFC90FDA, %f668;
	fma.rn.f32 	%f3463, %f3461, 0fB3A22168, %f3462;
	fma.rn.f32 	%f3824, %f3461, 0fA7C234C5, %f3463;
	abs.f32 	%f670, %f668;
	setp.ltu.f32 	%p362, %f670, 0f47CE4780;
	@%p362 bra 	$L__BB31_365;
	setp.neu.f32 	%p363, %f670, 0f7F800000;
	@%p363 bra 	$L__BB31_360;
	mov.f32 	%f3466, 0f00000000;
	mul.rn.f32 	%f3824, %f668, %f3466;
	mov.b32 	%r641, 0;
	bra.uni 	$L__BB31_365;
$L__BB31_360:
	mov.b32 	%r202, %f668;
	shl.b32 	%r524, %r202, 8;
	or.b32  	%r203, %r524, -2147483648;
	mov.b64 	%rd303, 0;
	mov.b32 	%r638, 0;
	mov.u64 	%rd301, __cudart_i2opi_f;
	mov.u64 	%rd302, %rd8;
$L__BB31_361:
	.pragma "nounroll";
	ld.global.nc.u32 	%r525, [%rd301];
	mad.wide.u32 	%rd261, %r525, %r203, %rd303;
	shr.u64 	%rd303, %rd261, 32;
	st.local.u32 	[%rd302], %rd261;
	add.s32 	%r638, %r638, 1;
	add.s64 	%rd302, %rd302, 4;
	add.s64 	%rd301, %rd301, 4;
	setp.ne.s32 	%p364, %r638, 6;
	@%p364 bra 	$L__BB31_361;
	shr.u32 	%r526, %r202, 23;
	st.local.u32 	[%rd8+24], %rd303;
	and.b32  	%r206, %r526, 31;
	add.s32 	%r527, %r526, -128;
	shr.u32 	%r528, %r527, 5;
	mul.wide.u32 	%rd262, %r528, 4;
	sub.s64 	%rd44, %rd8, %rd262;
	ld.local.u32 	%r639, [%rd44+24];
	ld.local.u32 	%r640, [%rd44+20];
	setp.eq.s32 	%p365, %r206, 0;
	@%p365 bra 	$L__BB31_364;
	shf.l.wrap.b32 	%r639, %r640, %r639, %r206;
	ld.local.u32 	%r529, [%rd44+16];
	shf.l.wrap.b32 	%r640, %r529, %r640, %r206;
$L__BB31_364:
	shr.u32 	%r530, %r639, 30;
	shf.l.wrap.b32 	%r531, %r640, %r639, 2;
	shl.b32 	%r532, %r640, 2;
	shr.u32 	%r533, %r531, 31;
	add.s32 	%r641, %r533, %r530;
	shr.s32 	%r534, %r531, 31;
	xor.b32  	%r535, %r534, %r531;
	xor.b32  	%r536, %r534, %r532;
	cvt.u64.u32 	%rd263, %r535;
	shl.b64 	%rd264, %rd263, 32;
	cvt.u64.u32 	%rd265, %r536;
	or.b64  	%rd266, %rd264, %rd265;
	cvt.rn.f64.s64 	%fd7, %rd266;
	mul.f64 	%fd8, %fd7, 0d3BF921FB54442D19;
	cvt.rn.f32.f64 	%f3464, %fd8;
	neg.f32 	%f3465, %f3464;
	setp.lt.s32 	%p366, %r531, 0;
	selp.f32 	%f3824, %f3465, %f3464, %p366;
$L__BB31_365:
	add.s32 	%r538, %r641, 1;
	mul.rn.f32 	%f3467, %f3824, %f3824;
	and.b32  	%r539, %r641, 1;
	setp.eq.b32 	%p367, %r539, 1;
	selp.f32 	%f3468, %f3824, 0f3F800000, %p367;
	fma.rn.f32 	%f3469, %f3467, %f3468, 0f00000000;
	fma.rn.f32 	%f3470, %f3467, 0f37CBAC00, 0fBAB607ED;
	selp.f32 	%f3471, 0fB94D4153, %f3470, %p367;
	selp.f32 	%f3472, 0f3C0885E4, 0f3D2AAABB, %p367;
	fma.rn.f32 	%f3473, %f3471, %f3467, %f3472;
	selp.f32 	%f3474, 0fBE2AAAA8, 0fBEFFFFFF, %p367;
	fma.rn.f32 	%f3475, %f3473, %f3467, %f3474;
	fma.rn.f32 	%f3476, %f3475, %f3469, %f3468;
	and.b32  	%r540, %r538, 2;
	setp.eq.s32 	%p368, %r540, 0;
	mov.f32 	%f3477, 0f00000000;
	sub.f32 	%f3478, %f3477, %f3476;
	selp.f32 	%f3479, %f3476, %f3478, %p368;
	sqrt.rn.f32 	%f3480, %f667;
	mul.f32 	%f3481, %f3480, %f3479;
	mul.f32 	%f3482, %f658, %f3481;
	fma.rn.f32 	%f3827, %f3827, %f657, %f3482;
	mul.f32 	%f675, %f3828, %f657;
	mad.lo.s64 	%rd267, %rd37, 6364136223846793005, 1442695040888963407;
	shr.u64 	%rd268, %rd267, 11;
	cvt.rn.f32.u64 	%f3483, %rd268;
	mul.f32 	%f3484, %f3483, 0f25000000;
	max.f32 	%f3485, %f3484, 0f2EDBE6FF;
	mad.lo.s64 	%rd269, %rd37, 7520897724310334953, 1876011003808476466;
	shr.u64 	%rd270, %rd269, 11;
	cvt.rn.f32.u64 	%f3486, %rd270;
	mul.f32 	%f3487, %f3486, 0f25000000;
	mov.b32 	%r541, %f3485;
	add.s32 	%r542, %r541, -1059760811;
	and.b32  	%r543, %r542, -8388608;
	sub.s32 	%r544, %r541, %r543;
	mov.b32 	%f3488, %r544;
	cvt.rn.f32.s32 	%f3489, %r543;
	fma.rn.f32 	%f3490, %f3489, 0f34000000, 0f00000000;
	add.f32 	%f3491, %f3488, 0fBF800000;
	fma.rn.f32 	%f3492, %f3491, 0fBE055027, 0f3E1039F6;
	fma.rn.f32 	%f3493, %f3492, %f3491, 0fBDF8CDCC;
	fma.rn.f32 	%f3494, %f3493, %f3491, 0f3E0F2955;
	fma.rn.f32 	%f3495, %f3494, %f3491, 0fBE2AD8B9;
	fma.rn.f32 	%f3496, %f3495, %f3491, 0f3E4CED0B;
	fma.rn.f32 	%f3497, %f3496, %f3491, 0fBE7FFF22;
	fma.rn.f32 	%f3498, %f3497, %f3491, 0f3EAAAA78;
	fma.rn.f32 	%f3499, %f3498, %f3491, 0fBF000000;
	mul.f32 	%f3500, %f3491, %f3499;
	fma.rn.f32 	%f3501, %f3500, %f3491, %f3491;
	fma.rn.f32 	%f3502, %f3490, 0f3F317218, %f3501;
	setp.gt.u32 	%p369, %r541, 2139095039;
	fma.rn.f32 	%f3503, %f3485, 0f7F800000, 0f7F800000;
	selp.f32 	%f3504, %f3503, %f3502, %p369;
	mul.f32 	%f676, %f3504, 0fC0000000;
	mul.f32 	%f677, %f3487, 0f40C90FDB;
	mul.f32 	%f3505, %f677, 0f3F22F983;
	cvt.rni.s32.f32 	%r645, %f3505;
	cvt.rn.f32.s32 	%f3506, %r645;
	fma.rn.f32 	%f3507, %f3506, 0fBFC90FDA, %f677;
	fma.rn.f32 	%f3508, %f3506, 0fB3A22168, %f3507;
	fma.rn.f32 	%f3825, %f3506, 0fA7C234C5, %f3508;
	abs.f32 	%f679, %f677;
	setp.ltu.f32 	%p370, %f679, 0f47CE4780;
	@%p370 bra 	$L__BB31_373;
	setp.neu.f32 	%p371, %f679, 0f7F800000;
	@%p371 bra 	$L__BB31_368;
	mov.f32 	%f3511, 0f00000000;
	mul.rn.f32 	%f3825, %f677, %f3511;
	mov.b32 	%r645, 0;
	bra.uni 	$L__BB31_373;
$L__BB31_368:
	mov.b32 	%r216, %f677;
	shl.b32 	%r546, %r216, 8;
	or.b32  	%r217, %r546, -2147483648;
	mov.b64 	%rd306, 0;
	mov.b32 	%r642, 0;
	mov.u64 	%rd304, __cudart_i2opi_f;
	mov.u64 	%rd305, %rd7;
$L__BB31_369:
	.pragma "nounroll";
	ld.global.nc.u32 	%r547, [%rd304];
	mad.wide.u32 	%rd273, %r547, %r217, %rd306;
	shr.u64 	%rd306, %rd273, 32;
	st.local.u32 	[%rd305], %rd273;
	add.s32 	%r642, %r642, 1;
	add.s64 	%rd305, %rd305, 4;
	add.s64 	%rd304, %rd304, 4;
	setp.ne.s32 	%p372, %r642, 6;
	@%p372 bra 	$L__BB31_369;
	shr.u32 	%r548, %r216, 23;
	st.local.u32 	[%rd7+24], %rd306;
	and.b32  	%r220, %r548, 31;
	add.s32 	%r549, %r548, -128;
	shr.u32 	%r550, %r549, 5;
	mul.wide.u32 	%rd274, %r550, 4;
	sub.s64 	%rd51, %rd7, %rd274;
	ld.local.u32 	%r643, [%rd51+24];
	ld.local.u32 	%r644, [%rd51+20];
	setp.eq.s32 	%p373, %r220, 0;
	@%p373 bra 	$L__BB31_372;
	shf.l.wrap.b32 	%r643, %r644, %r643, %r220;
	ld.local.u32 	%r551, [%rd51+16];
	shf.l.wrap.b32 	%r644, %r551, %r644, %r220;
$L__BB31_372:
	shr.u32 	%r552, %r643, 30;
	shf.l.wrap.b32 	%r553, %r644, %r643, 2;
	shl.b32 	%r554, %r644, 2;
	shr.u32 	%r555, %r553, 31;
	add.s32 	%r645, %r555, %r552;
	shr.s32 	%r556, %r553, 31;
	xor.b32  	%r557, %r556, %r553;
	xor.b32  	%r558, %r556, %r554;
	cvt.u64.u32 	%rd275, %r557;
	shl.b64 	%rd276, %rd275, 32;
	cvt.u64.u32 	%rd277, %r558;
	or.b64  	%rd278, %rd276, %rd277;
	cvt.rn.f64.s64 	%fd9, %rd278;
	mul.f64 	%fd10, %fd9, 0d3BF921FB54442D19;
	cvt.rn.f32.f64 	%f3509, %fd10;
	neg.f32 	%f3510, %f3509;
	setp.lt.s32 	%p374, %r553, 0;
	selp.f32 	%f3825, %f3510, %f3509, %p374;
$L__BB31_373:
	add.s32 	%r560, %r645, 1;
	mul.rn.f32 	%f3512, %f3825, %f3825;
	and.b32  	%r561, %r645, 1;
	setp.eq.b32 	%p375, %r561, 1;
	selp.f32 	%f3513, %f3825, 0f3F800000, %p375;
	fma.rn.f32 	%f3514, %f3512, %f3513, 0f00000000;
	fma.rn.f32 	%f3515, %f3512, 0f37CBAC00, 0fBAB607ED;
	selp.f32 	%f3516, 0fB94D4153, %f3515, %p375;
	selp.f32 	%f3517, 0f3C0885E4, 0f3D2AAABB, %p375;
	fma.rn.f32 	%f3518, %f3516, %f3512, %f3517;
	selp.f32 	%f3519, 0fBE2AAAA8, 0fBEFFFFFF, %p375;
	fma.rn.f32 	%f3520, %f3518, %f3512, %f3519;
	fma.rn.f32 	%f3521, %f3520, %f3514, %f3513;
	and.b32  	%r562, %r560, 2;
	setp.eq.s32 	%p376, %r562, 0;
	mov.f32 	%f3522, 0f00000000;
	sub.f32 	%f3523, %f3522, %f3521;
	selp.f32 	%f3524, %f3521, %f3523, %p376;
	sqrt.rn.f32 	%f3525, %f676;
	mul.f32 	%f3526, %f3525, %f3524;
	fma.rn.f32 	%f3828, %f658, %f3526, %f675;
$L__BB31_374:
	ld.param.f32 	%f3566, [mega_fused_md_step_tiled_param_25];
	rcp.rn.f32 	%f3527, %f646;
	mul.f32 	%f3528, %f3527, 0f39DB5CB3;
	mul.f32 	%f3529, %f3566, 0f3F000000;
	mul.f32 	%f3530, %f3528, %f3822;
	fma.rn.f32 	%f3830, %f3529, %f3530, %f3826;
	mul.f32 	%f3531, %f3528, %f3821;
	fma.rn.f32 	%f3831, %f3529, %f3531, %f3827;
	mul.f32 	%f3532, %f3528, %f3820;
	fma.rn.f32 	%f3832, %f3529, %f3532, %f3828;
	mul.f32 	%f3533, %f3831, %f3831;
	fma.rn.f32 	%f3534, %f3830, %f3830, %f3533;
	fma.rn.f32 	%f3535, %f3832, %f3832, %f3534;
	sqrt.rn.f32 	%f690, %f3535;
	setp.lt.f32 	%p377, %f690, 0f2EDBE6FF;
	@%p377 bra 	$L__BB31_378;
	div.rn.f32 	%f3537, %f690, 0f3E4CCCCD;
	add.f32 	%f691, %f3537, %f3537;
	setp.leu.f32 	%p378, %f691, 0f358637BD;
	mov.f32 	%f3829, 0f3F800000;
	@%p378 bra 	$L__BB31_377;
	abs.f32 	%f3538, %f691;
	mul.f32 	%f3539, %f3538, 0f4038AA3B;
	ex2.approx.ftz.f32 	%f3540, %f3539;
	add.f32 	%f3541, %f3540, 0f3F800000;
	rcp.approx.ftz.f32 	%f3542, %f3541;
	fma.rn.f32 	%f3543, %f3542, 0fC0000000, 0f3F800000;
	setp.ge.f32 	%p379, %f3538, 0f41102CB4;
	abs.f32 	%f3544, %f3543;
	selp.f32 	%f3545, 0f3F800000, %f3544, %p379;
	mul.f32 	%f3546, %f691, %f691;
	fma.rn.f32 	%f3547, %f3546, 0f3C80F082, 0fBD563CAE;
	fma.rn.f32 	%f3548, %f3547, %f3546, 0f3E085941;
	fma.rn.f32 	%f3549, %f3548, %f3546, 0fBEAAA9ED;
	fma.rn.f32 	%f3550, %f3549, %f3546, 0f00000000;
	fma.rn.f32 	%f3551, %f3550, %f691, %f691;
	setp.ge.f32 	%p380, %f3538, 0f3F19999A;
	selp.f32 	%f3552, %f3545, %f3551, %p380;
	div.rn.f32 	%f3829, %f3552, %f691;
$L__BB31_377:
	mul.f32 	%f3830, %f3830, %f3829;
	mul.f32 	%f3831, %f3831, %f3829;
	mul.f32 	%f3832, %f3832, %f3829;
$L__BB31_378:
	mul.f32 	%f3553, %f3831, %f3831;
	fma.rn.f32 	%f3554, %f3830, %f3830, %f3553;
	fma.rn.f32 	%f3555, %f3832, %f3832, %f3554;
	mul.f32 	%f3556, %f646, 0f3F000000;
	mul.f32 	%f3557, %f3556, %f3555;
	div.rn.f32 	%f3558, %f3557, 0f39DB5CB3;
	st.global.f32 	[%rd28], %f3830;
	st.global.f32 	[%rd28+4], %f3831;
	st.global.f32 	[%rd28+8], %f3832;
	atom.shared.add.f32 	%f3559, [_ZZ24mega_fused_md_step_tiledE4s_ke], %f3558;
$L__BB31_379:
	setp.ne.s32 	%p381, %r1, 0;
	bar.sync 	0;
	@%p381 bra 	$L__BB31_381;
	ld.param.u64 	%rd283, [mega_fused_md_step_tiled_param_4];
	ld.param.u64 	%rd282, [mega_fused_md_step_tiled_param_3];
	ld.shared.f32 	%f3560, [_ZZ24mega_fused_md_step_tiledE4s_pe];
	cvta.to.global.u64 	%rd279, %rd282;
	atom.global.add.f32 	%f3561, [%rd279], %f3560;
	ld.shared.f32 	%f3562, [_ZZ24mega_fused_md_step_tiledE4s_ke];
	cvta.to.global.u64 	%rd280, %rd283;
	atom.global.add.f32 	%f3563, [%rd280], %f3562;
$L__BB31_381:
	ret;

}
	// .globl	mega_fused_md_step_mixed
.visible .entry mega_fused_md_step_mixed(
	.param .u64 .ptr .align 1 mega_fused_md_step_mixed_param_0,
	.param .u64 .ptr .align 1 mega_fused_md_step_mixed_param_1,
	.param .u64 .ptr .align 1 mega_fused_md_step_mixed_param_2,
	.param .u64 .ptr .align 1 mega_fused_md_step_mixed_param_3,
	.param .u64 .ptr .align 1 mega_fused_md_step_mixed_param_4,
	.param .u64 .ptr .align 1 mega_fused_md_step_mixed_param_5,
	.param .u64 .ptr .align 1 mega_fused_md_step_mixed_param_6,
	.param .u64 .ptr .align 1 mega_fused_md_step_mixed_param_7,
	.param .u64 .ptr .align 1 mega_fused_md_step_mixed_param_8,
	.param .u64 .ptr .align 1 mega_fused_md_step_mixed_param_9,
	.param .u64 .ptr .align 1 mega_fused_md_step_mixed_param_10,
	.param .u64 .ptr .align 1 mega_fused_md_step_mixed_param_11,
	.param .u64 .ptr .align 1 mega_fused_md_step_mixed_param_12,
	.param .u64 .ptr .align 1 mega_fused_md_step_mixed_param_13,
	.param .u64 .ptr .align 1 mega_fused_md_step_mixed_param_14,
	.param .u64 .ptr .align 1 mega_fused_md_step_mixed_param_15,
	.param .u64 .ptr .align 1 mega_fused_md_step_mixed_param_16,
	.param .u64 .ptr .align 1 mega_fused_md_step_mixed_param_17,
	.param .u64 .ptr .align 1 mega_fused_md_step_mixed_param_18,
	.param .u64 .ptr .align 1 mega_fused_md_step_mixed_param_19,
	.param .u64 .ptr .align 1 mega_fused_md_step_mixed_param_20,
	.param .u32 mega_fused_md_step_mixed_param_21,
	.param .u32 mega_fused_md_step_mixed_param_22,
	.param .u32 mega_fused_md_step_mixed_param_23,
	.param .u32 mega_fused_md_step_mixed_param_24,
	.param .u32 mega_fused_md_step_mixed_param_25,
	.param .u32 mega_fused_md_step_mixed_param_26,
	.param .u32 mega_fused_md_step_mixed_param_27,
	.param .f32 mega_fused_md_step_mixed_param_28,
	.param .f32 mega_fused_md_step_mixed_param_29,
	.param .f32 mega_fused_md_step_mixed_param_30,
	.param .u32 mega_fused_md_step_mixed_param_31
)
.maxntid 256
.minnctapersm 4
{
	.local .align 4 .b8 	__local_depot32[28];
	.reg .b64 	%SP;
	.reg .b64 	%SPL;
	.reg .pred 	%p<132>;
	.reg .b16 	%rs<13>;
	.reg .b32 	%r<365>;
	.reg .b32 	%f<1351>;
	.reg .b64 	%rd<254>;
	.reg .b64 	%fd<11>;
	// demoted variable
	.shared .align 4 .f32 _ZZ24mega_fused_md_step_mixedE4s_pe;
	// demoted variable
	.shared .align 4 .f32 _ZZ24mega_fused_md_step_mixedE4s_ke;
	mov.u64 	%SPL, __local_depot32;
	ld.param.u64 	%rd66, [mega_fused_md_step_mixed_param_0];
	ld.param.u64 	%rd67, [mega_fused_md_step_mixed_param_2];
	ld.param.u64 	%rd68, [mega_fused_md_step_mixed_param_3];
	ld.param.u64 	%rd69, [mega_fused_md_step_mixed_param_4];
	ld.param.u64 	%rd70, [mega_fused_md_step_mixed_param_11];
	ld.param.u64 	%rd71, [mega_fused_md_step_mixed_param_12];
	ld.param.u64 	%rd72, [mega_fused_md_step_mixed_param_13];
	ld.param.u64 	%rd64, [mega_fused_md_step_mixed_param_19];
	ld.param.u64 	%rd65, [mega_fused_md_step_mixed_param_20];
	ld.param.u32 	%r126, [mega_fused_md_step_mixed_param_22];
	ld.param.u32 	%r127, [mega_fused_md_step_mixed_param_23];
	ld.param.u32 	%r128, [mega_fused_md_step_mixed_param_24];
	ld.param.u32 	%r129, [mega_fused_md_step_mixed_param_25];
	ld.param.f32 	%f306, [mega_fused_md_step_mixed_param_28];
	cvta.to.global.u64 	%rd1, %rd67;
	cvta.to.global.u64 	%rd2, %rd72;
	cvta.to.global.u64 	%rd3, %rd71;
	cvta.to.global.u64 	%rd4, %rd70;
	cvta.to.global.u64 	%rd5, %rd66;
	cvta.to.global.u64 	%rd6, %rd69;
	cvta.to.global.u64 	%rd7, %rd68;
	add.u64 	%rd8, %SPL, 0;
	add.u64 	%rd9, %SPL, 0;
	mov.u32 	%r133, %ctaid.x;
	mov.u32 	%r134, %ntid.x;
	mov.u32 	%r1, %tid.x;
	mad.lo.s32 	%r2, %r133, %r134, %r1;
	mov.u32 	%r135, %nctaid.x;
	mul.lo.s32 	%r3, %r134, %r135;
	setp.ne.s32 	%p1, %r1, 0;
	@%p1 bra 	$L__BB32_2;
	mov.b32 	%r136, 0;
	st.shared.u32 	[_ZZ24mega_fused_md_step_mixedE4s_pe], %r136;
	st.shared.u32 	[_ZZ24mega_fused_md_step_mixedE4s_ke], %r136;
$L__BB32_2:
	bar.sync 	0;
	setp.ne.s32 	%p2, %r2, 0;
	@%p2 bra 	$L__BB32_4;
	mov.b32 	%r137, 0;
	st.global.u32 	[%rd7], %r137;
	st.global.u32 	[%rd6], %r137;
$L__BB32_4:
	bar.sync 	0;
	setp.ge.s32 	%p3, %r2, %r127;
	@%p3 bra 	$L__BB32_11;
	ld.param.u64 	%rd232, [mega_fused_md_step_mixed_param_6];
	ld.param.u64 	%rd231, [mega_fused_md_step_mixed_param_5];
	ld.global.u32 	%r332, [d_use_pbc];
	cvta.to.global.u64 	%rd10, %rd231;
	cvta.to.global.u64 	%rd11, %rd232;
	mov.u32 	%r331, %r2;
$L__BB32_6:
	shl.b32 	%r138, %r331, 1;
	mul.wide.s32 	%rd75, %r138, 4;
	add.s64 	%rd76, %rd10, %rd75;
	ld.global.nc.u32 	%r139, [%rd76];
	ld.global.nc.u32 	%r140, [%rd76+4];
	add.s64 	%rd77, %rd11, %rd75;
	ld.global.nc.f32 	%f1, [%rd77];
	ld.global.nc.f32 	%f2, [%rd77+4];
	mul.lo.s32 	%r7, %r139, 3;
	mul.wide.s32 	%rd78, %r7, 4;
	add.s64 	%rd79, %rd5, %rd78;
	ld.global.f32 	%f309, [%rd79];
	ld.global.f32 	%f310, [%rd79+4];
	ld.global.f32 	%f311, [%rd79+8];
	mul.lo.s32 	%r8, %r140, 3;
	mul.wide.s32 	%rd80, %r8, 4;
	add.s64 	%rd81, %rd5, %rd80;
	ld.global.f32 	%f312, [%rd81];
	ld.global.f32 	%f313, [%rd81+4];
	ld.global.f32 	%f314, [%rd81+8];
	sub.f32 	%f1266, %f312, %f309;
	sub.f32 	%f1265, %f313, %f310;
	sub.f32 	%f1264, %f314, %f311;
	setp.eq.s32 	%p4, %r332, 0;
	@%p4 bra 	$L__BB32_8;
	ld.global.f32 	%f315, [d_box_dims];
	ld.global.f32 	%f316, [d_box_inv];
	mul.f32 	%f317, %f1266, %f316;
	cvt.rni.f32.f32 	%f318, %f317;
	mul.f32 	%f319, %f315, %f318;
	sub.f32 	%f1266, %f1266, %f319;
	ld.global.f32 	%f320, [d_box_dims+4];
	ld.global.f32 	%f321, [d_box_inv+4];
	mul.f32 	%f322, %f1265, %f321;
	cvt.rni.f32.f32 	%f323, %f322;
	mul.f32 	%f324, %f320, %f323;
	sub.f32 	%f1265, %f1265, %f324;
	ld.global.f32 	%f325, [d_box_dims+8];
	ld.global.f32 	%f326, [d_box_inv+8];
	mul.f32 	%f327, %f1264, %f326;
	cvt.rni.f32.f32 	%f328, %f327;
	mul.f32 	%f329, %f325, %f328;
	sub.f32 	%f1264, %f1264, %f329;
$L__BB32_8:
	mul.f32 	%f330, %f1266, %f1266;
	fma.rn.f32 	%f331, %f1265, %f1265, %f330;
	fma.rn.f32 	%f332, %f1264, %f1264, %f331;
	sqrt.rn.f32 	%f12, %f332;
	setp.lt.f32 	%p5, %f12, 0f358637BD;
	@%p5 bra 	$L__BB32_10;
	sub.f32 	%f333, %f12, %f2;
	mul.f32 	%f334, %f1, 0fC0000000;
	mul.f32 	%f335, %f334, %f333;
	div.rn.f32 	%f336, %f335, %f12;
	add.s64 	%rd83, %rd1, %rd78;
	mul.f32 	%f337, %f1266, %f336;
	atom.global.add.f32 	%f338, [%rd83], %f337;
	mul.f32 	%f339, %f1265, %f336;
	atom.global.add.f32 	%f340, [%rd83+4], %f339;
	mul.f32 	%f341, %f1264, %f336;
	atom.global.add.f32 	%f342, [%rd83+8], %f341;
	add.s64 	%rd85, %rd1, %rd80;
	neg.f32 	%f343, %f336;
	mul.f32 	%f344, %f1266, %f343;
	atom.global.add.f32 	%f345, [%rd85], %f344;
	mul.f32 	%f346, %f1265, %f343;
	atom.global.add.f32 	%f347, [%rd85+4], %f346;
	mul.f32 	%f348, %f1264, %f343;
	atom.global.add.f32 	%f349, [%rd85+8], %f348;
	mul.f32 	%f350, %f1, %f333;
	mul.f32 	%f351, %f333, %f350;
	atom.shared.add.f32 	%f352, [_ZZ24mega_fused_md_step_mixedE4s_pe], %f351;
	ld.global.u32 	%r332, [d_use_pbc];
$L__BB32_10:
	add.s32 	%r331, %r331, %r3;
	setp.lt.s32 	%p6, %r331, %r127;
	@%p6 bra 	$L__BB32_6;
$L__BB32_11:
	bar.sync 	0;
	setp.ge.s32 	%p7, %r2, %r128;
	@%p7 bra 	$L__BB32_21;
	ld.param.u64 	%rd233, [mega_fused_md_step_mixed_param_7];
	ld.global.u32 	%r333, [d_use_pbc];
	cvta.to.global.u64 	%rd12, %rd233;
	mov.u32 	%r334, %r2;
$L__BB32_13:
	ld.param.u64 	%rd234, [mega_fused_md_step_mixed_param_8];
	shl.b32 	%r141, %r334, 2;
	mul.wide.s32 	%rd86, %r141, 4;
	add.s64 	%rd87, %rd12, %rd86;
	ld.global.nc.u32 	%r142, [%rd87];
	ld.global.nc.u32 	%r143, [%rd87+4];
	ld.global.nc.u32 	%r144, [%rd87+8];
	shl.b32 	%r145, %r334, 1;
	cvta.to.global.u64 	%rd88, %rd234;
	mul.wide.s32 	%rd89, %r145, 4;
	add.s64 	%rd90, %rd88, %rd89;
	ld.global.nc.f32 	%f13, [%rd90];
	ld.global.nc.f32 	%f14, [%rd90+4];
	mul.lo.s32 	%r15, %r142, 3;
	mul.wide.s32 	%rd91, %r15, 4;
	add.s64 	%rd92, %rd5, %rd91;
	ld.global.f32 	%f353, [%rd92];
	ld.global.f32 	%f354, [%rd92+4];
	ld.global.f32 	%f355, [%rd92+8];
	mul.lo.s32 	%r16, %r143, 3;
	mul.wide.s32 	%rd93, %r16, 4;
	add.s64 	%rd94, %rd5, %rd93;
	ld.global.f32 	%f356, [%rd94];
	ld.global.f32 	%f357, [%rd94+4];
	ld.global.f32 	%f358, [%rd94+8];
	mul.lo.s32 	%r17, %r144, 3;
	mul.wide.s32 	%rd95, %r17, 4;
	add.s64 	%rd96, %rd5, %rd95;
	ld.global.f32 	%f359, [%rd96];
	ld.global.f32 	%f360, [%rd96+4];
	ld.global.f32 	%f361, [%rd96+8];
	sub.f32 	%f1269, %f353, %f356;
	sub.f32 	%f1268, %f354, %f357;
	sub.f32 	%f1267, %f355, %f358;
	sub.f32 	%f1272, %f359, %f356;
	sub.f32 	%f1271, %f360, %f357;
	sub.f32 	%f1270, %f361, %f358;
	setp.eq.s32 	%p8, %r333, 0;
	@%p8 bra 	$L__BB32_15;
	ld.global.f32 	%f362, [d_box_dims];
	ld.global.f32 	%f363, [d_box_inv];
	mul.f32 	%f364, %f1269, %f363;
	cvt.rni.f32.f32 	%f365, %f364;
	mul.f32 	%f366, %f362, %f365;
	sub.f32 	%f1269, %f1269, %f366;
	ld.global.f32 	%f367, [d_box_dims+4];
	ld.global.f32 	%f368, [d_box_inv+4];
	mul.f32 	%f369, %f1268, %f368;
	cvt.rni.f32.f32 	%f370, %f369;
	mul.f32 	%f371, %f367, %f370;
	sub.f32 	%f1268, %f1268, %f371;
	ld.global.f32 	%f372, [d_box_dims+8];
	ld.global.f32 	%f373, [d_box_inv+8];
	mul.f32 	%f374, %f1267, %f373;
	cvt.rni.f32.f32 	%f375, %f374;
	mul.f32 	%f376, %f372, %f375;
	sub.f32 	%f1267, %f1267, %f376;
$L__BB32_15:
	setp.eq.s32 	%p9, %r333, 0;
	@%p9 bra 	$L__BB32_17;
	ld.global.f32 	%f377, [d_box_dims];
	ld.global.f32 	%f378, [d_box_inv];
	mul.f32 	%f379, %f1272, %f378;
	cvt.rni.f32.f32 	%f380, %f379;
	mul.f32 	%f381, %f377, %f380;
	sub.f32 	%f1272, %f1272, %f381;
	ld.global.f32 	%f382, [d_box_dims+4];
	ld.global.f32 	%f383, [d_box_inv+4];
	mul.f32 	%f384, %f1271, %f383;
	cvt.rni.f32.f32 	%f385, %f384;
	mul.f32 	%f386, %f382, %f385;
	sub.f32 	%f1271, %f1271, %f386;
	ld.global.f32 	%f387, [d_box_dims+8];
	ld.global.f32 	%f388, [d_box_inv+8];
	mul.f32 	%f389, %f1270, %f388;
	cvt.rni.f32.f32 	%f390, %f389;
	mul.f32 	%f391, %f387, %f390;
	sub.f32 	%f1270, %f1270, %f391;
$L__BB32_17:
	mul.f32 	%f392, %f1269, %f1269;
	fma.rn.f32 	%f393, %f1268, %f1268, %f392;
	fma.rn.f32 	%f394, %f1267, %f1267, %f393;
	sqrt.rn.f32 	%f33, %f394;
	mul.f32 	%f395, %f1272, %f1272;
	fma.rn.f32 	%f396, %f1271, %f1271, %f395;
	fma.rn.f32 	%f397, %f1270, %f1270, %f396;
	sqrt.rn.f32 	%f398, %f397;
	min.f32 	%f399, %f33, %f398;
	setp.lt.f32 	%p10, %f399, 0f358637BD;
	@%p10 bra 	$L__BB32_20;
	mul.f32 	%f400, %f1269, %f1272;
	fma.rn.f32 	%f401, %f1268, %f1271, %f400;
	fma.rn.f32 	%f402, %f1267, %f1270, %f401;
	mul.f32 	%f35, %f33, %f398;
	div.rn.f32 	%f403, %f402, %f35;
	max.f32 	%f404, %f403, 0fBF800000;
	min.f32 	%f36, %f404, 0f3F800000;
	mul.f32 	%f405, %f36, %f36;
	mov.f32 	%f406, 0f3F800000;
	sub.f32 	%f407, %f406, %f405;
	sqrt.rn.f32 	%f37, %f407;
	setp.lt.f32 	%p11, %f37, 0f358637BD;
	@%p11 bra 	$L__BB32_20;
	abs.f32 	%f408, %f36;
	fma.rn.f32 	%f409, %f408, 0fBF000000, 0f3F000000;
	rsqrt.approx.ftz.f32 	%f410, %f409;
	mul.f32 	%f411, %f409, %f410;
	setp.gt.f32 	%p12, %f408, 0f3F0F5C29;
	setp.eq.f32 	%p13, %f408, 0f3F800000;
	mul.f32 	%f412, %f410, 0fBF000000;
	fma.rn.f32 	%f413, %f411, %f412, 0f3F000000;
	fma.rn.f32 	%f414, %f411, %f413, %f411;
	selp.f32 	%f415, 0f00000000, %f414, %p13;
	selp.f32 	%f416, %f415, %f408, %p12;
	copysign.f32 	%f417, %f36, %f416;
	mul.f32 	%f418, %f417, %f417;
	fma.rn.f32 	%f419, %f418, 0f3D10ECEF, 0f3C8B1ABB;
	fma.rn.f32 	%f420, %f419, %f418, 0f3CFC028C;
	fma.rn.f32 	%f421, %f420, %f418, 0f3D372139;
	fma.rn.f32 	%f422, %f421, %f418, 0f3D9993DB;
	fma.rn.f32 	%f423, %f422, %f418, 0f3E2AAAC6;
	mul.f32 	%f424, %f418, %f423;
	fma.rn.f32 	%f425, %f424, %f417, %f417;
	setp.gt.f32 	%p14, %f36, 0f3F0F5C29;
	neg.f32 	%f426, %f425;
	selp.f32 	%f427, %f425, %f426, %p12;
	fma.rn.f32 	%f428, 0f3F6EE581, 0f3FD774EB, %f427;
	selp.f32 	%f429, %f425, %f428, %p14;
	add.f32 	%f430, %f429, %f429;
	selp.f32 	%f431, %f430, %f429, %p12;
	sub.f32 	%f432, %f431, %f14;
	add.f32 	%f433, %f13, %f13;
	mul.f32 	%f434, %f433, %f432;
	div.rn.f32 	%f435, %f1272, %f35;
	mul.f32 	%f436, %f1269, %f36;
	mul.f32 	%f437, %f33, %f33;
	div.rn.f32 	%f438, %f436, %f437;
	sub.f32 	%f439, %f435, %f438;
	neg.f32 	%f440, %f37;
	div.rn.f32 	%f441, %f439, %f440;
	div.rn.f32 	%f442, %f1271, %f35;
	mul.f32 	%f443, %f1268, %f36;
	div.rn.f32 	%f444, %f443, %f437;
	sub.f32 	%f445, %f442, %f444;
	div.rn.f32 	%f446, %f445, %f440;
	div.rn.f32 	%f447, %f1270, %f35;
	mul.f32 	%f448, %f1267, %f36;
	div.rn.f32 	%f449, %f448, %f437;
	sub.f32 	%f450, %f447, %f449;
	div.rn.f32 	%f451, %f450, %f440;
	div.rn.f32 	%f452, %f1269, %f35;
	mul.f32 	%f453, %f1272, %f36;
	mul.f32 	%f454, %f398, %f398;
	div.rn.f32 	%f455, %f453, %f454;
	sub.f32 	%f456, %f452, %f455;
	div.rn.f32 	%f457, %f456, %f440;
	div.rn.f32 	%f458, %f1268, %f35;
	mul.f32 	%f459, %f1271, %f36;
	div.rn.f32 	%f460, %f459, %f454;
	sub.f32 	%f461, %f458, %f460;
	div.rn.f32 	%f462, %f461, %f440;
	div.rn.f32 	%f463, %f1267, %f35;
	mul.f32 	%f464, %f1270, %f36;
	div.rn.f32 	%f465, %f464, %f454;
	sub.f32 	%f466, %f463, %f465;
	div.rn.f32 	%f467, %f466, %f440;
	add.s64 	%rd98, %rd1, %rd91;
	neg.f32 	%f468, %f434;
	mul.f32 	%f469, %f441, %f468;
	atom.global.add.f32 	%f470, [%rd98], %f469;
	mul.f32 	%f471, %f446, %f468;
	atom.global.add.f32 	%f472, [%rd98+4], %f471;
	mul.f32 	%f473, %f451, %f468;
	atom.global.add.f32 	%f474, [%rd98+8], %f473;
	add.s64 	%rd100, %rd1, %rd95;
	mul.f32 	%f475, %f457, %f468;
	atom.global.add.f32 	%f476, [%rd100], %f475;
	mul.f32 	%f477, %f462, %f468;
	atom.global.add.f32 	%f478, [%rd100+4], %f477;
	mul.f32 	%f479, %f467, %f468;
	atom.global.add.f32 	%f480, [%rd100+8], %f479;
	add.s64 	%rd102, %rd1, %rd93;
	add.f32 	%f481, %f441, %f457;
	mul.f32 	%f482, %f481, %f434;
	atom.global.add.f32 	%f483, [%rd102], %f482;
	add.f32 	%f484, %f446, %f462;
	mul.f32 	%f485, %f484, %f434;
	atom.global.add.f32 	%f486, [%rd102+4], %f485;
	add.f32 	%f487, %f451, %f467;
	mul.f32 	%f488, %f487, %f434;
	atom.global.add.f32 	%f489, [%rd102+8], %f488;
	mul.f32 	%f490, %f13, %f432;
	mul.f32 	%f491, %f432, %f490;
	atom.shared.add.f32 	%f492, [_ZZ24mega_fused_md_step_mixedE4s_pe], %f491;
	ld.global.u32 	%r333, [d_use_pbc];
$L__BB32_20:
	add.s32 	%r334, %r334, %r3;
	setp.lt.s32 	%p15, %r334, %r128;
	@%p15 bra 	$L__BB32_13;
$L__BB32_21:
	bar.sync 	0;
	setp.ge.s32 	%p16, %r2, %r129;
	@%p16 bra 	$L__BB32_50;
	ld.global.u32 	%r346, [d_use_pbc];
	mov.u32 	%r337, %r2;
$L__BB32_23:
	ld.param.u64 	%rd236, [mega_fused_md_step_mixed_param_10];
	ld.param.u64 	%rd235, [mega_fused_md_step_mixed_param_9];
	shl.b32 	%r146, %r337, 2;
	cvta.to.global.u64 	%rd103, %rd235;
	mul.wide.s32 	%rd104, %r146, 4;
	add.s64 	%rd105, %rd103, %rd104;
	ld.global.nc.u32 	%r147, [%rd105];
	ld.global.nc.u32 	%r148, [%rd105+4];
	ld.global.nc.u32 	%r149, [%rd105+8];
	ld.global.nc.u32 	%r150, [%rd105+12];
	cvta.to.global.u64 	%rd106, %rd236;
	add.s64 	%rd107, %rd106, %rd104;
	ld.global.nc.f32 	%f38, [%rd107];
	ld.global.nc.f32 	%f39, [%rd107+4];
	ld.global.nc.f32 	%f40, [%rd107+8];
	mul.lo.s32 	%r24, %r147, 3;
	mul.wide.s32 	%rd108, %r24, 4;
	add.s64 	%rd109, %rd5, %rd108;
	ld.global.f32 	%f493, [%rd109];
	ld.global.f32 	%f494, [%rd109+4];
	ld.global.f32 	%f495, [%rd109+8];
	mul.lo.s32 	%r151, %r148, 3;
	mul.wide.s32 	%rd110, %r151, 4;
	add.s64 	%rd111, %rd5, %rd110;
	ld.global.f32 	%f496, [%rd111];
	ld.global.f32 	%f497, [%rd111+4];
	ld.global.f32 	%f498, [%rd111+8];
	mul.lo.s32 	%r152, %r149, 3;
	mul.wide.s32 	%rd112, %r152, 4;
	add.s64 	%rd113, %rd5, %rd112;
	ld.global.f32 	%f499, [%rd113];
	ld.global.f32 	%f500, [%rd113+4];
	ld.global.f32 	%f501, [%rd113+8];
	mul.lo.s32 	%r25, %r150, 3;
	mul.wide.s32 	%rd114, %r25, 4;
	add.s64 	%rd115, %rd5, %rd114;
	ld.global.f32 	%f502, [%rd115];
	ld.global.f32 	%f503, [%rd115+4];
	ld.global.f32 	%f504, [%rd115+8];
	sub.f32 	%f1273, %f496, %f493;
	sub.f32 	%f1274, %f497, %f494;
	sub.f32 	%f1275, %f498, %f495;
	sub.f32 	%f1276, %f499, %f496;
	sub.f32 	%f1277, %f500, %f497;
	sub.f32 	%f1278, %f501, %f498;
	sub.f32 	%f1279, %f502, %f499;
	sub.f32 	%f1280, %f503, %f500;
	sub.f32 	%f1281, %f504, %f501;
	setp.eq.s32 	%p17, %r346, 0;
	@%p17 bra 	$L__BB32_25;
	ld.global.f32 	%f505, [d_box_dims];
	ld.global.f32 	%f506, [d_box_inv];
	mul.f32 	%f507, %f1273, %f506;
	cvt.rni.f32.f32 	%f508, %f507;
	mul.f32 	%f509, %f505, %f508;
	sub.f32 	%f1273, %f1273, %f509;
	ld.global.f32 	%f510, [d_box_dims+4];
	ld.global.f32 	%f511, [d_box_inv+4];
	mul.f32 	%f512, %f1274, %f511;
	cvt.rni.f32.f32 	%f513, %f512;
	mul.f32 	%f514, %f510, %f513;
	sub.f32 	%f1274, %f1274, %f514;
	ld.global.f32 	%f515, [d_box_dims+8];
	ld.global.f32 	%f516, [d_box_inv+8];
	mul.f32 	%f517, %f1275, %f516;
	cvt.rni.f32.f32 	%f518, %f517;
	mul.f32 	%f519, %f515, %f518;
	sub.f32 	%f1275, %f1275, %f519;
$L__BB32_25:
	setp.eq.s32 	%p18, %r346, 0;
	@%p18 bra 	$L__BB32_27;
	ld.global.f32 	%f520, [d_box_dims];
	ld.global.f32 	%f521, [d_box_inv];
	mul.f32 	%f522, %f1276, %f521;
	cvt.rni.f32.f32 	%f523, %f522;
	mul.f32 	%f524, %f520, %f523;
	sub.f32 	%f1276, %f1276, %f524;
	ld.global.f32 	%f525, [d_box_dims+4];
	ld.global.f32 	%f526, [d_box_inv+4];
	mul.f32 	%f527, %f1277, %f526;
	cvt.rni.f32.f32 	%f528, %f527;
	mul.f32 	%f529, %f525, %f528;
	sub.f32 	%f1277, %f1277, %f529;
	ld.global.f32 	%f530, [d_box_dims+8];
	ld.global.f32 	%f531, [d_box_inv+8];
	mul.f32 	%f532, %f1278, %f531;
	cvt.rni.f32.f32 	%f533, %f532;
	mul.f32 	%f534, %f530, %f533;
	sub.f32 	%f1278, %f1278, %f534;
$L__BB32_27:
	setp.eq.s32 	%p19, %r346, 0;
	@%p19 bra 	$L__BB32_29;
	ld.global.f32 	%f535, [d_box_dims];
	ld.global.f32 	%f536, [d_box_inv];
	mul.f32 	%f537, %f1279, %f536;
	cvt.rni.f32.f32 	%f538, %f537;
	mul.f32 	%f539, %f535, %f538;
	sub.f32 	%f1279, %f1279, %f539;
	ld.global.f32 	%f540, [d_box_dims+4];
	ld.global.f32 	%f541, [d_box_inv+4];
	mul.f32 	%f542, %f1280, %f541;
	cvt.rni.f32.f32 	%f543, %f542;
	mul.f32 	%f544, %f540, %f543;
	sub.f32 	%f1280, %f1280, %f544;
	ld.global.f32 	%f545, [d_box_dims+8];
	ld.global.f32 	%f546, [d_box_inv+8];
	mul.f32 	%f547, %f1281, %f546;
	cvt.rni.f32.f32 	%f548, %f547;
	mul.f32 	%f549, %f545, %f548;
	sub.f32 	%f1281, %f1281, %f549;
$L__BB32_29:
	mul.f32 	%f550, %f1274, %f1278;
	mul.f32 	%f551, %f1275, %f1277;
	sub.f32 	%f68, %f550, %f551;
	mul.f32 	%f552, %f1275, %f1276;
	mul.f32 	%f553, %f1273, %f1278;
	sub.f32 	%f69, %f552, %f553;
	mul.f32 	%f554, %f1273, %f1277;
	mul.f32 	%f555, %f1274, %f1276;
	sub.f32 	%f70, %f554, %f555;
	mul.f32 	%f556, %f1277, %f1281;
	mul.f32 	%f557, %f1278, %f1280;
	sub.f32 	%f71, %f556, %f557;
	mul.f32 	%f558, %f1278, %f1279;
	mul.f32 	%f559, %f1276, %f1281;
	sub.f32 	%f72, %f558, %f559;
	mul.f32 	%f560, %f1276, %f1280;
	mul.f32 	%f561, %f1277, %f1279;
	sub.f32 	%f73, %f560, %f561;
	mul.f32 	%f562, %f69, %f69;
	fma.rn.f32 	%f563, %f68, %f68, %f562;
	fma.rn.f32 	%f564, %f70, %f70, %f563;
	sqrt.rn.f32 	%f74, %f564;
	mul.f32 	%f565, %f72, %f72;
	fma.rn.f32 	%f566, %f71, %f71, %f565;
	fma.rn.f32 	%f567, %f73, %f73, %f566;
	sqrt.rn.f32 	%f568, %f567;
	min.f32 	%f569, %f74, %f568;
	setp.lt.f32 	%p20, %f569, 0f358637BD;
	@%p20 bra 	$L__BB32_49;
	mul.f32 	%f571, %f69, %f72;
	fma.rn.f32 	%f572, %f68, %f71, %f571;
	fma.rn.f32 	%f573, %f70, %f73, %f572;
	mul.f32 	%f76, %f74, %f568;
	div.rn.f32 	%f574, %f573, %f76;
	max.f32 	%f77, %f574, 0fBF800000;
	mul.f32 	%f575, %f1278, %f69;
	mul.f32 	%f576, %f1277, %f70;
	sub.f32 	%f78, %f575, %f576;
	mul.f32 	%f577, %f1276, %f70;
	mul.f32 	%f578, %f1278, %f68;
	sub.f32 	%f79, %f577, %f578;
	mul.f32 	%f579, %f1277, %f68;
	mul.f32 	%f580, %f1276, %f69;
	sub.f32 	%f80, %f579, %f580;
	mul.f32 	%f581, %f79, %f79;
	fma.rn.f32 	%f582, %f78, %f78, %f581;
	fma.rn.f32 	%f583, %f80, %f80, %f582;
	sqrt.rn.f32 	%f81, %f583;
	setp.leu.f32 	%p21, %f81, 0f2EDBE6FF;
	mov.f32 	%f1282, 0f00000000;
	@%p21 bra 	$L__BB32_32;
	mul.f32 	%f584, %f79, %f72;
	fma.rn.f32 	%f585, %f78, %f71, %f584;
	fma.rn.f32 	%f586, %f80, %f73, %f585;
	mul.f32 	%f587, %f568, %f81;
	div.rn.f32 	%f1282, %f586, %f587;
$L__BB32_32:
	min.f32 	%f588, %f77, 0f3F800000;
	abs.f32 	%f589, %f588;
	abs.f32 	%f590, %f1282;
	setp.gt.f32 	%p22, %f590, %f589;
	selp.f32 	%f591, %f590, %f589, %p22;
	selp.f32 	%f592, %f589, %f590, %p22;
	div.rn.f32 	%f593, %f592, %f591;
	mul.f32 	%f594, %f593, %f593;
	fma.rn.f32 	%f595, %f594, 0f3B33710B, 0fBC807748;
	fma.rn.f32 	%f596, %f595, %f594, 0f3D2CDAB2;
	fma.rn.f32 	%f597, %f596, %f594, 0fBD992D10;
	fma.rn.f32 	%f598, %f597, %f594, 0f3DD9EA6C;
	fma.rn.f32 	%f599, %f598, %f594, 0fBE117CB1;
	fma.rn.f32 	%f600, %f599, %f594, 0f3E4CBCE0;
	fma.rn.f32 	%f601, %f600, %f594, 0fBEAAAA7D;
	mul.f32 	%f602, %f594, %f601;
	fma.rn.f32 	%f603, %f602, %f593, %f593;
	neg.f32 	%f604, %f603;
	fma.rn.f32 	%f605, 0f3F6EE581, 0f3FD774EB, %f604;
	selp.f32 	%f606, %f605, %f603, %p22;
	selp.f32 	%f607, 0f3F6EE581, 0f3FEEE581, %p22;
	selp.f32 	%f608, %f603, %f604, %p22;
	mov.b32 	%r153, %f588;
	fma.rn.f32 	%f609, %f607, 0f3FD774EB, %f608;
	setp.lt.s32 	%p23, %r153, 0;
	selp.f32 	%f610, %f609, %f606, %p23;
	add.f32 	%f611, %f589, %f590;
	setp.eq.f32 	%p24, %f591, 0f00000000;
	selp.f32 	%f612, 0f40490FDB, 0f00000000, %p23;
	setp.eq.f32 	%p25, %f589, %f590;
	selp.f32 	%f613, 0f4016CBE4, 0f3F490FDB, %p23;
	selp.f32 	%f614, %f613, %f610, %p25;
	selp.f32 	%f615, %f612, %f614, %p24;
	abs.f32 	%f616, %f611;
	setp.nan.f32 	%p26, %f616, %f616;
	copysign.f32 	%f617, %f1282, %f615;
	selp.f32 	%f618, %f611, %f617, %p26;
	mul.f32 	%f619, %f39, %f618;
	sub.f32 	%f84, %f619, %f40;
	mul.f32 	%f620, %f84, 0f3F22F983;
	cvt.rni.s32.f32 	%r345, %f620;
	cvt.rn.f32.s32 	%f621, %r345;
	fma.rn.f32 	%f622, %f621, 0fBFC90FDA, %f84;
	fma.rn.f32 	%f623, %f621, 0fB3A22168, %f622;
	fma.rn.f32 	%f1284, %f621, 0fA7C234C5, %f623;
	abs.f32 	%f86, %f84;
	setp.ltu.f32 	%p27, %f86, 0f47CE4780;
	mov.u32 	%r341, %r345;
	mov.f32 	%f1283, %f1284;
	@%p27 bra 	$L__BB32_40;
	setp.neu.f32 	%p28, %f86, 0f7F800000;
	@%p28 bra 	$L__BB32_35;
	mov.f32 	%f626, 0f00000000;
	mul.rn.f32 	%f1283, %f84, %f626;
	mov.b32 	%r341, 0;
	bra.uni 	$L__BB32_40;
$L__BB32_35:
	mov.b32 	%r27, %f84;
	mov.b64 	%rd242, 0;
	mov.b32 	%r338, 0;
$L__BB32_36:
	.pragma "nounroll";
	mul.wide.u32 	%rd117, %r338, 4;
	mov.u64 	%rd118, __cudart_i2opi_f;
	add.s64 	%rd119, %rd118, %rd117;
	ld.global.nc.u32 	%r155, [%rd119];
	shl.b32 	%r156, %r27, 8;
	or.b32  	%r157, %r156, -2147483648;
	mad.wide.u32 	%rd120, %r155, %r157, %rd242;
	shr.u64 	%rd242, %rd120, 32;
	add.s64 	%rd121, %rd8, %rd117;
	st.local.u32 	[%rd121], %rd120;
	add.s32 	%r338, %r338, 1;
	setp.ne.s32 	%p29, %r338, 6;
	@%p29 bra 	$L__BB32_36;
	shr.u32 	%r158, %r27, 23;
	st.local.u32 	[%rd8+24], %rd242;
	and.b32  	%r30, %r158, 31;
	and.b32  	%r159, %r158, 224;
	add.s32 	%r160, %r159, -128;
	shr.u32 	%r161, %r160, 5;
	mul.wide.u32 	%rd122, %r161, 4;
	sub.s64 	%rd15, %rd8, %rd122;
	ld.local.u32 	%r339, [%rd15+24];
	ld.local.u32 	%r340, [%rd15+20];
	setp.eq.s32 	%p30, %r30, 0;
	@%p30 bra 	$L__BB32_39;
	shf.l.wrap.b32 	%r339, %r340, %r339, %r30;
	ld.local.u32 	%r162, [%rd15+16];
	shf.l.wrap.b32 	%r340, %r162, %r340, %r30;
$L__BB32_39:
	shr.u32 	%r163, %r339, 30;
	shf.l.wrap.b32 	%r164, %r340, %r339, 2;
	shl.b32 	%r165, %r340, 2;
	shr.u32 	%r166, %r164, 31;
	add.s32 	%r167, %r166, %r163;
	neg.s32 	%r168, %r167;
	setp.lt.s32 	%p31, %r27, 0;
	selp.b32 	%r341, %r168, %r167, %p31;
	xor.b32  	%r169, %r164, %r27;
	shr.s32 	%r170, %r164, 31;
	xor.b32  	%r171, %r170, %r164;
	xor.b32  	%r172, %r170, %r165;
	cvt.u64.u32 	%rd123, %r171;
	shl.b64 	%rd124, %rd123, 32;
	cvt.u64.u32 	%rd125, %r172;
	or.b64  	%rd126, %rd124, %rd125;
	cvt.rn.f64.s64 	%fd1, %rd126;
	mul.f64 	%fd2, %fd1, 0d3BF921FB54442D19;
	cvt.rn.f32.f64 	%f624, %fd2;
	neg.f32 	%f625, %f624;
	setp.lt.s32 	%p32, %r169, 0;
	selp.f32 	%f1283, %f625, %f624, %p32;
$L__BB32_40:
	setp.ltu.f32 	%p33, %f86, 0f47CE4780;
	mul.rn.f32 	%f627, %f1283, %f1283;
	and.b32  	%r174, %r341, 1;
	setp.eq.b32 	%p34, %r174, 1;
	selp.f32 	%f628, 0f3F800000, %f1283, %p34;
	fma.rn.f32 	%f629, %f627, %f628, 0f00000000;
	fma.rn.f32 	%f630, %f627, 0f37CBAC00, 0fBAB607ED;
	selp.f32 	%f631, %f630, 0fB94D4153, %p34;
	selp.f32 	%f632, 0f3D2AAABB, 0f3C0885E4, %p34;
	fma.rn.f32 	%f633, %f631, %f627, %f632;
	selp.f32 	%f634, 0fBEFFFFFF, 0fBE2AAAA8, %p34;
	fma.rn.f32 	%f635, %f633, %f627, %f634;
	fma.rn.f32 	%f636, %f635, %f629, %f628;
	and.b32  	%r175, %r341, 2;
	setp.eq.s32 	%p35, %r175, 0;
	mov.f32 	%f637, 0f00000000;
	sub.f32 	%f638, %f637, %f636;
	selp.f32 	%f639, %f636, %f638, %p35;
	neg.f32 	%f640, %f38;
	mul.f32 	%f641, %f39, %f640;
	mul.f32 	%f90, %f641, %f639;
	@%p33 bra 	$L__BB32_48;
	setp.neu.f32 	%p36, %f86, 0f7F800000;
	@%p36 bra 	$L__BB32_43;
	mov.f32 	%f644, 0f00000000;
	mul.rn.f32 	%f1284, %f84, %f644;
	mov.b32 	%r345, 0;
	bra.uni 	$L__BB32_48;
$L__BB32_43:
	mov.b32 	%r39, %f84;
	mov.b64 	%rd243, 0;
	mov.b32 	%r342, 0;
$L__BB32_44:
	.pragma "nounroll";
	mul.wide.u32 	%rd128, %r342, 4;
	mov.u64 	%rd129, __cudart_i2opi_f;
	add.s64 	%rd130, %rd129, %rd128;
	ld.global.nc.u32 	%r177, [%rd130];
	shl.b32 	%r178, %r39, 8;
	or.b32  	%r179, %r178, -2147483648;
	mad.wide.u32 	%rd131, %r177, %r179, %rd243;
	shr.u64 	%rd243, %rd131, 32;
	add.s64 	%rd132, %rd9, %rd128;
	st.local.u32 	[%rd132], %rd131;
	add.s32 	%r342, %r342, 1;
	setp.ne.s32 	%p37, %r342, 6;
	@%p37 bra 	$L__BB32_44;
	shr.u32 	%r180, %r39, 23;
	st.local.u32 	[%rd9+24], %rd243;
	and.b32  	%r42, %r180, 31;
	and.b32  	%r181, %r180, 224;
	add.s32 	%r182, %r181, -128;
	shr.u32 	%r183, %r182, 5;
	mul.wide.u32 	%rd133, %r183, 4;
	sub.s64 	%rd18, %rd9, %rd133;
	ld.local.u32 	%r343, [%rd18+24];
	ld.local.u32 	%r344, [%rd18+20];
	setp.eq.s32 	%p38, %r42, 0;
	@%p38 bra 	$L__BB32_47;
	shf.l.wrap.b32 	%r343, %r344, %r343, %r42;
	ld.local.u32 	%r184, [%rd18+16];
	shf.l.wrap.b32 	%r344, %r184, %r344, %r42;
$L__BB32_47:
	shr.u32 	%r185, %r343, 30;
	shf.l.wrap.b32 	%r186, %r344, %r343, 2;
	shl.b32 	%r187, %r344, 2;
	shr.u32 	%r188, %r186, 31;
	add.s32 	%r189, %r188, %r185;
	neg.s32 	%r190, %r189;
	setp.lt.s32 	%p39, %r39, 0;
	selp.b32 	%r345, %r190, %r189, %p39;
	xor.b32  	%r191, %r186, %r39;
	shr.s32 	%r192, %r186, 31;
	xor.b32  	%r193, %r192, %r186;
	xor.b32  	%r194, %r192, %r187;
	cvt.u64.u32 	%rd134, %r193;
	shl.b64 	%rd135, %rd134, 32;
	cvt.u64.u32 	%rd136, %r194;
	or.b64  	%rd137, %rd135, %rd136;
	cvt.rn.f64.s64 	%fd3, %rd137;
	mul.f64 	%fd4, %fd3, 0d3BF921FB54442D19;
	cvt.rn.f32.f64 	%f642, %fd4;
	neg.f32 	%f643, %f642;
	setp.lt.s32 	%p40, %r191, 0;
	selp.f32 	%f1284, %f643, %f642, %p40;
$L__BB32_48:
	add.s32 	%r196, %r345, 1;
	mul.rn.f32 	%f645, %f1284, %f1284;
	and.b32  	%r197, %r345, 1;
	setp.eq.b32 	%p41, %r197, 1;
	selp.f32 	%f646, %f1284, 0f3F800000, %p41;
	fma.rn.f32 	%f647, %f645, %f646, 0f00000000;
	fma.rn.f32 	%f648, %f645, 0f37CBAC00, 0fBAB607ED;
	selp.f32 	%f649, 0fB94D4153, %f648, %p41;
	selp.f32 	%f650, 0f3C0885E4, 0f3D2AAABB, %p41;
	fma.rn.f32 	%f651, %f649, %f645, %f650;
	selp.f32 	%f652, 0fBE2AAAA8, 0fBEFFFFFF, %p41;
	fma.rn.f32 	%f653, %f651, %f645, %f652;
	fma.rn.f32 	%f654, %f653, %f647, %f646;
	and.b32  	%r198, %r196, 2;
	setp.eq.s32 	%p42, %r198, 0;
	mov.f32 	%f655, 0f00000000;
	sub.f32 	%f656, %f655, %f654;
	selp.f32 	%f657, %f654, %f656, %p42;
	add.f32 	%f658, %f657, 0f3F800000;
	mul.f32 	%f659, %f38, %f658;
	atom.shared.add.f32 	%f660, [_ZZ24mega_fused_md_step_mixedE4s_pe], %f659;
	add.f32 	%f661, %f76, 0f2EDBE6FF;
	div.rn.f32 	%f662, %f90, %f661;
	add.s64 	%rd139, %rd1, %rd108;
	mul.f32 	%f663, %f71, %f662;
	atom.global.add.f32 	%f664, [%rd139], %f663;
	mul.f32 	%f665, %f72, %f662;
	atom.global.add.f32 	%f666, [%rd139+4], %f665;
	mul.f32 	%f667, %f73, %f662;
	atom.global.add.f32 	%f668, [%rd139+8], %f667;
	add.s64 	%rd141, %rd1, %rd114;
	neg.f32 	%f669, %f662;
	mul.f32 	%f670, %f68, %f669;
	atom.global.add.f32 	%f671, [%rd141], %f670;
	mul.f32 	%f672, %f69, %f669;
	atom.global.add.f32 	%f673, [%rd141+4], %f672;
	mul.f32 	%f674, %f70, %f669;
	atom.global.add.f32 	%f675, [%rd141+8], %f674;
	ld.global.u32 	%r346, [d_use_pbc];
$L__BB32_49:
	add.s32 	%r337, %r337, %r3;
	setp.lt.s32 	%p43, %r337, %r129;
	@%p43 bra 	$L__BB32_23;
$L__BB32_50:
	ld.param.u32 	%r326, [mega_fused_md_step_mixed_param_21];
	bar.sync 	0;
	setp.eq.s32 	%p44, %r326, 0;
	setp.eq.s64 	%p45, %rd65, 0;
	or.pred  	%p46, %p45, %p44;
	setp.eq.s64 	%p47, %rd64, 0;
	or.pred  	%p48, %p47, %p46;
	@%p48 bra 	$L__BB32_63;
	setp.ge.s32 	%p77, %r2, %r126;
	@%p77 bra 	$L__BB32_95;
	mul.lo.s32 	%r54, %r2, 3;
	mul.wide.s32 	%rd167, %r54, 4;
	add.s64 	%rd168, %rd5, %rd167;
	ld.global.f32 	%f94, [%rd168];
	ld.global.f32 	%f95, [%rd168+4];
	ld.global.f32 	%f96, [%rd168+8];
	mul.wide.s32 	%rd169, %r2, 2;
	add.s64 	%rd170, %rd4, %rd169;
	ld.global.nc.u16 	%rs9, [%rd170];
	// begin inline asm
	{  cvt.f32.f16 %f871, %rs9;}

	// end inline asm
	add.s64 	%rd171, %rd3, %rd169;
	ld.global.nc.u16 	%rs10, [%rd171];
	// begin inline asm
	{  cvt.f32.f16 %f872, %rs10;}

	// end inline asm
	mul.wide.s32 	%rd172, %r2, 4;
	add.s64 	%rd173, %rd2, %rd172;
	ld.global.nc.f32 	%f99, [%rd173];
	cvta.to.global.u64 	%rd174, %rd65;
	add.s64 	%rd175, %rd174, %rd172;
	ld.global.nc.u32 	%r55, [%rd175];
	setp.lt.s32 	%p78, %r55, 1;
	mov.f32 	%f1294, 0f00000000;
	mov.f32 	%f1295, %f1294;
	mov.f32 	%f1296, %f1294;
	mov.f32 	%f1297, %f1294;
	@%p78 bra 	$L__BB32_62;
	shl.b32 	%r248, %r2, 8;
	ld.global.u32 	%r56, [d_use_pbc];
	ld.global.f32 	%f100, [d_box_dims];
	ld.global.f32 	%f101, [d_box_inv];
	ld.global.f32 	%f102, [d_box_dims+4];
	ld.global.f32 	%f103, [d_box_inv+4];
	ld.global.f32 	%f104, [d_box_dims+8];
	ld.global.f32 	%f105, [d_box_inv+8];
	ld.global.u32 	%r57, [d_use_pme];
	ld.global.f32 	%f106, [d_ewald_beta];
	neg.s32 	%r347, %r55;
	mul.wide.s32 	%rd176, %r248, 4;
	cvta.to.global.u64 	%rd177, %rd64;
	add.s64 	%rd244, %rd177, %rd176;
	mov.f32 	%f1297, 0f00000000;
	mov.f32 	%f1296, %f1297;
	mov.f32 	%f1295, %f1297;
	mov.f32 	%f1294, %f1297;
$L__BB32_54:
	setp.eq.s32 	%p79, %r56, 0;
	ld.global.nc.u32 	%r60, [%rd244];
	mul.lo.s32 	%r249, %r60, 3;
	mul.wide.s32 	%rd178, %r249, 4;
	add.s64 	%rd179, %rd5, %rd178;
	ld.global.f32 	%f875, [%rd179];
	sub.f32 	%f1289, %f875, %f94;
	ld.global.f32 	%f876, [%rd179+4];
	sub.f32 	%f1290, %f876, %f95;
	ld.global.f32 	%f877, [%rd179+8];
	sub.f32 	%f1291, %f877, %f96;
	@%p79 bra 	$L__BB32_56;
	mul.f32 	%f878, %f1289, %f101;
	cvt.rni.f32.f32 	%f879, %f878;
	mul.f32 	%f880, %f100, %f879;
	sub.f32 	%f1289, %f1289, %f880;
	mul.f32 	%f881, %f1290, %f103;
	cvt.rni.f32.f32 	%f882, %f881;
	mul.f32 	%f883, %f102, %f882;
	sub.f32 	%f1290, %f1290, %f883;
	mul.f32 	%f884, %f1291, %f105;
	cvt.rni.f32.f32 	%f885, %f884;
	mul.f32 	%f886, %f104, %f885;
	sub.f32 	%f1291, %f1291, %f886;
$L__BB32_56:
	mul.f32 	%f887, %f1290, %f1290;
	fma.rn.f32 	%f888, %f1289, %f1289, %f887;
	fma.rn.f32 	%f120, %f1291, %f1291, %f888;
	setp.ge.f32 	%p80, %f120, 0f42C80000;
	setp.lt.f32 	%p81, %f120, 0f358637BD;
	or.pred  	%p82, %p80, %p81;
	@%p82 bra 	$L__BB32_61;
	setp.ne.s32 	%p83, %r57, 0;
	mul.wide.s32 	%rd180, %r60, 2;
	add.s64 	%rd181, %rd4, %rd180;
	ld.global.nc.u16 	%rs11, [%rd181];
	// begin inline asm
	{  cvt.f32.f16 %f889, %rs11;}

	// end inline asm
	add.s64 	%rd182, %rd3, %rd180;
	ld.global.nc.u16 	%rs12, [%rd182];
	// begin inline asm
	{  cvt.f32.f16 %f890, %rs12;}

	// end inline asm
	add.f32 	%f891, %f120, 0f3F800000;
	sqrt.rn.f32 	%f121, %f120;
	sqrt.rn.f32 	%f892, %f891;
	rcp.rn.f32 	%f893, %f892;
	mul.f32 	%f894, %f893, %f893;
	add.f32 	%f895, %f871, %f889;
	mul.f32 	%f896, %f895, 0f3F000000;
	mul.f32 	%f897, %f872, %f890;
	sqrt.rn.f32 	%f898, %f897;
	mul.f32 	%f899, %f896, %f896;
	mul.f32 	%f900, %f899, %f899;
	mul.f32 	%f901, %f899, %f900;
	mul.f32 	%f902, %f894, %f894;
	mul.f32 	%f903, %f894, %f902;
	mul.f32 	%f904, %f901, %f903;
	mul.f32 	%f905, %f898, 0f41C00000;
	add.f32 	%f906, %f904, %f904;
	mul.f32 	%f907, %f904, %f906;
	sub.f32 	%f908, %f907, %f904;
	mul.f32 	%f909, %f905, %f908;
	div.rn.f32 	%f122, %f909, %f891;
	mul.f32 	%f910, %f898, 0f40800000;
	mul.f32 	%f911, %f910, %f904;
	add.f32 	%f912, %f904, 0fBF800000;
	mul.f32 	%f123, %f911, %f912;
	mul.wide.s32 	%rd183, %r60, 4;
	add.s64 	%rd184, %rd2, %rd183;
	ld.global.nc.f32 	%f913, [%rd184];
	mul.f32 	%f124, %f99, %f913;
	add.f32 	%f914, %f121, 0f3DCCCCCD;
	rcp.rn.f32 	%f125, %f914;
	@%p83 bra 	$L__BB32_59;
	mul.f32 	%f989, %f124, 0f43A60824;
	mul.f32 	%f990, %f989, 0f3E800000;
	mul.f32 	%f991, %f125, %f990;
	mul.f32 	%f1292, %f125, %f991;
	add.f32 	%f992, %f1292, %f1292;
	mul.f32 	%f1293, %f125, %f992;
	bra.uni 	$L__BB32_60;
$L__BB32_59:
	mul.f32 	%f915, %f121, %f106;
	abs.f32 	%f916, %f915;
	add.f32 	%f917, %f916, 0fC0800000;
	add.f32 	%f918, %f916, 0f40800000;
	rcp.approx.ftz.f32 	%f919, %f918;
	mul.rn.f32 	%f920, %f917, %f919;
	add.f32 	%f921, %f920, 0f3F800000;
	fma.rn.f32 	%f922, %f921, 0fC0800000, %f916;
	neg.f32 	%f923, %f920;
	fma.rn.f32 	%f924, %f923, %f916, %f922;
	fma.rn.f32 	%f925, %f919, %f924, %f920;
	fma.rn.f32 	%f926, %f925, 0f3A69A091, 0f3BE6E05B;
	fma.rn.f32 	%f927, %f926, %f925, 0fBC81FB4B;
	fma.rn.f32 	%f928, %f927, %f925, 0f3D15373B;
	fma.rn.f32 	%f929, %f928, %f925, 0fBD887C5A;
	fma.rn.f32 	%f930, %f929, %f925, 0f3DC021D5;
	fma.rn.f32 	%f931, %f930, %f925, 0fBDCED424;
	fma.rn.f32 	%f932, %f931, %f925, 0f3D8B74DE;
	fma.rn.f32 	%f933, %f932, %f925, 0f3C7BF170;
	fma.rn.f32 	%f934, %f933, %f925, 0fBE0EF8D4;
	fma.rn.f32 	%f935, %f934, %f925, 0f3F9DD2C9;
	fma.rn.f32 	%f936, %f916, 0f40000000, 0f3F800000;
	rcp.approx.ftz.f32 	%f937, %f936;
	mul.rn.f32 	%f938, %f935, %f937;
	mul.f32 	%f939, %f938, 0fC0000000;
	fma.rn.f32 	%f940, %f916, %f939, %f935;
	sub.f32 	%f941, %f940, %f938;
	fma.rn.f32 	%f942, %f941, %f937, %f938;
	neg.f32 	%f943, %f916;
	mul.f32 	%f944, %f916, %f943;
	mov.f32 	%f945, 0f3FB8AA3B;
	mul.rn.f32 	%f946, %f944, %f945;
	cvt.rzi.f32.f32 	%f947, %f946;
	abs.f32 	%f948, %f947;
	setp.gt.f32 	%p84, %f948, 0f42FC0000;
	mov.f32 	%f949, 0f42FC0000;
	copysign.f32 	%f950, %f947, %f949;
	selp.f32 	%f951, %f950, %f947, %p84;
	fma.rn.f32 	%f952, %f951, 0fBF317218, %f944;
	fma.rn.f32 	%f953, %f951, 0f3102E308, %f952;
	mul.f32 	%f954, %f953, 0f3FB8AA3B;
	add.f32 	%f955, %f951, 0f4B40007F;
	mov.b32 	%r250, %f955;
	shl.b32 	%r251, %r250, 23;
	mov.b32 	%f956, %r251;
	ex2.approx.ftz.f32 	%f957, %f954;
	mul.f32 	%f958, %f957, %f956;
	neg.f32 	%f959, %f944;
	fma.rn.f32 	%f960, %f943, %f916, %f959;
	fma.rn.f32 	%f961, %f958, %f960, %f958;
	mul.f32 	%f962, %f961, %f942;
	setp.gt.f32 	%p85, %f916, 0f4120E148;
	selp.f32 	%f963, 0f00000000, %f962, %p85;
	setp.lt.f32 	%p86, %f915, 0f00000000;
	mov.f32 	%f964, 0f40000000;
	sub.f32 	%f965, %f964, %f963;
	selp.f32 	%f966, %f965, %f963, %p86;
	neg.f32 	%f967, %f915;
	mul.f32 	%f968, %f915, %f967;
	fma.rn.f32 	%f969, %f968, 0f3BBB989D, 0f3F000000;
	cvt.sat.f32.f32 	%f970, %f969;
	mov.f32 	%f971, 0f4B400001;
	mov.f32 	%f972, 0f437C0000;
	fma.rm.f32 	%f973, %f970, %f972, %f971;
	add.f32 	%f974, %f973, 0fCB40007F;
	neg.f32 	%f975, %f974;
	fma.rn.f32 	%f976, %f968, 0f3FB8AA3B, %f975;
	fma.rn.f32 	%f977, %f968, 0f32A57060, %f976;
	mov.b32 	%r252, %f973;
	shl.b32 	%r253, %r252, 23;
	mov.b32 	%f978, %r253;
	ex2.approx.ftz.f32 	%f979, %f977;
	mul.f32 	%f980, %f979, %f978;
	mul.f32 	%f981, %f124, 0f43A60824;
	mul.f32 	%f982, %f981, %f966;
	mul.f32 	%f1292, %f125, %f982;
	mul.f32 	%f983, %f125, %f966;
	mul.f32 	%f984, %f125, %f983;
	add.f32 	%f985, %f106, %f106;
	mul.f32 	%f986, %f985, 0f3F106EBB;
	mul.f32 	%f987, %f986, %f980;
	fma.rn.f32 	%f988, %f125, %f987, %f984;
	mul.f32 	%f1293, %f981, %f988;
$L__BB32_60:
	add.f32 	%f993, %f122, %f1293;
	abs.f32 	%f994, %f993;
	setp.gt.f32 	%p87, %f994, 0f447A0000;
	mov.f32 	%f995, 0f447A0000;
	copysign.f32 	%f996, %f993, %f995;
	selp.f32 	%f997, %f996, %f993, %p87;
	mul.f32 	%f998, %f1289, %f997;
	sub.f32 	%f1294, %f1294, %f998;
	mul.f32 	%f999, %f1290, %f997;
	sub.f32 	%f1295, %f1295, %f999;
	mul.f32 	%f1000, %f1291, %f997;
	sub.f32 	%f1296, %f1296, %f1000;
	add.f32 	%f1001, %f123, %f1292;
	fma.rn.f32 	%f1297, %f1001, 0f3F000000, %f1297;
$L__BB32_61:
	add.s32 	%r347, %r347, 1;
	setp.ne.s32 	%p88, %r347, 0;
	add.s64 	%rd244, %rd244, 4;
	@%p88 bra 	$L__BB32_54;
$L__BB32_62:
	add.s64 	%rd186, %rd1, %rd167;
	atom.global.add.f32 	%f1002, [%rd186], %f1294;
	atom.global.add.f32 	%f1003, [%rd186+4], %f1295;
	atom.global.add.f32 	%f1004, [%rd186+8], %f1296;
	atom.shared.add.f32 	%f1005, [_ZZ24mega_fused_md_step_mixedE4s_pe], %f1297;
	bra.uni 	$L__BB32_95;
$L__BB32_63:
	setp.ge.s32 	%p49, %r2, %r126;
	@%p49 bra 	$L__BB32_95;
	ld.param.u64 	%rd241, [mega_fused_md_step_mixed_param_18];
	ld.param.u64 	%rd239, [mega_fused_md_step_mixed_param_16];
	mul.lo.s32 	%r62, %r2, 3;
	cvt.s64.s32 	%rd22, %r2;
	mul.wide.s32 	%rd142, %r2, 4;
	add.s64 	%rd143, %rd2, %rd142;
	ld.global.nc.f32 	%f144, [%rd143];
	cvta.to.global.u64 	%rd144, %rd239;
	add.s64 	%rd145, %rd144, %rd142;
	ld.global.nc.u32 	%r63, [%rd145];
	cvta.to.global.u64 	%rd146, %rd241;
	add.s64 	%rd147, %rd146, %rd142;
	ld.global.nc.u32 	%r64, [%rd147];
	setp.lt.s32 	%p50, %r126, 1;
	mov.f32 	%f1318, 0f00000000;
	mov.f32 	%f1319, %f1318;
	mov.f32 	%f1320, %f1318;
	mov.f32 	%f1321, %f1318;
	@%p50 bra 	$L__BB32_94;
	ld.param.u64 	%rd238, [mega_fused_md_step_mixed_param_15];
	mul.wide.s32 	%rd148, %r62, 4;
	add.s64 	%rd149, %rd5, %rd148;
	ld.global.f32 	%f145, [%rd149];
	ld.global.f32 	%f146, [%rd149+4];
	ld.global.f32 	%f147, [%rd149+8];
	shl.b64 	%rd150, %rd22, 1;
	add.s64 	%rd151, %rd4, %rd150;
	ld.global.nc.u16 	%rs1, [%rd151];
	add.s64 	%rd152, %rd3, %rd150;
	ld.global.nc.u16 	%rs2, [%rd152];
	and.b32  	%r65, %r1, 63;
	cvta.to.global.u64 	%rd23, %rd238;
	mov.f32 	%f1321, 0f00000000;
	mov.b32 	%r348, 0;
	mov.f32 	%f1320, %f1321;
	mov.f32 	%f1319, %f1321;
	mov.f32 	%f1318, %f1321;
$L__BB32_66:
	shl.b32 	%r67, %r348, 6;
	or.b32  	%r68, %r67, %r65;
	setp.ge.s32 	%p51, %r68, %r126;
	@%p51 bra 	$L__BB32_68;
	mul.lo.s32 	%r200, %r68, 3;
	mul.wide.u32 	%rd153, %r200, 4;
	add.s64 	%rd154, %rd5, %rd153;
	ld.global.f32 	%f678, [%rd154];
	shl.b32 	%r201, %r65, 2;
	mov.u32 	%r202, _ZZ29compute_nonbonded_tiled_mixedPKfPfS1_PKtS3_S0_PKiS5_S5_S5_iiiiE7s_pos_x;
	add.s32 	%r203, %r202, %r201;
	st.shared.f32 	[%r203], %f678;
	ld.global.f32 	%f679, [%rd154+4];
	mov.u32 	%r204, _ZZ29compute_nonbonded_tiled_mixedPKfPfS1_PKtS3_S0_PKiS5_S5_S5_iiiiE7s_pos_y;
	add.s32 	%r205, %r204, %r201;
	st.shared.f32 	[%r205], %f679;
	ld.global.f32 	%f680, [%rd154+8];
	mov.u32 	%r206, _ZZ29compute_nonbonded_tiled_mixedPKfPfS1_PKtS3_S0_PKiS5_S5_S5_iiiiE7s_pos_z;
	add.s32 	%r207, %r206, %r201;
	st.shared.f32 	[%r207], %f680;
	mul.wide.u32 	%rd155, %r68, 2;
	add.s64 	%rd156, %rd4, %rd155;
	ld.global.nc.u16 	%rs3, [%rd156];
	shl.b32 	%r208, %r65, 1;
	mov.u32 	%r209, _ZZ29compute_nonbonded_tiled_mixedPKfPfS1_PKtS3_S0_PKiS5_S5_S5_iiiiE12s_sigma_fp16;
	add.s32 	%r210, %r209, %r208;
	st.shared.u16 	[%r210], %rs3;
	add.s64 	%rd157, %rd3, %rd155;
	ld.global.nc.u16 	%rs4, [%rd157];
	mov.u32 	%r211, _ZZ29compute_nonbonded_tiled_mixedPKfPfS1_PKtS3_S0_PKiS5_S5_S5_iiiiE10s_eps_fp16;
	add.s32 	%r212, %r211, %r208;
	st.shared.u16 	[%r212], %rs4;
	mul.wide.u32 	%rd158, %r68, 4;
	add.s64 	%rd159, %rd2, %rd158;
	ld.global.nc.f32 	%f681, [%rd159];
	mov.u32 	%r213, _ZZ29compute_nonbonded_tiled_mixedPKfPfS1_PKtS3_S0_PKiS5_S5_S5_iiiiE3s_q;
	add.s32 	%r214, %r213, %r201;
	st.shared.f32 	[%r214], %f681;
$L__BB32_68:
	bar.sync 	0;
	setp.ge.s32 	%p52, %r67, %r126;
	@%p52 bra 	$L__BB32_93;
	ld.global.u32 	%r69, [d_use_pbc];
	ld.global.f32 	%f152, [d_box_dims];
	ld.global.f32 	%f153, [d_box_inv];
	ld.global.f32 	%f154, [d_box_dims+4];
	ld.global.f32 	%f155, [d_box_inv+4];
	ld.global.f32 	%f156, [d_box_dims+8];
	ld.global.f32 	%f157, [d_box_inv+8];
	ld.global.u32 	%r70, [d_use_pme];
	mov.b32 	%r349, 0;
	ld.global.f32 	%f158, [d_ewald_beta];
$L__BB32_70:
	mov.u32 	%r71, %r349;
	add.s32 	%r72, %r71, %r67;
	setp.eq.s32 	%p53, %r72, %r2;
	@%p53 bra 	$L__BB32_92;
	setp.eq.s32 	%p54, %r69, 0;
	shl.b32 	%r216, %r71, 2;
	mov.u32 	%r217, _ZZ29compute_nonbonded_tiled_mixedPKfPfS1_PKtS3_S0_PKiS5_S5_S5_iiiiE7s_pos_x;
	add.s32 	%r218, %r217, %r216;
	ld.shared.f32 	%f682, [%r218];
	sub.f32 	%f1310, %f682, %f145;
	mov.u32 	%r219, _ZZ29compute_nonbonded_tiled_mixedPKfPfS1_PKtS3_S0_PKiS5_S5_S5_iiiiE7s_pos_y;
	add.s32 	%r220, %r219, %r216;
	ld.shared.f32 	%f683, [%r220];
	sub.f32 	%f1311, %f683, %f146;
	mov.u32 	%r221, _ZZ29compute_nonbonded_tiled_mixedPKfPfS1_PKtS3_S0_PKiS5_S5_S5_iiiiE7s_pos_z;
	add.s32 	%r222, %r221, %r216;
	ld.shared.f32 	%f684, [%r222];
	sub.f32 	%f1312, %f684, %f147;
	@%p54 bra 	$L__BB32_73;
	mul.f32 	%f685, %f1310, %f153;
	cvt.rni.f32.f32 	%f686, %f685;
	mul.f32 	%f687, %f152, %f686;
	sub.f32 	%f1310, %f1310, %f687;
	mul.f32 	%f688, %f1311, %f155;
	cvt.rni.f32.f32 	%f689, %f688;
	mul.f32 	%f690, %f154, %f689;
	sub.f32 	%f1311, %f1311, %f690;
	mul.f32 	%f691, %f1312, %f157;
	cvt.rni.f32.f32 	%f692, %f691;
	mul.f32 	%f693, %f156, %f692;
	sub.f32 	%f1312, %f1312, %f693;
$L__BB32_73:
	mul.f32 	%f694, %f1311, %f1311;
	fma.rn.f32 	%f695, %f1310, %f1310, %f694;
	fma.rn.f32 	%f172, %f1312, %f1312, %f695;
	setp.ge.f32 	%p55, %f172, 0f42C80000;
	setp.le.f32 	%p56, %f172, 0f358637BD;
	or.pred  	%p57, %p55, %p56;
	@%p57 bra 	$L__BB32_92;
	setp.lt.s32 	%p58, %r63, 1;
	@%p58 bra 	$L__BB32_78;
	ld.param.u32 	%r327, [mega_fused_md_step_mixed_param_26];
	mul.lo.s32 	%r350, %r327, %r2;
	neg.s32 	%r351, %r63;
$L__BB32_76:
	mul.wide.s32 	%rd160, %r350, 4;
	add.s64 	%rd161, %rd23, %rd160;
	ld.global.nc.u32 	%r223, [%rd161];
	setp.ne.s32 	%p59, %r223, %r72;
	@%p59 bra 	$L__BB32_77;
	bra.uni 	$L__BB32_80;
$L__BB32_77:
	add.s32 	%r351, %r351, 1;
	setp.ne.s32 	%p60, %r351, 0;
	add.s32 	%r350, %r350, 1;
	@%p60 bra 	$L__BB32_76;
$L__BB32_78:
	setp.lt.s32 	%p61, %r64, 1;
	mov.f32 	%f696, 0f3F800000;
	mov.f32 	%f1314, %f696;
	mov.f32 	%f1315, %f696;
	@%p61 bra 	$L__BB32_86;
	mov.b32 	%r352, 0;
	bra.uni 	$L__BB32_85;
$L__BB32_80:
	setp.eq.s32 	%p70, %r70, 0;
	@%p70 bra 	$L__BB32_92;
	sqrt.rn.f32 	%f173, %f172;
	mov.u32 	%r240, _ZZ29compute_nonbonded_tiled_mixedPKfPfS1_PKtS3_S0_PKiS5_S5_S5_iiiiE3s_q;
	add.s32 	%r241, %r240, %r216;
	ld.shared.f32 	%f174, [%r241];
	mul.f32 	%f175, %f173, %f158;
	abs.f32 	%f815, %f175;
	setp.ltu.f32 	%p71, %f815, 0f3F8060FE;
	setp.ge.f32 	%p72, %f815, 0f3F8060FE;
	mul.f32 	%f816, %f175, %f175;
	selp.f32 	%f817, %f815, %f816, %p72;
	selp.f32 	%f818, 0f38EB4C3A, 0f38B1E96A, %p72;
	selp.f32 	%f819, 0fBAAE005B, 0fBA574D20, %p72;
	fma.rn.f32 	%f820, %f818, %f817, %f819;
	selp.f32 	%f821, 0f3C09919F, 0f3BAAD5EA, %p72;
	fma.rn.f32 	%f822, %f820, %f817, %f821;
	selp.f32 	%f823, 0fBD24D99A, 0fBCDC1BE7, %p72;
	fma.rn.f32 	%f824, %f822, %f817, %f823;
	selp.f32 	%f825, 0f3E235519, 0f3DE718AF, %p72;
	fma.rn.f32 	%f826, %f824, %f817, %f825;
	selp.f32 	%f827, 0f3F69B4F9, 0fBEC093AC, %p72;
	fma.rn.f32 	%f828, %f826, %f817, %f827;
	selp.f32 	%f829, 0f3F210A14, 0f3E0375D3, %p72;
	fma.rn.f32 	%f830, %f828, %f817, %f829;
	neg.f32 	%f831, %f817;
	selp.f32 	%f832, %f831, %f175, %p72;
	fma.rn.f32 	%f1313, %f830, %f832, %f832;
	@%p71 bra 	$L__BB32_83;
	ex2.approx.ftz.f32 	%f833, %f1313;
	mov.f32 	%f834, 0f3F800000;
	sub.f32 	%f835, %f834, %f833;
	copysign.f32 	%f1313, %f175, %f835;
$L__BB32_83:
	rcp.rn.f32 	%f836, %f173;
	neg.f32 	%f837, %f175;
	mul.f32 	%f838, %f175, %f837;
	fma.rn.f32 	%f839, %f838, 0f3BBB989D, 0f3F000000;
	cvt.sat.f32.f32 	%f840, %f839;
	mov.f32 	%f841, 0f4B400001;
	mov.f32 	%f842, 0f437C0000;
	fma.rm.f32 	%f843, %f840, %f842, %f841;
	add.f32 	%f844, %f843, 0fCB40007F;
	neg.f32 	%f845, %f844;
	fma.rn.f32 	%f846, %f838, 0f3FB8AA3B, %f845;
	fma.rn.f32 	%f847, %f838, 0f32A57060, %f846;
	mov.b32 	%r242, %f843;
	shl.b32 	%r243, %r242, 23;
	mov.b32 	%f848, %r243;
	ex2.approx.ftz.f32 	%f849, %f847;
	mul.f32 	%f850, %f849, %f848;
	mul.f32 	%f851, %f144, %f174;
	mul.f32 	%f852, %f851, 0fC3A60824;
	mul.f32 	%f853, %f852, %f1313;
	mul.f32 	%f854, %f836, %f853;
	mul.f32 	%f855, %f836, %f1313;
	add.f32 	%f856, %f158, %f158;
	mul.f32 	%f857, %f856, 0f3F106EBB;
	mul.f32 	%f858, %f850, %f857;
	mul.f32 	%f859, %f836, %f858;
	fma.rn.f32 	%f860, %f836, %f855, %f859;
	mul.f32 	%f861, %f852, %f860;
	add.f32 	%f862, %f173, 0f322BCC77;
	rcp.rn.f32 	%f863, %f862;
	mul.f32 	%f864, %f1310, %f861;
	fma.rn.f32 	%f1318, %f863, %f864, %f1318;
	mul.f32 	%f865, %f1311, %f861;
	fma.rn.f32 	%f1319, %f863, %f865, %f1319;
	mul.f32 	%f866, %f1312, %f861;
	fma.rn.f32 	%f1320, %f863, %f866, %f1320;
	fma.rn.f32 	%f1321, %f854, 0f3F000000, %f1321;
	bra.uni 	$L__BB32_92;
$L__BB32_84:
	add.s32 	%r352, %r352, 1;
	setp.eq.s32 	%p63, %r352, %r64;
	mov.f32 	%f1314, %f696;
	mov.f32 	%f1315, %f696;
	@%p63 bra 	$L__BB32_86;
$L__BB32_85:
	ld.param.u32 	%r328, [mega_fused_md_step_mixed_param_27];
	ld.param.u64 	%rd240, [mega_fused_md_step_mixed_param_17];
	mad.lo.s32 	%r225, %r328, %r2, %r352;
	cvta.to.global.u64 	%rd162, %rd240;
	mul.wide.s32 	%rd163, %r225, 4;
	add.s64 	%rd164, %rd162, %rd163;
	ld.global.nc.u32 	%r226, [%rd164];
	setp.ne.s32 	%p62, %r226, %r72;
	mov.f32 	%f1315, 0f3F555550;
	mov.f32 	%f1314, 0f3F000000;
	@%p62 bra 	$L__BB32_84;
$L__BB32_86:
	setp.eq.s32 	%p64, %r70, 0;
	shl.b32 	%r227, %r71, 1;
	mov.u32 	%r228, _ZZ29compute_nonbonded_tiled_mixedPKfPfS1_PKtS3_S0_PKiS5_S5_S5_iiiiE12s_sigma_fp16;
	add.s32 	%r229, %r228, %r227;
	ld.shared.u16 	%rs6, [%r229];
	mov.u32 	%r230, _ZZ29compute_nonbonded_tiled_mixedPKfPfS1_PKtS3_S0_PKiS5_S5_S5_iiiiE10s_eps_fp16;
	add.s32 	%r231, %r230, %r227;
	ld.shared.u16 	%rs8, [%r231];
	// begin inline asm
	{  cvt.f32.f16 %f700, %rs1;}

	// end inline asm
	// begin inline asm
	{  cvt.f32.f16 %f701, %rs6;}

	// end inline asm
	// begin inline asm
	{  cvt.f32.f16 %f702, %rs2;}

	// end inline asm
	// begin inline asm
	{  cvt.f32.f16 %f703, %rs8;}

	// end inline asm
	add.f32 	%f704, %f700, %f701;
	mul.f32 	%f705, %f704, 0f3F000000;
	mul.f32 	%f706, %f702, %f703;
	sqrt.rn.f32 	%f707, %f706;
	add.f32 	%f708, %f172, 0f3F800000;
	mul.f32 	%f709, %f708, %f708;
	mul.f32 	%f710, %f708, %f709;
	rcp.rn.f32 	%f711, %f710;
	mul.f32 	%f712, %f705, %f705;
	mul.f32 	%f713, %f712, %f712;
	mul.f32 	%f714, %f712, %f713;
	mul.f32 	%f715, %f711, %f714;
	mul.f32 	%f716, %f707, 0f41C00000;
	add.f32 	%f717, %f715, %f715;
	mul.f32 	%f718, %f715, %f717;
	sub.f32 	%f719, %f718, %f715;
	mul.f32 	%f720, %f716, %f719;
	div.rn.f32 	%f721, %f720, %f708;
	mul.f32 	%f722, %f707, 0f40800000;
	mul.f32 	%f723, %f722, %f715;
	add.f32 	%f724, %f715, 0fBF800000;
	mul.f32 	%f725, %f723, %f724;
	mul.f32 	%f185, %f1314, %f721;
	mul.f32 	%f186, %f1314, %f725;
	sqrt.rn.f32 	%f187, %f172;
	rcp.rn.f32 	%f188, %f187;
	mov.u32 	%r233, _ZZ29compute_nonbonded_tiled_mixedPKfPfS1_PKtS3_S0_PKiS5_S5_S5_iiiiE3s_q;
	add.s32 	%r234, %r233, %r216;
	ld.shared.f32 	%f726, [%r234];
	mul.f32 	%f189, %f144, %f726;
	@%p64 bra 	$L__BB32_88;
	mul.f32 	%f727, %f187, %f158;
	abs.f32 	%f728, %f727;
	add.f32 	%f729, %f728, 0fC0800000;
	add.f32 	%f730, %f728, 0f40800000;
	rcp.approx.ftz.f32 	%f731, %f730;
	mul.rn.f32 	%f732, %f729, %f731;
	add.f32 	%f733, %f732, 0f3F800000;
	fma.rn.f32 	%f734, %f733, 0fC0800000, %f728;
	neg.f32 	%f735, %f732;
	fma.rn.f32 	%f736, %f735, %f728, %f734;
	fma.rn.f32 	%f737, %f731, %f736, %f732;
	fma.rn.f32 	%f738, %f737, 0f3A69A091, 0f3BE6E05B;
	fma.rn.f32 	%f739, %f738, %f737, 0fBC81FB4B;
	fma.rn.f32 	%f740, %f739, %f737, 0f3D15373B;
	fma.rn.f32 	%f741, %f740, %f737, 0fBD887C5A;
	fma.rn.f32 	%f742, %f741, %f737, 0f3DC021D5;
	fma.rn.f32 	%f743, %f742, %f737, 0fBDCED424;
	fma.rn.f32 	%f744, %f743, %f737, 0f3D8B74DE;
	fma.rn.f32 	%f745, %f744, %f737, 0f3C7BF170;
	fma.rn.f32 	%f746, %f745, %f737, 0fBE0EF8D4;
	fma.rn.f32 	%f747, %f746, %f737, 0f3F9DD2C9;
	fma.rn.f32 	%f748, %f728, 0f40000000, 0f3F800000;
	rcp.approx.ftz.f32 	%f749, %f748;
	mul.rn.f32 	%f750, %f747, %f749;
	mul.f32 	%f751, %f750, 0fC0000000;
	fma.rn.f32 	%f752, %f728, %f751, %f747;
	sub.f32 	%f753, %f752, %f750;
	fma.rn.f32 	%f754, %f753, %f749, %f750;
	neg.f32 	%f755, %f728;
	mul.f32 	%f756, %f728, %f755;
	mov.f32 	%f757, 0f3FB8AA3B;
	mul.rn.f32 	%f758, %f756, %f757;
	cvt.rzi.f32.f32 	%f759, %f758;
	abs.f32 	%f760, %f759;
	setp.gt.f32 	%p65, %f760, 0f42FC0000;
	mov.f32 	%f761, 0f42FC0000;
	copysign.f32 	%f762, %f759, %f761;
	selp.f32 	%f763, %f762, %f759, %p65;
	fma.rn.f32 	%f764, %f763, 0fBF317218, %f756;
	fma.rn.f32 	%f765, %f763, 0f3102E308, %f764;
	mul.f32 	%f766, %f765, 0f3FB8AA3B;
	add.f32 	%f767, %f763, 0f4B40007F;
	mov.b32 	%r235, %f767;
	shl.b32 	%r236, %r235, 23;
	mov.b32 	%f768, %r236;
	ex2.approx.ftz.f32 	%f769, %f766;
	mul.f32 	%f770, %f769, %f768;
	neg.f32 	%f771, %f756;
	fma.rn.f32 	%f772, %f755, %f728, %f771;
	fma.rn.f32 	%f773, %f770, %f772, %f770;
	mul.f32 	%f774, %f773, %f754;
	setp.gt.f32 	%p66, %f728, 0f4120E148;
	selp.f32 	%f775, 0f00000000, %f774, %p66;
	setp.lt.f32 	%p67, %f727, 0f00000000;
	mov.f32 	%f776, 0f40000000;
	sub.f32 	%f777, %f776, %f775;
	selp.f32 	%f778, %f777, %f775, %p67;
	neg.f32 	%f779, %f727;
	mul.f32 	%f780, %f727, %f779;
	fma.rn.f32 	%f781, %f780, 0f3BBB989D, 0f3F000000;
	cvt.sat.f32.f32 	%f782, %f781;
	mov.f32 	%f783, 0f4B400001;
	mov.f32 	%f784, 0f437C0000;
	fma.rm.f32 	%f785, %f782, %f784, %f783;
	add.f32 	%f786, %f785, 0fCB40007F;
	neg.f32 	%f787, %f786;
	fma.rn.f32 	%f788, %f780, 0f3FB8AA3B, %f787;
	fma.rn.f32 	%f789, %f780, 0f32A57060, %f788;
	mov.b32 	%r237, %f785;
	shl.b32 	%r238, %r237, 23;
	mov.b32 	%f790, %r238;
	ex2.approx.ftz.f32 	%f791, %f789;
	mul.f32 	%f792, %f791, %f790;
	mul.f32 	%f793, %f189, 0f43A60824;
	mul.f32 	%f794, %f793, %f778;
	mul.f32 	%f1316, %f188, %f794;
	mul.f32 	%f795, %f188, %f778;
	mul.f32 	%f796, %f188, %f795;
	add.f32 	%f797, %f158, %f158;
	mul.f32 	%f798, %f797, 0f3F106EBB;
	mul.f32 	%f799, %f798, %f792;
	fma.rn.f32 	%f800, %f188, %f799, %f796;
	mul.f32 	%f1317, %f793, %f800;
	bra.uni 	$L__BB32_91;
$L__BB32_88:
	@%p54 bra 	$L__BB32_90;
	mul.f32 	%f801, %f189, 0f43A60824;
	mul.f32 	%f1316, %f188, %f801;
	mul.f32 	%f1317, %f188, %f1316;
	bra.uni 	$L__BB32_91;
$L__BB32_90:
	mul.f32 	%f802, %f188, %f188;
	mul.f32 	%f803, %f189, 0f43A60824;
	mul.f32 	%f804, %f803, 0f3E800000;
	mul.f32 	%f1316, %f802, %f804;
	add.f32 	%f805, %f1316, %f1316;
	mul.f32 	%f1317, %f188, %f805;
$L__BB32_91:
	fma.rn.f32 	%f806, %f1315, %f1317, %f185;
	abs.f32 	%f807, %f806;
	setp.gt.f32 	%p69, %f807, 0f447A0000;
	mov.f32 	%f808, 0f447A0000;
	copysign.f32 	%f809, %f806, %f808;
	selp.f32 	%f810, %f809, %f806, %p69;
	mul.f32 	%f811, %f1310, %f810;
	sub.f32 	%f1318, %f1318, %f811;
	mul.f32 	%f812, %f1311, %f810;
	sub.f32 	%f1319, %f1319, %f812;
	mul.f32 	%f813, %f1312, %f810;
	sub.f32 	%f1320, %f1320, %f813;
	fma.rn.f32 	%f814, %f1315, %f1316, %f186;
	fma.rn.f32 	%f1321, %f814, 0f3F000000, %f1321;
$L__BB32_92:
	add.s32 	%r349, %r71, 1;
	setp.lt.u32 	%p73, %r71, 63;
	add.s32 	%r244, %r72, 1;
	setp.lt.s32 	%p74, %r244, %r126;
	and.pred  	%p75, %p73, %p74;
	@%p75 bra 	$L__BB32_70;
$L__BB32_93:
	bar.sync 	0;
	add.s32 	%r348, %r348, 1;
	add.s32 	%r245, %r126, 63;
	shr.u32 	%r246, %r245, 6;
	setp.ne.s32 	%p76, %r348, %r246;
	@%p76 bra 	$L__BB32_66;
$L__BB32_94:
	mul.lo.s32 	%r247, %r2, 3;
	mul.wide.s32 	%rd165, %r247, 4;
	add.s64 	%rd166, %rd1, %rd165;
	atom.global.add.f32 	%f867, [%rd166], %f1318;
	atom.global.add.f32 	%f868, [%rd166+4], %f1319;
	atom.global.add.f32 	%f869, [%rd166+8], %f1320;
	atom.shared.add.f32 	%f870, [_ZZ24mega_fused_md_step_mixedE4s_pe], %f1321;
$L__BB32_95:
	ld.param.u64 	%rd237, [mega_fused_md_step_mixed_param_14];
	ld.param.u64 	%rd230, [mega_fused_md_step_mixed_param_1];
	cvta.to.global.u64 	%rd24, %rd230;
	bar.sync 	0;
	setp.ge.s32 	%p89, %r2, %r126;
	cvta.to.global.u64 	%rd187, %rd237;
	mul.wide.s32 	%rd188, %r2, 4;
	add.s64 	%rd25, %rd187, %rd188;
	@%p89 bra 	$L__BB32_103;
	mul.lo.s32 	%r254, %r2, 3;
	mul.wide.s32 	%rd189, %r254, 4;
	add.s64 	%rd26, %rd5, %rd189;
	ld.global.f32 	%f214, [%rd26];
	ld.global.f32 	%f215, [%rd26+4];
	ld.global.f32 	%f216, [%rd26+8];
	add.s64 	%rd27, %rd24, %rd189;
	ld.global.f32 	%f217, [%rd27];
	ld.global.f32 	%f218, [%rd27+4];
	ld.global.f32 	%f219, [%rd27+8];
	add.s64 	%rd190, %rd1, %rd189;
	ld.global.f32 	%f1333, [%rd190];
	ld.global.f32 	%f1332, [%rd190+4];
	ld.global.f32 	%f1331, [%rd190+8];
	ld.global.nc.f32 	%f223, [%rd25];
	mul.f32 	%f1006, %f1332, %f1332;
	fma.rn.f32 	%f1007, %f1333, %f1333, %f1006;
	fma.rn.f32 	%f1008, %f1331, %f1331, %f1007;
	sqrt.rn.f32 	%f224, %f1008;
	setp.lt.f32 	%p90, %f224, 0f2EDBE6FF;
	@%p90 bra 	$L__BB32_100;
	div.rn.f32 	%f1010, %f224, 0f43960000;
	add.f32 	%f225, %f1010, %f1010;
	setp.leu.f32 	%p91, %f225, 0f358637BD;
	mov.f32 	%f1330, 0f3F800000;
	@%p91 bra 	$L__BB32_99;
	abs.f32 	%f1011, %f225;
	mul.f32 	%f1012, %f1011, 0f4038AA3B;
	ex2.approx.ftz.f32 	%f1013, %f1012;
	add.f32 	%f1014, %f1013, 0f3F800000;
	rcp.approx.ftz.f32 	%f1015, %f1014;
	fma.rn.f32 	%f1016, %f1015, 0fC0000000, 0f3F800000;
	setp.ge.f32 	%p92, %f1011, 0f41102CB4;
	abs.f32 	%f1017, %f1016;
	selp.f32 	%f1018, 0f3F800000, %f1017, %p92;
	mul.f32 	%f1019, %f225, %f225;
	fma.rn.f32 	%f1020, %f1019, 0f3C80F082, 0fBD563CAE;
	fma.rn.f32 	%f1021, %f1020, %f1019, 0f3E085941;
	fma.rn.f32 	%f1022, %f1021, %f1019, 0fBEAAA9ED;
	fma.rn.f32 	%f1023, %f1022, %f1019, 0f00000000;
	fma.rn.f32 	%f1024, %f1023, %f225, %f225;
	setp.ge.f32 	%p93, %f1011, 0f3F19999A;
	selp.f32 	%f1025, %f1018, %f1024, %p93;
	div.rn.f32 	%f1330, %f1025, %f225;
$L__BB32_99:
	mul.f32 	%f1333, %f1333, %f1330;
	mul.f32 	%f1332, %f1332, %f1330;
	mul.f32 	%f1331, %f1331, %f1330;
$L__BB32_100:
	setp.lt.f32 	%p94, %f223, 0f358637BD;
	rcp.rn.f32 	%f1026, %f223;
	mul.f32 	%f1027, %f1026, 0f39DB5CB3;
	selp.f32 	%f1028, 0f38123DCD, %f1027, %p94;
	mul.f32 	%f1029, %f1028, %f1333;
	mul.f32 	%f1030, %f1028, %f1332;
	mul.f32 	%f1031, %f1028, %f1331;
	mul.f32 	%f1032, %f306, 0f3F000000;
	fma.rn.f32 	%f234, %f1032, %f1029, %f217;
	fma.rn.f32 	%f235, %f1032, %f1030, %f218;
	fma.rn.f32 	%f236, %f1032, %f1031, %f219;
	fma.rn.f32 	%f1334, %f306, %f234, %f214;
	fma.rn.f32 	%f1335, %f306, %f235, %f215;
	fma.rn.f32 	%f1336, %f306, %f236, %f216;
	ld.global.u32 	%r255, [d_use_pbc];
	setp.eq.s32 	%p95, %r255, 0;
	@%p95 bra 	$L__BB32_102;
	ld.global.f32 	%f1033, [d_box_dims];
	ld.global.f32 	%f1034, [d_box_inv];
	mul.f32 	%f1035, %f1334, %f1034;
	cvt.rmi.f32.f32 	%f1036, %f1035;
	mul.f32 	%f1037, %f1033, %f1036;
	sub.f32 	%f1334, %f1334, %f1037;
	ld.global.f32 	%f1038, [d_box_dims+4];
	ld.global.f32 	%f1039, [d_box_inv+4];
	mul.f32 	%f1040, %f1335, %f1039;
	cvt.rmi.f32.f32 	%f1041, %f1040;
	mul.f32 	%f1042, %f1038, %f1041;
	sub.f32 	%f1335, %f1335, %f1042;
	ld.global.f32 	%f1043, [d_box_dims+8];
	ld.global.f32 	%f1044, [d_box_inv+8];
	mul.f32 	%f1045, %f1336, %f1044;
	cvt.rmi.f32.f32 	%f1046, %f1045;
	mul.f32 	%f1047, %f1043, %f1046;
	sub.f32 	%f1336, %f1336, %f1047;
$L__BB32_102:
	st.global.f32 	[%rd26], %f1334;
	st.global.f32 	[%rd26+4], %f1335;
	st.global.f32 	[%rd26+8], %f1336;
	st.global.f32 	[%rd27], %f234;
	st.global.f32 	[%rd27+4], %f235;
	st.global.f32 	[%rd27+8], %f236;
$L__BB32_103:
	setp.ge.s32 	%p96, %r2, %r126;
	bar.sync 	0;
	bar.sync 	0;
	@%p96 bra 	$L__BB32_139;
	mul.lo.s32 	%r256, %r2, 3;
	mul.wide.s32 	%rd191, %r256, 4;
	add.s64 	%rd28, %rd24, %rd191;
	ld.global.f32 	%f1344, [%rd28];
	ld.global.f32 	%f1345, [%rd28+4];
	ld.global.f32 	%f1346, [%rd28+8];
	add.s64 	%rd192, %rd1, %rd191;
	ld.global.f32 	%f1340, [%rd192];
	ld.global.f32 	%f1339, [%rd192+4];
	ld.global.f32 	%f1338, [%rd192+8];
	ld.global.nc.f32 	%f1048, [%rd25];
	setp.lt.f32 	%p97, %f1048, 0f358637BD;
	selp.f32 	%f252, 0f41400000, %f1048, %p97;
	mul.f32 	%f1049, %f1339, %f1339;
	fma.rn.f32 	%f1050, %f1340, %f1340, %f1049;
	fma.rn.f32 	%f1051, %f1338, %f1338, %f1050;
	sqrt.rn.f32 	%f253, %f1051;
	setp.lt.f32 	%p98, %f253, 0f2EDBE6FF;
	@%p98 bra 	$L__BB32_108;
	div.rn.f32 	%f1053, %f253, 0f43960000;
	add.f32 	%f254, %f1053, %f1053;
	setp.leu.f32 	%p99, %f254, 0f358637BD;
	mov.f32 	%f1337, 0f3F800000;
	@%p99 bra 	$L__BB32_107;
	abs.f32 	%f1054, %f254;
	mul.f32 	%f1055, %f1054, 0f4038AA3B;
	ex2.approx.ftz.f32 	%f1056, %f1055;
	add.f32 	%f1057, %f1056, 0f3F800000;
	rcp.approx.ftz.f32 	%f1058, %f1057;
	fma.rn.f32 	%f1059, %f1058, 0fC0000000, 0f3F800000;
	setp.ge.f32 	%p100, %f1054, 0f41102CB4;
	abs.f32 	%f1060, %f1059;
	selp.f32 	%f1061, 0f3F800000, %f1060, %p100;
	mul.f32 	%f1062, %f254, %f254;
	fma.rn.f32 	%f1063, %f1062, 0f3C80F082, 0fBD563CAE;
	fma.rn.f32 	%f1064, %f1063, %f1062, 0f3E085941;
	fma.rn.f32 	%f1065, %f1064, %f1062, 0fBEAAA9ED;
	fma.rn.f32 	%f1066, %f1065, %f1062, 0f00000000;
	fma.rn.f32 	%f1067, %f1066, %f254, %f254;
	setp.ge.f32 	%p101, %f1054, 0f3F19999A;
	selp.f32 	%f1068, %f1061, %f1067, %p101;
	div.rn.f32 	%f1337, %f1068, %f254;
$L__BB32_107:
	mul.f32 	%f1340, %f1340, %f1337;
	mul.f32 	%f1339, %f1339, %f1337;
	mul.f32 	%f1338, %f1338, %f1337;
$L__BB32_108:
	ld.param.f32 	%f1262, [mega_fused_md_step_mixed_param_30];
	setp.leu.f32 	%p102, %f1262, 0f2EDBE6FF;
	@%p102 bra 	$L__BB32_134;
	ld.param.u32 	%r329, [mega_fused_md_step_mixed_param_31];
	ld.param.f32 	%f1263, [mega_fused_md_step_mixed_param_30];
	ld.param.f32 	%f1261, [mega_fused_md_step_mixed_param_29];
	neg.f32 	%f1069, %f1263;
	mul.f32 	%f1070, %f306, %f1069;
	fma.rn.f32 	%f1071, %f1070, 0f3BBB989D, 0f3F000000;
	cvt.sat.f32.f32 	%f1072, %f1071;
	mov.f32 	%f1073, 0f4B400001;
	mov.f32 	%f1074, 0f437C0000;
	fma.rm.f32 	%f1075, %f1072, %f1074, %f1073;
	add.f32 	%f1076, %f1075, 0fCB40007F;
	neg.f32 	%f1077, %f1076;
	fma.rn.f32 	%f1078, %f1070, 0f3FB8AA3B, %f1077;
	fma.rn.f32 	%f1079, %f1070, 0f32A57060, %f1078;
	mov.b32 	%r257, %f1075;
	shl.b32 	%r258, %r257, 23;
	mov.b32 	%f1080, %r258;
	ex2.approx.ftz.f32 	%f1081, %f1079;
	mul.f32 	%f263, %f1081, %f1080;
	mul.f32 	%f1082, %f1261, 0f3B023BC0;
	mul.f32 	%f1083, %f1082, 0f39DB5CB3;
	div.rn.f32 	%f1084, %f1083, %f252;
	sqrt.rn.f32 	%f1085, %f1084;
	mul.f32 	%f1086, %f263, %f263;
	mov.f32 	%f1087, 0f3F800000;
	sub.f32 	%f1088, %f1087, %f1086;
	sqrt.rn.f32 	%f1089, %f1088;
	mul.f32 	%f264, %f1085, %f1089;
	mul.lo.s32 	%r259, %r329, 12345;
	cvt.u64.u32 	%rd193, %r259;
	mul.wide.s32 	%rd194, %r2, 67890;
	add.s64 	%rd195, %rd194, %rd193;
	mad.lo.s64 	%rd196, %rd195, 6364136223846793005, 1442695040888963407;
	shr.u64 	%rd197, %rd196, 11;
	cvt.rn.f32.u64 	%f1090, %rd197;
	mul.f32 	%f1091, %f1090, 0f25000000;
	max.f32 	%f1092, %f1091, 0f2EDBE6FF;
	mad.lo.s64 	%rd29, %rd195, 7520897724310334953, 1876011003808476466;
	shr.u64 	%rd198, %rd29, 11;
	cvt.rn.f32.u64 	%f1093, %rd198;
	mul.f32 	%f1094, %f1093, 0f25000000;
	mov.b32 	%r260, %f1092;
	add.s32 	%r261, %r260, -1059760811;
	and.b32  	%r262, %r261, -8388608;
	sub.s32 	%r263, %r260, %r262;
	mov.b32 	%f1095, %r263;
	cvt.rn.f32.s32 	%f1096, %r262;
	fma.rn.f32 	%f1097, %f1096, 0f34000000, 0f00000000;
	add.f32 	%f1098, %f1095, 0fBF800000;
	fma.rn.f32 	%f1099, %f1098, 0fBE055027, 0f3E1039F6;
	fma.rn.f32 	%f1100, %f1099, %f1098, 0fBDF8CDCC;
	fma.rn.f32 	%f1101, %f1100, %f1098, 0f3E0F2955;
	fma.rn.f32 	%f1102, %f1101, %f1098, 0fBE2AD8B9;
	fma.rn.f32 	%f1103, %f1102, %f1098, 0f3E4CED0B;
	fma.rn.f32 	%f1104, %f1103, %f1098, 0fBE7FFF22;
	fma.rn.f32 	%f1105, %f1104, %f1098, 0f3EAAAA78;
	fma.rn.f32 	%f1106, %f1105, %f1098, 0fBF000000;
	mul.f32 	%f1107, %f1098, %f1106;
	fma.rn.f32 	%f1108, %f1107, %f1098, %f1098;
	fma.rn.f32 	%f1109, %f1097, 0f3F317218, %f1108;
	setp.gt.u32 	%p103, %r260, 2139095039;
	fma.rn.f32 	%f1110, %f1092, 0f7F800000, 0f7F800000;
	selp.f32 	%f1111, %f1110, %f1109, %p103;
	mul.f32 	%f265, %f1111, 0fC0000000;
	mul.f32 	%f266, %f1094, 0f40C90FDB;
	mul.f32 	%f1112, %f266, 0f3F22F983;
	cvt.rni.s32.f32 	%r356, %f1112;
	cvt.rn.f32.s32 	%f1113, %r356;
	fma.rn.f32 	%f1114, %f1113, 0fBFC90FDA, %f266;
	fma.rn.f32 	%f1115, %f1113, 0fB3A22168, %f1114;
	fma.rn.f32 	%f1341, %f1113, 0fA7C234C5, %f1115;
	abs.f32 	%f268, %f266;
	setp.ltu.f32 	%p104, %f268, 0f47CE4780;
	@%p104 bra 	$L__BB32_117;
	setp.neu.f32 	%p105, %f268, 0f7F800000;
	@%p105 bra 	$L__BB32_112;
	mov.f32 	%f1118, 0f00000000;
	mul.rn.f32 	%f1341, %f266, %f1118;
	mov.b32 	%r356, 0;
	bra.uni 	$L__BB32_117;
$L__BB32_112:
	mov.b32 	%r84, %f266;
	shl.b32 	%r265, %r84, 8;
	or.b32  	%r85, %r265, -2147483648;
	mov.b64 	%rd247, 0;
	mov.b32 	%r353, 0;
	mov.u64 	%rd245, __cudart_i2opi_f;
	mov.u64 	%rd246, %rd8;
$L__BB32_113:
	.pragma "nounroll";
	ld.global.nc.u32 	%r266, [%rd245];
	mad.wide.u32 	%rd201, %r266, %r85, %rd247;
	shr.u64 	%rd247, %rd201, 32;
	st.local.u32 	[%rd246], %rd201;
	add.s32 	%r353, %r353, 1;
	add.s64 	%rd246, %rd246, 4;
	add.s64 	%rd245, %rd245, 4;
	setp.ne.s32 	%p106, %r353, 6;
	@%p106 bra 	$L__BB32_113;
	shr.u32 	%r267, %r84, 23;
	st.local.u32 	[%rd8+24], %rd247;
	and.b32  	%r88, %r267, 31;
	add.s32 	%r268, %r267, -128;
	shr.u32 	%r269, %r268, 5;
	mul.wide.u32 	%rd202, %r269, 4;
	sub.s64 	%rd36, %rd8, %rd202;
	ld.local.u32 	%r354, [%rd36+24];
	ld.local.u32 	%r355, [%rd36+20];
	setp.eq.s32 	%p107, %r88, 0;
	@%p107 bra 	$L__BB32_116;
	shf.l.wrap.b32 	%r354, %r355, %r354, %r88;
	ld.local.u32 	%r270, [%rd36+16];
	shf.l.wrap.b32 	%r355, %r270, %r355, %r88;
$L__BB32_116:
	shr.u32 	%r271, %r354, 30;
	shf.l.wrap.b32 	%r272, %r355, %r354, 2;
	shl.b32 	%r273, %r355, 2;
	shr.u32 	%r274, %r272, 31;
	add.s32 	%r356, %r274, %r271;
	shr.s32 	%r275, %r272, 31;
	xor.b32  	%r276, %r275, %r272;
	xor.b32  	%r277, %r275, %r273;
	cvt.u64.u32 	%rd203, %r276;
	shl.b64 	%rd204, %rd203, 32;
	cvt.u64.u32 	%rd205, %r277;
	or.b64  	%rd206, %rd204, %rd205;
	cvt.rn.f64.s64 	%fd5, %rd206;
	mul.f64 	%fd6, %fd5, 0d3BF921FB54442D19;
	cvt.rn.f32.f64 	%f1116, %fd6;
	neg.f32 	%f1117, %f1116;
	setp.lt.s32 	%p108, %r272, 0;
	selp.f32 	%f1341, %f1117, %f1116, %p108;
$L__BB32_117:
	add.s32 	%r279, %r356, 1;
	mul.rn.f32 	%f1119, %f1341, %f1341;
	and.b32  	%r280, %r356, 1;
	setp.eq.b32 	%p109, %r280, 1;
	selp.f32 	%f1120, %f1341, 0f3F800000, %p109;
	fma.rn.f32 	%f1121, %f1119, %f1120, 0f00000000;
	fma.rn.f32 	%f1122, %f1119, 0f37CBAC00, 0fBAB607ED;
	selp.f32 	%f1123, 0fB94D4153, %f1122, %p109;
	selp.f32 	%f1124, 0f3C0885E4, 0f3D2AAABB, %p109;
	fma.rn.f32 	%f1125, %f1123, %f1119, %f1124;
	selp.f32 	%f1126, 0fBE2AAAA8, 0fBEFFFFFF, %p109;
	fma.rn.f32 	%f1127, %f1125, %f1119, %f1126;
	fma.rn.f32 	%f1128, %f1127, %f1121, %f1120;
	and.b32  	%r281, %r279, 2;
	setp.eq.s32 	%p110, %r281, 0;
	mov.f32 	%f1129, 0f00000000;
	sub.f32 	%f1130, %f1129, %f1128;
	selp.f32 	%f1131, %f1128, %f1130, %p110;
	sqrt.rn.f32 	%f1132, %f265;
	mul.f32 	%f1133, %f1132, %f1131;
	mul.f32 	%f1134, %f264, %f1133;
	fma.rn.f32 	%f1344, %f1344, %f263, %f1134;
	mad.lo.s64 	%rd207, %rd29, 6364136223846793005, 1442695040888963407;
	shr.u64 	%rd208, %rd207, 11;
	cvt.rn.f32.u64 	%f1135, %rd208;
	mul.f32 	%f1136, %f1135, 0f25000000;
	max.f32 	%f1137, %f1136, 0f2EDBE6FF;
	mad.lo.s64 	%rd37, %rd29, 7520897724310334953, 1876011003808476466;
	shr.u64 	%rd209, %rd37, 11;
	cvt.rn.f32.u64 	%f1138, %rd209;
	mul.f32 	%f1139, %f1138, 0f25000000;
	mov.b32 	%r282, %f1137;
	add.s32 	%r283, %r282, -1059760811;
	and.b32  	%r284, %r283, -8388608;
	sub.s32 	%r285, %r282, %r284;
	mov.b32 	%f1140, %r285;
	cvt.rn.f32.s32 	%f1141, %r284;
	fma.rn.f32 	%f1142, %f1141, 0f34000000, 0f00000000;
	add.f32 	%f1143, %f1140, 0fBF800000;
	fma.rn.f32 	%f1144, %f1143, 0fBE055027, 0f3E1039F6;
	fma.rn.f32 	%f1145, %f1144, %f1143, 0fBDF8CDCC;
	fma.rn.f32 	%f1146, %f1145, %f1143, 0f3E0F2955;
	fma.rn.f32 	%f1147, %f1146, %f1143, 0fBE2AD8B9;
	fma.rn.f32 	%f1148, %f1147, %f1143, 0f3E4CED0B;
	fma.rn.f32 	%f1149, %f1148, %f1143, 0fBE7FFF22;
	fma.rn.f32 	%f1150, %f1149, %f1143, 0f3EAAAA78;
	fma.rn.f32 	%f1151, %f1150, %f1143, 0fBF000000;
	mul.f32 	%f1152, %f1143, %f1151;
	fma.rn.f32 	%f1153, %f1152, %f1143, %f1143;
	fma.rn.f32 	%f1154, %f1142, 0f3F317218, %f1153;
	setp.gt.u32 	%p111, %r282, 2139095039;
	fma.rn.f32 	%f1155, %f1137, 0f7F800000, 0f7F800000;
	selp.f32 	%f1156, %f1155, %f1154, %p111;
	mul.f32 	%f273, %f1156, 0fC0000000;
	mul.f32 	%f274, %f1139, 0f40C90FDB;
	mul.f32 	%f1157, %f274, 0f3F22F983;
	cvt.rni.s32.f32 	%r360, %f1157;
	cvt.rn.f32.s32 	%f1158, %r360;
	fma.rn.f32 	%f1159, %f1158, 0fBFC90FDA, %f274;
	fma.rn.f32 	%f1160, %f1158, 0fB3A22168, %f1159;
	fma.rn.f32 	%f1342, %f1158, 0fA7C234C5, %f1160;
	abs.f32 	%f276, %f274;
	setp.ltu.f32 	%p112, %f276, 0f47CE4780;
	@%p112 bra 	$L__BB32_125;
	setp.neu.f32 	%p113, %f276, 0f7F800000;
	@%p113 bra 	$L__BB32_120;
	mov.f32 	%f1163, 0f00000000;
	mul.rn.f32 	%f1342, %f274, %f1163;
	mov.b32 	%r360, 0;
	bra.uni 	$L__BB32_125;
$L__BB32_120:
	mov.b32 	%r98, %f274;
	shl.b32 	%r287, %r98, 8;
	or.b32  	%r99, %r287, -2147483648;
	mov.b64 	%rd250, 0;
	mov.b32 	%r357, 0;
	mov.u64 	%rd248, __cudart_i2opi_f;
	mov.u64 	%rd249, %rd8;
$L__BB32_121:
	.pragma "nounroll";
	ld.global.nc.u32 	%r288, [%rd248];
	mad.wide.u32 	%rd212, %r288, %r99, %rd250;
	shr.u64 	%rd250, %rd212, 32;
	st.local.u32 	[%rd249], %rd212;
	add.s32 	%r357, %r357, 1;
	add.s64 	%rd249, %rd249, 4;
	add.s64 	%rd248, %rd248, 4;
	setp.ne.s32 	%p114, %r357, 6;
	@%p114 bra 	$L__BB32_121;
	shr.u32 	%r289, %r98, 23;
	st.local.u32 	[%rd8+24], %rd250;
	and.b32  	%r102, %r289, 31;
	add.s32 	%r290, %r289, -128;
	shr.u32 	%r291, %r290, 5;
	mul.wide.u32 	%rd213, %r291, 4;
	sub.s64 	%rd44, %rd8, %rd213;
	ld.local.u32 	%r358, [%rd44+24];
	ld.local.u32 	%r359, [%rd44+20];
	setp.eq.s32 	%p115, %r102, 0;
	@%p115 bra 	$L__BB32_124;
	shf.l.wrap.b32 	%r358, %r359, %r358, %r102;
	ld.local.u32 	%r292, [%rd44+16];
	shf.l.wrap.b32 	%r359, %r292, %r359, %r102;
$L__BB32_124:
	shr.u32 	%r293, %r358, 30;
	shf.l.wrap.b32 	%r294, %r359, %r358, 2;
	shl.b32 	%r295, %r359, 2;
	shr.u32 	%r296, %r294, 31;
	add.s32 	%r360, %r296, %r293;
	shr.s32 	%r297, %r294, 31;
	xor.b32  	%r298, %r297, %r294;
	xor.b32  	%r299, %r297, %r295;
	cvt.u64.u32 	%rd214, %r298;
	shl.b64 	%rd215, %rd214, 32;
	cvt.u64.u32 	%rd216, %r299;
	or.b64  	%rd217, %rd215, %rd216;
	cvt.rn.f64.s64 	%fd7, %rd217;
	mul.f64 	%fd8, %fd7, 0d3BF921FB54442D19;
	cvt.rn.f32.f64 	%f1161, %fd8;
	neg.f32 	%f1162, %f1161;
	setp.lt.s32 	%p116, %r294, 0;
	selp.f32 	%f1342, %f1162, %f1161, %p116;
$L__BB32_125:
	add.s32 	%r301, %r360, 1;
	mul.rn.f32 	%f1164, %f1342, %f1342;
	and.b32  	%r302, %r360, 1;
	setp.eq.b32 	%p117, %r302, 1;
	selp.f32 	%f1165, %f1342, 0f3F800000, %p117;
	fma.rn.f32 	%f1166, %f1164, %f1165, 0f00000000;
	fma.rn.f32 	%f1167, %f1164, 0f37CBAC00, 0fBAB607ED;
	selp.f32 	%f1168, 0fB94D4153, %f1167, %p117;
	selp.f32 	%f1169, 0f3C0885E4, 0f3D2AAABB, %p117;
	fma.rn.f32 	%f1170, %f1168, %f1164, %f1169;
	selp.f32 	%f1171, 0fBE2AAAA8, 0fBEFFFFFF, %p117;
	fma.rn.f32 	%f1172, %f1170, %f1164, %f1171;
	fma.rn.f32 	%f1173, %f1172, %f1166, %f1165;
	and.b32  	%r303, %r301, 2;
	setp.eq.s32 	%p118, %r303, 0;
	mov.f32 	%f1174, 0f00000000;
	sub.f32 	%f1175, %f1174, %f1173;
	selp.f32 	%f1176, %f1173, %f1175, %p118;
	sqrt.rn.f32 	%f1177, %f273;
	mul.f32 	%f1178, %f1177, %f1176;
	mul.f32 	%f1179, %f264, %f1178;
	fma.rn.f32 	%f1345, %f1345, %f263, %f1179;
	mul.f32 	%f281, %f1346, %f263;
	mad.lo.s64 	%rd218, %rd37, 6364136223846793005, 1442695040888963407;
	shr.u64 	%rd219, %rd218, 11;
	cvt.rn.f32.u64 	%f1180, %rd219;
	mul.f32 	%f1181, %f1180, 0f25000000;
	max.f32 	%f1182, %f1181, 0f2EDBE6FF;
	mad.lo.s64 	%rd220, %rd37, 7520897724310334953, 1876011003808476466;
	shr.u64 	%rd221, %rd220, 11;
	cvt.rn.f32.u64 	%f1183, %rd221;
	mul.f32 	%f1184, %f1183, 0f25000000;
	mov.b32 	%r304, %f1182;
	add.s32 	%r305, %r304, -1059760811;
	and.b32  	%r306, %r305, -8388608;
	sub.s32 	%r307, %r304, %r306;
	mov.b32 	%f1185, %r307;
	cvt.rn.f32.s32 	%f1186, %r306;
	fma.rn.f32 	%f1187, %f1186, 0f34000000, 0f00000000;
	add.f32 	%f1188, %f1185, 0fBF800000;
	fma.rn.f32 	%f1189, %f1188, 0fBE055027, 0f3E1039F6;
	fma.rn.f32 	%f1190, %f1189, %f1188, 0fBDF8CDCC;
	fma.rn.f32 	%f1191, %f1190, %f1188, 0f3E0F2955;
	fma.rn.f32 	%f1192, %f1191, %f1188, 0fBE2AD8B9;
	fma.rn.f32 	%f1193, %f1192, %f1188, 0f3E4CED0B;
	fma.rn.f32 	%f1194, %f1193, %f1188, 0fBE7FFF22;
	fma.rn.f32 	%f1195, %f1194, %f1188, 0f3EAAAA78;
	fma.rn.f32 	%f1196, %f1195, %f1188, 0fBF000000;
	mul.f32 	%f1197, %f1188, %f1196;
	fma.rn.f32 	%f1198, %f1197, %f1188, %f1188;
	fma.rn.f32 	%f1199, %f1187, 0f3F317218, %f1198;
	setp.gt.u32 	%p119, %r304, 2139095039;
	fma.rn.f32 	%f1200, %f1182, 0f7F800000, 0f7F800000;
	selp.f32 	%f1201, %f1200, %f1199, %p119;
	mul.f32 	%f282, %f1201, 0fC0000000;
	mul.f32 	%f283, %f1184, 0f40C90FDB;
	mul.f32 	%f1202, %f283, 0f3F22F983;
	cvt.rni.s32.f32 	%r364, %f1202;
	cvt.rn.f32.s32 	%f1203, %r364;
	fma.rn.f32 	%f1204, %f1203, 0fBFC90FDA, %f283;
	fma.rn.f32 	%f1205, %f1203, 0fB3A22168, %f1204;
	fma.rn.f32 	%f1343, %f1203, 0fA7C234C5, %f1205;
	abs.f32 	%f285, %f283;
	setp.ltu.f32 	%p120, %f285, 0f47CE4780;
	@%p120 bra 	$L__BB32_133;
	setp.neu.f32 	%p121, %f285, 0f7F800000;
	@%p121 bra 	$L__BB32_128;
	mov.f32 	%f1208, 0f00000000;
	mul.rn.f32 	%f1343, %f283, %f1208;
	mov.b32 	%r364, 0;
	bra.uni 	$L__BB32_133;
$L__BB32_128:
	mov.b32 	%r112, %f283;
	shl.b32 	%r309, %r112, 8;
	or.b32  	%r113, %r309, -2147483648;
	mov.b64 	%rd253, 0;
	mov.b32 	%r361, 0;
	mov.u64 	%rd251, __cudart_i2opi_f;
	mov.u64 	%rd252, %rd8;
$L__BB32_129:
	.pragma "nounroll";
	ld.global.nc.u32 	%r310, [%rd251];
	mad.wide.u32 	%rd224, %r310, %r113, %rd253;
	shr.u64 	%rd253, %rd224, 32;
	st.local.u32 	[%rd252], %rd224;
	add.s32 	%r361, %r361, 1;
	add.s64 	%rd252, %rd252, 4;
	add.s64 	%rd251, %rd251, 4;
	setp.ne.s32 	%p122, %r361, 6;
	@%p122 bra 	$L__BB32_129;
	shr.u32 	%r311, %r112, 23;
	st.local.u32 	[%rd8+24], %rd253;
	and.b32  	%r116, %r311, 31;
	add.s32 	%r312, %r311, -128;
	shr.u32 	%r313, %r312, 5;
	mul.wide.u32 	%rd225, %r313, 4;
	sub.s64 	%rd51, %rd8, %rd225;
	ld.local.u32 	%r362, [%rd51+24];
	ld.local.u32 	%r363, [%rd51+20];
	setp.eq.s32 	%p123, %r116, 0;
	@%p123 bra 	$L__BB32_132;
	shf.l.wrap.b32 	%r362, %r363, %r362, %r116;
	ld.local.u32 	%r314, [%rd51+16];
	shf.l.wrap.b32 	%r363, %r314, %r363, %r116;
$L__BB32_132:
	shr.u32 	%r315, %r362, 30;
	shf.l.wrap.b32 	%r316, %r363, %r362, 2;
	shl.b32 	%r317, %r363, 2;
	shr.u32 	%r318, %r316, 31;
	add.s32 	%r364, %r318, %r315;
	shr.s32 	%r319, %r316, 31;
	xor.b32  	%r320, %r319, %r316;
	xor.b32  	%r321, %r319, %r317;
	cvt.u64.u32 	%rd226, %r320;
	shl.b64 	%rd227, %rd226, 32;
	cvt.u64.u32 	%rd228, %r321;
	or.b64  	%rd229, %rd227, %rd228;
	cvt.rn.f64.s64 	%fd9, %rd229;
	mul.f64 	%fd10, %fd9, 0d3BF921FB54442D19;
	cvt.rn.f32.f64 	%f1206, %fd10;
	neg.f32 	%f1207, %f1206;
	setp.lt.s32 	%p124, %r316, 0;
	selp.f32 	%f1343, %f1207, %f1206, %p124;
$L__BB32_133:
	add.s32 	%r323, %r364, 1;
	mul.rn.f32 	%f1209, %f1343, %f1343;
	and.b32  	%r324, %r364, 1;
	setp.eq.b32 	%p125, %r324, 1;
	selp.f32 	%f1210, %f1343, 0f3F800000, %p125;
	fma.rn.f32 	%f1211, %f1209, %f1210, 0f00000000;
	fma.rn.f32 	%f1212, %f1209, 0f37CBAC00, 0fBAB607ED;
	selp.f32 	%f1213, 0fB94D4153, %f1212, %p125;
	selp.f32 	%f1214, 0f3C0885E4, 0f3D2AAABB, %p125;
	fma.rn.f32 	%f1215, %f1213, %f1209, %f1214;
	selp.f32 	%f1216, 0fBE2AAAA8, 0fBEFFFFFF, %p125;
	fma.rn.f32 	%f1217, %f1215, %f1209, %f1216;
	fma.rn.f32 	%f1218, %f1217, %f1211, %f1210;
	and.b32  	%r325, %r323, 2;
	setp.eq.s32 	%p126, %r325, 0;
	mov.f32 	%f1219, 0f00000000;
	sub.f32 	%f1220, %f1219, %f1218;
	selp.f32 	%f1221, %f1218, %f1220, %p126;
	sqrt.rn.f32 	%f1222, %f282;
	mul.f32 	%f1223, %f1222, %f1221;
	fma.rn.f32 	%f1346, %f264, %f1223, %f281;
$L__BB32_134:
	rcp.rn.f32 	%f1224, %f252;
	mul.f32 	%f1225, %f1224, 0f39DB5CB3;
	mul.f32 	%f1226, %f306, 0f3F000000;
	mul.f32 	%f1227, %f1225, %f1340;
	fma.rn.f32 	%f1348, %f1226, %f1227, %f1344;
	mul.f32 	%f1228, %f1225, %f1339;
	fma.rn.f32 	%f1349, %f1226, %f1228, %f1345;
	mul.f32 	%f1229, %f1225, %f1338;
	fma.rn.f32 	%f1350, %f1226, %f1229, %f1346;
	mul.f32 	%f1230, %f1349, %f1349;
	fma.rn.f32 	%f1231, %f1348, %f1348, %f1230;
	fma.rn.f32 	%f1232, %f1350, %f1350, %f1231;
	sqrt.rn.f32 	%f296, %f1232;
	setp.lt.f32 	%p127, %f296, 0f2EDBE6FF;
	@%p127 bra 	$L__BB32_138;
	div.rn.f32 	%f1234, %f296, 0f3E4CCCCD;
	add.f32 	%f297, %f1234, %f1234;
	setp.leu.f32 	%p128, %f297, 0f358637BD;
	mov.f32 	%f1347, 0f3F800000;
	@%p128 bra 	$L__BB32_137;
	abs.f32 	%f1235, %f297;
	mul.f32 	%f1236, %f1235, 0f4038AA3B;
	ex2.approx.ftz.f32 	%f1237, %f1236;
	add.f32 	%f1238, %f1237, 0f3F800000;
	rcp.approx.ftz.f32 	%f1239, %f1238;
	fma.rn.f32 	%f1240, %f1239, 0fC0000000, 0f3F800000;
	setp.ge.f32 	%p129, %f1235, 0f41102CB4;
	abs.f32 	%f1241, %f1240;
	selp.f32 	%f1242, 0f3F800000, %f1241, %p129;
	mul.f32 	%f1243, %f297, %f297;
	fma.rn.f32 	%f1244, %f1243, 0f3C80F082, 0fBD563CAE;
	fma.rn.f32 	%f1245, %f1244, %f1243, 0f3E085941;
	fma.rn.f32 	%f1246, %f1245, %f1243, 0fBEAAA9ED;
	fma.rn.f32 	%f1247, %f1246, %f1243, 0f00000000;
	fma.rn.f32 	%f1248, %f1247, %f297, %f297;
	setp.ge.f32 	%p130, %f1235, 0f3F19999A;
	selp.f32 	%f1249, %f1242, %f1248, %p130;
	div.rn.f32 	%f1347, %f1249, %f297;
$L__BB32_137:
	mul.f32 	%f1348, %f1348, %f1347;
	mul.f32 	%f1349, %f1349, %f1347;
	mul.f32 	%f1350, %f1350, %f1347;
$L__BB32_138:
	mul.f32 	%f1250, %f1349, %f1349;
	fma.rn.f32 	%f1251, %f1348, %f1348, %f1250;
	fma.rn.f32 	%f1252, %f1350, %f1350, %f1251;
	mul.f32 	%f1253, %f252, 0f3F000000;
	mul.f32 	%f1254, %f1253, %f1252;
	div.rn.f32 	%f1255, %f1254, 0f39DB5CB3;
	st.global.f32 	[%rd28], %f1348;
	st.global.f32 	[%rd28+4], %f1349;
	st.global.f32 	[%rd28+8], %f1350;
	atom.shared.add.f32 	%f1256, [_ZZ24mega_fused_md_step_mixedE4s_ke], %f1255;
$L__BB32_139:
	setp.ne.s32 	%p131, %r1, 0;
	bar.sync 	0;
	@%p131 bra 	$L__BB32_141;
	ld.shared.f32 	%f1257, [_ZZ24mega_fused_md_step_mixedE4s_pe];
	atom.global.add.f32 	%f1258, [%rd7], %f1257;
	ld.shared.f32 	%f1259, [_ZZ24mega_fused_md_step_mixedE4s_ke];
	atom.global.add.f32 	%f1260, [%rd6], %f1259;
$L__BB32_141:
	ret;

}


// ===== COMPILED SASS (sm_100) =====

	.target	sm_100

	.elftype	@"ET_EXEC"


//--------------------- .note.nv.tkinfo           --------------------------
	.section	.note.nv.tkinfo,"",@"SHT_NOTE"
	.sectionflags	@"SHF_NOTE_NV_TKINFO"
	.tkinfo
        /*0018*/ 	.word	0x00000002
        /*0030*/ 	.string	""
        /*0030*/ 	.string	"ptxas"
        /*0030*/ 	.string	"Cuda compilation tools, release 13.0, V13.0.88"
        /*0030*/ 	.string	"Build cuda_13.0.r13.0/compiler.36424714_0"
        /*0030*/ 	.string	"-arch sm_100 -m 64 "



//--------------------- .note.nv.cuinfo           --------------------------
	.section	.note.nv.cuinfo,"",@"SHT_NOTE"
	.sectionflags	@"SHF_NOTE_NV_CUINFO"
        /*0018*/ 	.short	0x0002
        /*001a*/ 	.short	0x0064
        /*001c*/ 	.short	0x0082
	.zero		2


//--------------------- .nv.info                  --------------------------
	.section	.nv.info,"",@"SHT_CUDA_INFO"
	.align	4


	//----- nvinfo : EIATTR_REGCOUNT
	.align		4
        /*0000*/ 	.byte	0x04, 0x2f
        /*0002*/ 	.short	(.L_7 - .L_6)
	.align		4
.L_6:
        /*0004*/ 	.word	index@(amber_mega_fused_hmc_step)
        /*0008*/ 	.word	0x00000030


	//----- nvinfo : EIATTR_FRAME_SIZE
	.align		4
.L_7:
        /*000c*/ 	.byte	0x04, 0x11
        /*000e*/ 	.short	(.L_9 - .L_8)
	.align		4
.L_8:
        /*0010*/ 	.word	index@($__internal_56_$__cuda_sm3x_div_rn_noftz_f32_slowpath)
        /*0014*/ 	.word	0x00000020


	//----- nvinfo : EIATTR_FRAME_SIZE
	.align		4
.L_9:
        /*0018*/ 	.byte	0x04, 0x11
        /*001a*/ 	.short	(.L_11 - .L_10)
	.align		4
.L_10:
        /*001c*/ 	.word	index@($__internal_55_$__cuda_sm20_sqrt_rn_f32_slowpath)
        /*0020*/ 	.word	0x00000020


	//----- nvinfo : EIATTR_FRAME_SIZE
	.align		4
.L_11:
        /*0024*/ 	.byte	0x04, 0x11
        /*0026*/ 	.short	(.L_13 - .L_12)
	.align		4
.L_12:
        /*0028*/ 	.word	index@($__internal_54_$__cuda_sm20_rcp_rn_f32_slowpath)
        /*002c*/ 	.word	0x00000020


	//----- nvinfo : EIATTR_FRAME_SIZE
	.align		4
.L_13:
        /*0030*/ 	.byte	0x04, 0x11
        /*0032*/ 	.short	(.L_15 - .L_14)
	.align		4
.L_14:
        /*0034*/ 	.word	index@(amber_mega_fused_hmc_step)
        /*0038*/ 	.word	0x00000020


	//----- nvinfo : EIATTR_REGCOUNT
	.align		4
.L_15:
        /*003c*/ 	.byte	0x04, 0x2f
        /*003e*/ 	.short	(.L_17 - .L_16)
	.align		4
.L_16:
        /*0040*/ 	.word	index@(zero_energies)
        /*0044*/ 	.word	0x00000008


	//----- nvinfo : EIATTR_FRAME_SIZE
	.align		4
.L_17:
        /*0048*/ 	.byte	0x04, 0x11
        /*004a*/ 	.short	(.L_19 - .L_18)
	.align		4
.L_18:
        /*004c*/ 	.word	index@(zero_energies)
        /*0050*/ 	.word	0x00000000


	//----- nvinfo : EIATTR_REGCOUNT
	.align		4
.L_19:
        /*0054*/ 	.byte	0x04, 0x2f
        /*0056*/ 	.short	(.L_21 - .L_20)
	.align		4
.L_20:
        /*0058*/ 	.word	index@(apply_thermostat)
        /*005c*/ 	.word	0x0000000f


	//----- nvinfo : EIATTR_FRAME_SIZE
	.align		4
.L_21:
        /*0060*/ 	.byte	0x04, 0x11
        /*0062*/ 	.short	(.L_23 - .L_22)
	.align		4
.L_22:
        /*0064*/ 	.word	index@($__internal_53_$__cuda_sm3x_div_rn_noftz_f32_slowpath)
        /*0068*/ 	.word	0x00000000


	//----- nvinfo : EIATTR_FRAME_SIZE
	.align		4
.L_23:
        /*006c*/ 	.byte	0x04, 0x11
        /*006e*/ 	.short	(.L_25 - .L_24)
	.align		4
.L_24:
        /*0070*/ 	.word	index@($__internal_52_$__cuda_sm20_sqrt_rn_f32_slowpath)
        /*0074*/ 	.word	0x00000000


	//----- nvinfo : EIATTR_FRAME_SIZE
	.align		4
.L_25:
        /*0078*/ 	.byte	0x04, 0x11
        /*007a*/ 	.short	(.L_27 - .L_26)
	.align		4
.L_26:
        /*007c*/ 	.word	index@(apply_thermostat)
        /*0080*/ 	.word	0x00000000


	//----- nvinfo : EIATTR_REGCOUNT
	.align		4
.L_27:
        /*0084*/ 	.byte	0x04, 0x2f
        /*0086*/ 	.short	(.L_29 - .L_28)
	.align		4
.L_28:
        /*0088*/ 	.word	index@(initialize_velocities)
        /*008c*/ 	.word	0x0000001c


	//----- nvinfo : EIATTR_FRAME_SIZE
	.align		4
.L_29:
        /*0090*/ 	.byte	0x04, 0x11
        /*0092*/ 	.short	(.L_31 - .L_30)
	.align		4
.L_30:
        /*0094*/ 	.word	index@($__internal_51_$__cuda_sm3x_div_rn_noftz_f32_slowpath)
        /*0098*/ 	.word	0x00000000


	//----- nvinfo : EIATTR_FRAME_SIZE
	.align		4
.L_31:
        /*009c*/ 	.byte	0x04, 0x11
        /*009e*/ 	.short	(.L_33 - .L_32)
	.align		4
.L_32:
        /*00a0*/ 	.word	index@($__internal_50_$__cuda_sm20_sqrt_rn_f32_slowpath)
        /*00a4*/ 	.word	0x00000000


	//----- nvinfo : EIATTR_FRAME_SIZE
	.align		4
.L_33:
        /*00a8*/ 	.byte	0x04, 0x11
        /*00aa*/ 	.short	(.L_35 - .L_34)
	.align		4
.L_34:
        /*00ac*/ 	.word	index@(initialize_velocities)
        /*00b0*/ 	.word	0x00000000


	//----- nvinfo : EIATTR_REGCOUNT
	.align		4
.L_35:
        /*00b4*/ 	.byte	0x04, 0x2f
        /*00b6*/ 	.short	(.L_37 - .L_36)
	.align		4
.L_36:
        /*00b8*/ 	.word	index@(compute_bounding_box)
        /*00bc*/ 	.word	0x00000018


	//----- nvinfo : EIATTR_FRAME_SIZE
	.align		4
.L_37:
        /*00c0*/ 	.byte	0x04, 0x11
        /*00c2*/ 	.short	(.L_39 - .L_38)
	.align		4
.L_38:
        /*00c4*/ 	.word	index@(compute_bounding_box)
        /*00c8*/ 	.word	0x00000000


	//----- nvinfo : EIATTR_REGCOUNT
	.align		4
.L_39:
        /*00cc*/ 	.byte	0x04, 0x2f
        /*00ce*/ 	.short	(.L_41 - .L_40)
	.align		4
.L_40:
        /*00d0*/ 	.word	index@(build_cell_list)
        /*00d4*/ 	.word	0x00000012


	//----- nvinfo : EIATTR_FRAME_SIZE
	.align		4
.L_41:
        /*00d8*/ 	.byte	0x04, 0x11
        /*00da*/ 	.short	(.L_43 - .L_42)
	.align		4
.L_42:
        /*00dc*/ 	.word	index@(build_cell_list)
        /*00e0*/ 	.word	0x00000000


	//----- nvinfo : EIATTR_REGCOUNT
	.align		4
.L_43:
        /*00e4*/ 	.byte	0x04, 0x2f
        /*00e6*/ 	.short	(.L_45 - .L_44)
	.align		4
.L_44:
        /*00e8*/ 	.word	index@(build_neighbor_list)
        /*00ec*/ 	.word	0x00000025


	//----- nvinfo : EIATTR_FRAME_SIZE
	.align		4
.L_45:
        /*00f0*/ 	.byte	0x04, 0x11
        /*00f2*/ 	.short	(.L_47 - .L_46)
	.align		4
.L_46:
        /*00f4*/ 	.word	index@(build_neighbor_list)
        /*00f8*/ 	.word	0x00000000


	//----- nvinfo : EIATTR_REGCOUNT
	.align		4
.L_47:
        /*00fc*/ 	.byte	0x04, 0x2f
        /*00fe*/ 	.short	(.L_49 - .L_48)
	.align		4
.L_48:
        /*0100*/ 	.word	index@(check_neighbor_overflow)
        /*0104*/ 	.word	0x00000008


	//----- nvinfo : EIATTR_FRAME_SIZE
	.align		4
.L_49:
        /*0108*/ 	.byte	0x04, 0x11
        /*010a*/ 	.short	(.L_51 - .L_50)
	.align		4
.L_50:
        /*010c*/ 	.word	index@(check_neighbor_overflow)
        /*0110*/ 	.word	0x00000000


	//----- nvinfo : EIATTR_REGCOUNT
	.align		4
.L_51:
        /*0114*/ 	.byte	0x04, 0x2f
        /*0116*/ 	.short	(.L_53 - .L_52)
	.align		4
.L_52:
        /*0118*/ 	.word	index@(amber_mega_fused_hmc_step_flat)
        /*011c*/ 	.word	0x00000037


	//----- nvinfo : EIATTR_FRAME_SIZE
	.align		4
.L_53:
        /*0120*/ 	.byte	0x04, 0x11
        /*0122*/ 	.short	(.L_55 - .L_54)
	.align		4
.L_54:
        /*0124*/ 	.word	index@($__internal_49_$__cuda_sm3x_div_rn_noftz_f32_slowpath)
        /*0128*/ 	.word	0x00000020


	//----- nvinfo : EIATTR_FRAME_SIZE
	.align		4
.L_55:
        /*012c*/ 	.byte	0x04, 0x11
        /*012e*/ 	.short	(.L_57 - .L_56)
	.align		4
.L_56:
        /*0130*/ 	.word	index@($__internal_48_$__cuda_sm20_sqrt_rn_f32_slowpath)
        /*0134*/ 	.word	0x00000020


	//----- nvinfo : EIATTR_FRAME_SIZE
	.align		4
.L_57:
        /*0138*/ 	.byte	0x04, 0x11
        /*013a*/ 	.short	(.L_59 - .L_58)
	.align		4
.L_58:
        /*013c*/ 	.word	index@($__internal_47_$__cuda_sm20_rcp_rn_f32_slowpath)
        /*0140*/ 	.word	0x00000020


	//----- nvinfo : EIATTR_FRAME_SIZE
	.align		4
.L_59:
        /*0144*/ 	.byte	0x04, 0x11
        /*0146*/ 	.short	(.L_61 - .L_60)
	.align		4
.L_60:
        /*0148*/ 	.word	index@(amber_mega_fused_hmc_step_flat)
        /*014c*/ 	.word	0x00000020


	//----- nvinfo : EIATTR_REGCOUNT
	.align		4
.L_61:
        /*0150*/ 	.byte	0x04, 0x2f
        /*0152*/ 	.short	(.L_63 - .L_62)
	.align		4
.L_62:
        /*0154*/ 	.word	index@(set_pbc_box)
        /*0158*/ 	.word	0x00000012


	//----- nvinfo : EIATTR_FRAME_SIZE
	.align		4
.L_63:
        /*015c*/ 	.byte	0x04, 0x11
        /*015e*/ 	.short	(.L_65 - .L_64)
	.align		4
.L_64:
        /*0160*/ 	.word	index@($__internal_46_$__cuda_sm20_rcp_rn_f32_slowpath)
        /*0164*/ 	.word	0x00000000


	//----- nvinfo : EIATTR_FRAME_SIZE
	.align		4
.L_65:
        /*0168*/ 	.byte	0x04, 0x11
        /*016a*/ 	.short	(.L_67 - .L_66)
	.align		4
.L_66:
        /*016c*/ 	.word	index@(set_pbc_box)
        /*0170*/ 	.word	0x00000000


	//----- nvinfo : EIATTR_REGCOUNT
	.align		4
.L_67:
        /*0174*/ 	.byte	0x04, 0x2f
        /*0176*/ 	.short	(.L_69 - .L_68)
	.align		4
.L_68:
        /*0178*/ 	.word	index@(apply_position_restraints)
        /*017c*/ 	.word	0x00000012


	//----- nvinfo : EIATTR_FRAME_SIZE
	.align		4
.L_69:
        /*0180*/ 	.byte	0x04, 0x11
        /*0182*/ 	.short	(.L_71 - .L_70)
	.align		4
.L_70:
        /*0184*/ 	.word	index@($__internal_45_$__cuda_sm20_sqrt_rn_f32_slowpath)
        /*0188*/ 	.word	0x00000000


	//----- nvinfo : EIATTR_FRAME_SIZE
	.align		4
.L_71:
        /*018c*/ 	.byte	0x04, 0x11
        /*018e*/ 	.short	(.L_73 - .L_72)
	.align		4
.L_72:
        /*0190*/ 	.word	index@($__internal_44_$__cuda_sm20_rcp_rn_f32_slowpath)
        /*0194*/ 	.word	0x00000000


	//----- nvinfo : EIATTR_FRAME_SIZE
	.align		4
.L_73:
        /*0198*/ 	.byte	0x04, 0x11
        /*019a*/ 	.short	(.L_75 - .L_74)
	.align		4
.L_74:
        /*019c*/ 	.word	index@(apply_position_restraints)
        /*01a0*/ 	.word	0x00000000


	//----- nvinfo : EIATTR_REGCOUNT
	.align		4
.L_75:
        /*01a4*/ 	.byte	0x04, 0x2f
        /*01a6*/ 	.short	(.L_77 - .L_76)
	.align		4
.L_76:
        /*01a8*/ 	.word	index@(initialize_velocities_flat)
        /*01ac*/ 	.word	0x0000001d


	//----- nvinfo : EIATTR_FRAME_SIZE
	.align		4
.L_77:
        /*01b0*/ 	.byte	0x04, 0x11
        /*01b2*/ 	.short	(.L_79 - .L_78)
	.align		4
.L_78:
        /*01b4*/ 	.word	index@($__internal_43_$__cuda_sm3x_div_rn_noftz_f32_slowpath)
        /*01b8*/ 	.word	0x00000000


	//----- nvinfo : EIATTR_FRAME_SIZE
	.align		4
.L_79:
        /*01bc*/ 	.byte	0x04, 0x11
        /*01be*/ 	.short	(.L_81 - .L_80)
	.align		4
.L_80:
        /*01c0*/ 	.word	index@($__internal_42_$__cuda_sm20_sqrt_rn_f32_slowpath)
        /*01c4*/ 	.word	0x00000000


	//----- nvinfo : EIATTR_FRAME_SIZE
	.align		4
.L_81:
        /*01c8*/ 	.byte	0x04, 0x11
        /*01ca*/ 	.short	(.L_83 - .L_82)
	.align		4
.L_82:
        /*01cc*/ 	.word	index@(initialize_velocities_flat)
        /*01d0*/ 	.word	0x00000000


	//----- nvinfo : EIATTR_REGCOUNT
	.align		4
.L_83:
        /*01d4*/ 	.byte	0x04, 0x2f
        /*01d6*/ 	.short	(.L_85 - .L_84)
	.align		4
.L_84:
        /*01d8*/ 	.word	index@(apply_thermostat_flat)
        /*01dc*/ 	.word	0x0000000f


	//----- nvinfo : EIATTR_FRAME_SIZE
	.align		4
.L_85:
        /*01e0*/ 	.byte	0x04, 0x11
        /*01e2*/ 	.short	(.L_87 - .L_86)
	.align		4
.L_86:
        /*01e4*/ 	.word	index@($__internal_41_$__cuda_sm3x_div_rn_noftz_f32_slowpath)
        /*01e8*/ 	.word	0x00000000


	//----- nvinfo : EIATTR_FRAME_SIZE
	.align		4
.L_87:
        /*01ec*/ 	.byte	0x04, 0x11
        /*01ee*/ 	.short	(.L_89 - .L_88)
	.align		4
.L_88:
        /*01f0*/ 	.word	index@($__internal_40_$__cuda_sm20_sqrt_rn_f32_slowpath)
        /*01f4*/ 	.word	0x00000000


	//----- nvinfo : EIATTR_FRAME_SIZE
	.align		4
.L_89:
        /*01f8*/ 	.byte	0x04, 0x11
        /*01fa*/ 	.short	(.L_91 - .L_90)
	.align		4
.L_90:
        /*01fc*/ 	.word	index@(apply_thermostat_flat)
        /*0200*/ 	.word	0x00000000


	//----- nvinfo : EIATTR_REGCOUNT
	.align		4
.L_91:
        /*0204*/ 	.byte	0x04, 0x2f
        /*0206*/ 	.short	(.L_93 - .L_92)
	.align		4
.L_92:
        /*0208*/ 	.word	index@(amber_steepest_descent_step)
        /*020c*/ 	.word	0x00000037


	//----- nvinfo : EIATTR_FRAME_SIZE
	.align		4
.L_93:
        /*0210*/ 	.byte	0x04, 0x11
        /*0212*/ 	.short	(.L_95 - .L_94)
	.align		4
.L_94:
        /*0214*/ 	.word	index@($__internal_39_$__cuda_sm3x_div_rn_noftz_f32_slowpath)
        /*0218*/ 	.word	0x00000020


	//----- nvinfo : EIATTR_FRAME_SIZE
	.align		4
.L_95:
        /*021c*/ 	.byte	0x04, 0x11
        /*021e*/ 	.short	(.L_97 - .L_96)
	.align		4
.L_96:
        /*0220*/ 	.word	index@($__internal_38_$__cuda_sm20_sqrt_rn_f32_slowpath)
        /*0224*/ 	.word	0x00000020


	//----- nvinfo : EIATTR_FRAME_SIZE
	.align		4
.L_97:
        /*0228*/ 	.byte	0x04, 0x11
        /*022a*/ 	.short	(.L_99 - .L_98)
	.align		4
.L_98:
        /*022c*/ 	.word	index@($__internal_37_$__cuda_sm20_rcp_rn_f32_slowpath)
        /*0230*/ 	.word	0x00000020


	//----- nvinfo : EIATTR_FRAME_SIZE
	.align		4
.L_99:
        /*0234*/ 	.byte	0x04, 0x11
        /*0236*/ 	.short	(.L_101 - .L_100)
	.align		4
.L_100:
        /*0238*/ 	.word	index@(amber_steepest_descent_step)
        /*023c*/ 	.word	0x00000020


	//----- nvinfo : EIATTR_REGCOUNT
	.align		4
.L_101:
        /*0240*/ 	.byte	0x04, 0x2f
        /*0242*/ 	.short	(.L_103 - .L_102)
	.align		4
.L_102:
        /*0244*/ 	.word	index@(amber_respa_hmc_step_flat)
        /*0248*/ 	.word	0x00000038


	//----- nvinfo : EIATTR_FRAME_SIZE
	.align		4
.L_103:
        /*024c*/ 	.byte	0x04, 0x11
        /*024e*/ 	.short	(.L_105 - .L_104)
	.align		4
.L_104:
        /*0250*/ 	.word	index@($__internal_36_$__cuda_sm3x_div_rn_noftz_f32_slowpath)
        /*0254*/ 	.word	0x00000020


	//----- nvinfo : EIATTR_FRAME_SIZE
	.align		4
.L_105:
        /*0258*/ 	.byte	0x04, 0x11
        /*025a*/ 	.short	(.L_107 - .L_106)
	.align		4
.L_106:
        /*025c*/ 	.word	index@($__internal_35_$__cuda_sm20_sqrt_rn_f32_slowpath)
        /*0260*/ 	.word	0x00000020


	//----- nvinfo : EIATTR_FRAME_SIZE
	.align		4
.L_107:
        /*0264*/ 	.byte	0x04, 0x11
        /*0266*/ 	.short	(.L_109 - .L_108)
	.align		4
.L_108:
        /*0268*/ 	.word	index@($__internal_34_$__cuda_sm20_rcp_rn_f32_slowpath)
        /*026c*/ 	.word	0x00000020


	//----- nvinfo : EIATTR_FRAME_SIZE
	.align		4
.L_109:
        /*0270*/ 	.byte	0x04, 0x11
        /*0272*/ 	.short	(.L_111 - .L_110)
	.align		4
.L_110:
        /*0274*/ 	.word	index@(amber_respa_hmc_step_flat)
        /*0278*/ 	.word	0x00000020


	//----- nvinfo : EIATTR_REGCOUNT
	.align		4
.L_111:
        /*027c*/ 	.byte	0x04, 0x2f
        /*027e*/ 	.short	(.L_113 - .L_112)
	.align		4
.L_112:
        /*0280*/ 	.word	index@(ghmc_partial_momentum_refresh)
        /*0284*/ 	.word	0x0000001b


	//----- nvinfo : EIATTR_FRAME_SIZE
	.align		4
.L_113:
        /*0288*/ 	.byte	0x04, 0x11
        /*028a*/ 	.short	(.L_115 - .L_114)
	.align		4
.L_114:
        /*028c*/ 	.word	index@($__internal_33_$__cuda_sm3x_div_rn_noftz_f32_slowpath)
        /*0290*/ 	.word	0x00000000


	//----- nvinfo : EIATTR_FRAME_SIZE
	.align		4
.L_115:
        /*0294*/ 	.byte	0x04, 0x11
        /*0296*/ 	.short	(.L_117 - .L_116)
	.align		4
.L_116:
        /*0298*/ 	.word	index@($__internal_32_$__cuda_sm20_sqrt_rn_f32_slowpath)
        /*029c*/ 	.word	0x00000000


	//----- nvinfo : EIATTR_FRAME_SIZE
	.align		4
.L_117:
        /*02a0*/ 	.byte	0x04, 0x11
        /*02a2*/ 	.short	(.L_119 - .L_118)
	.align		4
.L_118:
        /*02a4*/ 	.word	index@(ghmc_partial_momentum_refresh)
        /*02a8*/ 	.word	0x00000000


	//----- nvinfo : EIATTR_REGCOUNT
	.align		4
.L_119:
        /*02ac*/ 	.byte	0x04, 0x2f
        /*02ae*/ 	.short	(.L_121 - .L_120)
	.align		4
.L_120:
        /*02b0*/ 	.word	index@(amber_tda_biased_hmc_step_flat)
        /*02b4*/ 	.word	0x00000038


	//----- nvinfo : EIATTR_FRAME_SIZE
	.align		4
.L_121:
        /*02b8*/ 	.byte	0x04, 0x11
        /*02ba*/ 	.short	(.L_123 - .L_122)
	.align		4
.L_122:
        /*02bc*/ 	.word	index@($__internal_31_$__cuda_sm3x_div_rn_noftz_f32_slowpath)
        /*02c0*/ 	.word	0x00000000


	//----- nvinfo : EIATTR_FRAME_SIZE
	.align		4
.L_123:
        /*02c4*/ 	.byte	0x04, 0x11
        /*02c6*/ 	.short	(.L_125 - .L_124)
	.align		4
.L_124:
        /*02c8*/ 	.word	index@($__internal_30_$__cuda_sm20_sqrt_rn_f32_slowpath)
        /*02cc*/ 	.word	0x00000000


	//----- nvinfo : EIATTR_FRAME_SIZE
	.align		4
.L_125:
        /*02d0*/ 	.byte	0x04, 0x11
        /*02d2*/ 	.short	(.L_127 - .L_126)
	.align		4
.L_126:
        /*02d4*/ 	.word	index@($__internal_29_$__cuda_sm20_rcp_rn_f32_slowpath)
        /*02d8*/ 	.word	0x00000000


	//----- nvinfo : EIATTR_FRAME_SIZE
	.align		4
.L_127:
        /*02dc*/ 	.byte	0x04, 0x11
        /*02de*/ 	.short	(.L_129 - .L_128)
	.align		4
.L_128:
        /*02e0*/ 	.word	index@(amber_tda_biased_hmc_step_flat)
        /*02e4*/ 	.word	0x00000000


	//----- nvinfo : EIATTR_REGCOUNT
	.align		4
.L_129:
        /*02e8*/ 	.byte	0x04, 0x2f
        /*02ea*/ 	.short	(.L_131 - .L_130)
	.align		4
.L_130:
        /*02ec*/ 	.word	index@(compute_replica_exchange_probabilities)
        /*02f0*/ 	.word	0x00000012


	//----- nvinfo : EIATTR_FRAME_SIZE
	.align		4
.L_131:
        /*02f4*/ 	.byte	0x04, 0x11
        /*02f6*/ 	.short	(.L_133 - .L_132)
	.align		4
.L_132:
        /*02f8*/ 	.word	index@($__internal_28_$__cuda_sm20_rcp_rn_f32_slowpath)
        /*02fc*/ 	.word	0x00000000


	//----- nvinfo : EIATTR_FRAME_SIZE
	.align		4
.L_133:
        /*0300*/ 	.byte	0x04, 0x11
        /*0302*/ 	.short	(.L_135 - .L_134)
	.align		4
.L_134:
        /*0304*/ 	.word	index@(compute_replica_exchange_probabilities)
        /*0308*/ 	.word	0x00000000


	//----- nvinfo : EIATTR_REGCOUNT
	.align		4
.L_135:
        /*030c*/ 	.byte	0x04, 0x2f
        /*030e*/ 	.short	(.L_137 - .L_136)
	.align		4
.L_136:
        /*0310*/ 	.word	index@(execute_replica_swaps)
        /*0314*/ 	.word	0x0000001c


	//----- nvinfo : EIATTR_FRAME_SIZE
	.align		4
.L_137:
        /*0318*/ 	.byte	0x04, 0x11
        /*031a*/ 	.short	(.L_139 - .L_138)
	.align		4
.L_138:
        /*031c*/ 	.word	index@($__internal_27_$__cuda_sm3x_div_rn_noftz_f32_slowpath)
        /*0320*/ 	.word	0x00000000


	//----- nvinfo : EIATTR_FRAME_SIZE
	.align		4
.L_139:
        /*0324*/ 	.byte	0x04, 0x11
        /*0326*/ 	.short	(.L_141 - .L_140)
	.align		4
.L_140:
        /*0328*/ 	.word	index@($__internal_26_$__cuda_sm20_sqrt_rn_f32_slowpath)
        /*032c*/ 	.word	0x00000000


	//----- nvinfo : EIATTR_FRAME_SIZE
	.align		4
.L_141:
        /*0330*/ 	.byte	0x04, 0x11
        /*0332*/ 	.short	(.L_143 - .L_142)
	.align		4
.L_142:
        /*0334*/ 	.word	index@(execute_replica_swaps)
        /*0338*/ 	.word	0x00000000


	//----- nvinfo : EIATTR_REGCOUNT
	.align		4
.L_143:
        /*033c*/ 	.byte	0x04, 0x2f
        /*033e*/ 	.short	(.L_145 - .L_144)
	.align		4
.L_144:
        /*0340*/ 	.word	index@(compute_forces_only)
        /*0344*/ 	.word	0x00000037


	//----- nvinfo : EIATTR_FRAME_SIZE
	.align		4
.L_145:
        /*0348*/ 	.byte	0x04, 0x11
        /*034a*/ 	.short	(.L_147 - .L_146)
	.align		4
.L_146:
        /*034c*/ 	.word	index@($__internal_25_$__cuda_sm3x_div_rn_noftz_f32_slowpath)
        /*0350*/ 	.word	0x00000020


	//----- nvinfo : EIATTR_FRAME_SIZE
	.align		4
.L_147:
        /*0354*/ 	.byte	0x04, 0x11
        /*0356*/ 	.short	(.L_149 - .L_148)
	.align		4
.L_148:
        /*0358*/ 	.word	index@($__internal_24_$__cuda_sm20_sqrt_rn_f32_slowpath)
        /*035c*/ 	.word	0x00000020


	//----- nvinfo : EIATTR_FRAME_SIZE
	.align		4
.L_149:
        /*0360*/ 	.byte	0x04, 0x11
        /*0362*/ 	.short	(.L_151 - .L_150)
	.align		4
.L_150:
        /*0364*/ 	.word	index@($__internal_23_$__cuda_sm20_rcp_rn_f32_slowpath)
        /*0368*/ 	.word	0x00000020


	//----- nvinfo : EIATTR_FRAME_SIZE
	.align		4
.L_151:
        /*036c*/ 	.byte	0x04, 0x11
        /*036e*/ 	.short	(.L_153 - .L_152)
	.align		4
.L_152:
        /*0370*/ 	.word	index@(compute_forces_only)
        /*0374*/ 	.word	0x00000020


	//----- nvinfo : EIATTR_REGCOUNT
	.align		4
.L_153:
        /*0378*/ 	.byte	0x04, 0x2f
        /*037a*/ 	.short	(.L_155 - .L_154)
	.align		4
.L_154:
        /*037c*/ 	.word	index@(velocity_verlet_step1)
        /*0380*/ 	.word	0x0000001d


	//----- nvinfo : EIATTR_FRAME_SIZE
	.align		4
.L_155:
        /*0384*/ 	.byte	0x04, 0x11
        /*0386*/ 	.short	(.L_157 - .L_156)
	.align		4
.L_156:
        /*0388*/ 	.word	index@($__internal_22_$__cuda_sm3x_div_rn_noftz_f32_slowpath)
        /*038c*/ 	.word	0x00000000


	//----- nvinfo : EIATTR_FRAME_SIZE
	.align		4
.L_157:
        /*0390*/ 	.byte	0x04, 0x11
        /*0392*/ 	.short	(.L_159 - .L_158)
	.align		4
.L_158:
        /*0394*/ 	.word	index@($__internal_21_$__cuda_sm20_sqrt_rn_f32_slowpath)
        /*0398*/ 	.word	0x00000000


	//----- nvinfo : EIATTR_FRAME_SIZE
	.align		4
.L_159:
        /*039c*/ 	.byte	0x04, 0x11
        /*039e*/ 	.short	(.L_161 - .L_160)
	.align		4
.L_160:
        /*03a0*/ 	.word	index@($__internal_20_$__cuda_sm20_rcp_rn_f32_slowpath)
        /*03a4*/ 	.word	0x00000000


	//----- nvinfo : EIATTR_FRAME_SIZE
	.align		4
.L_161:
        /*03a8*/ 	.byte	0x04, 0x11
        /*03aa*/ 	.short	(.L_163 - .L_162)
	.align		4
.L_162:
        /*03ac*/ 	.word	index@(velocity_verlet_step1)
        /*03b0*/ 	.word	0x00000000


	//----- nvinfo : EIATTR_REGCOUNT
	.align		4
.L_163:
        /*03b4*/ 	.byte	0x04, 0x2f
        /*03b6*/ 	.short	(.L_165 - .L_164)
	.align		4
.L_164:
        /*03b8*/ 	.word	index@(velocity_verlet_step2)
        /*03bc*/ 	.word	0x00000020


	//----- nvinfo : EIATTR_FRAME_SIZE
	.align		4
.L_165:
        /*03c0*/ 	.byte	0x04, 0x11
        /*03c2*/ 	.short	(.L_167 - .L_166)
	.align		4
.L_166:
        /*03c4*/ 	.word	index@($__internal_19_$__cuda_sm3x_div_rn_noftz_f32_slowpath)
        /*03c8*/ 	.word	0x00000000


	//----- nvinfo : EIATTR_FRAME_SIZE
	.align		4
.L_167:
        /*03cc*/ 	.byte	0x04, 0x11
        /*03ce*/ 	.short	(.L_169 - .L_168)
	.align		4
.L_168:
        /*03d0*/ 	.word	index@($__internal_18_$__cuda_sm20_sqrt_rn_f32_slowpath)
        /*03d4*/ 	.word	0x00000000


	//----- nvinfo : EIATTR_FRAME_SIZE
	.align		4
.L_169:
        /*03d8*/ 	.byte	0x04, 0x11
        /*03da*/ 	.short	(.L_171 - .L_170)
	.align		4
.L_170:
        /*03dc*/ 	.word	index@($__internal_17_$__cuda_sm20_rcp_rn_f32_slowpath)
        /*03e0*/ 	.word	0x00000000


	//----- nvinfo : EIATTR_FRAME_SIZE
	.align		4
.L_171:
        /*03e4*/ 	.byte	0x04, 0x11
        /*03e6*/ 	.short	(.L_173 - .L_172)
	.align		4
.L_172:
        /*03e8*/ 	.word	index@(velocity_verlet_step2)
        /*03ec*/ 	.word	0x00000000


	//----- nvinfo : EIATTR_REGCOUNT
	.align		4
.L_173:
        /*03f0*/ 	.byte	0x04, 0x2f
        /*03f2*/ 	.short	(.L_175 - .L_174)
	.align		4
.L_174:
        /*03f4*/ 	.word	index@(wrap_positions_kernel)
        /*03f8*/ 	.word	0x00000014


	//----- nvinfo : EIATTR_FRAME_SIZE
	.align		4
.L_175:
        /*03fc*/ 	.byte	0x04, 0x11
        /*03fe*/ 	.short	(.L_177 - .L_176)
	.align		4
.L_176:
        /*0400*/ 	.word	index@(wrap_positions_kernel)
        /*0404*/ 	.word	0x00000000


	//----- nvinfo : EIATTR_REGCOUNT
	.align		4
.L_177:
        /*0408*/ 	.byte	0x04, 0x2f
        /*040a*/ 	.short	(.L_179 - .L_178)
	.align		4
.L_178:
        /*040c*/ 	.word	index@(compute_com_velocity)
        /*0410*/ 	.word	0x00000014


	//----- nvinfo : EIATTR_FRAME_SIZE
	.align		4
.L_179:
        /*0414*/ 	.byte	0x04, 0x11
        /*0416*/ 	.short	(.L_181 - .L_180)
	.align		4
.L_180:
        /*0418*/ 	.word	index@(compute_com_velocity)
        /*041c*/ 	.word	0x00000000


	//----- nvinfo : EIATTR_REGCOUNT
	.align		4
.L_181:
        /*0420*/ 	.byte	0x04, 0x2f
        /*0422*/ 	.short	(.L_183 - .L_182)
	.align		4
.L_182:
        /*0424*/ 	.word	index@(remove_com_velocity)
        /*0428*/ 	.word	0x0000000e


	//----- nvinfo : EIATTR_FRAME_SIZE
	.align		4
.L_183:
        /*042c*/ 	.byte	0x04, 0x11
        /*042e*/ 	.short	(.L_185 - .L_184)
	.align		4
.L_184:
        /*0430*/ 	.word	index@($__internal_16_$__cuda_sm20_rcp_rn_f32_slowpath)
        /*0434*/ 	.word	0x00000000


	//----- nvinfo : EIATTR_FRAME_SIZE
	.align		4
.L_185:
        /*0438*/ 	.byte	0x04, 0x11
        /*043a*/ 	.short	(.L_187 - .L_186)
	.align		4
.L_186:
        /*043c*/ 	.word	index@(remove_com_velocity)
        /*0440*/ 	.word	0x00000000


	//----- nvinfo : EIATTR_REGCOUNT
	.align		4
.L_187:
        /*0444*/ 	.byte	0x04, 0x2f
        /*0446*/ 	.short	(.L_189 - .L_188)
	.align		4
.L_188:
        /*0448*/ 	.word	index@(reset_max_displacement)
        /*044c*/ 	.word	0x00000006


	//----- nvinfo : EIATTR_FRAME_SIZE
	.align		4
.L_189:
        /*0450*/ 	.byte	0x04, 0x11
        /*0452*/ 	.short	(.L_191 - .L_190)
	.align		4
.L_190:
        /*0454*/ 	.word	index@(reset_max_displacement)
        /*0458*/ 	.word	0x00000000


	//----- nvinfo : EIATTR_REGCOUNT
	.align		4
.L_191:
        /*045c*/ 	.byte	0x04, 0x2f
        /*045e*/ 	.short	(.L_193 - .L_192)
	.align		4
.L_192:
        /*0460*/ 	.word	index@(compute_max_displacement)
        /*0464*/ 	.word	0x0000001e


	//----- nvinfo : EIATTR_FRAME_SIZE
	.align		4
.L_193:
        /*0468*/ 	.byte	0x04, 0x11
        /*046a*/ 	.short	(.L_195 - .L_194)
	.align		4
.L_194:
        /*046c*/ 	.word	index@($__internal_15_$__cuda_sm20_sqrt_rn_f32_slowpath)
        /*0470*/ 	.word	0x00000000


	//----- nvinfo : EIATTR_FRAME_SIZE
	.align		4
.L_195:
        /*0474*/ 	.byte	0x04, 0x11
        /*0476*/ 	.short	(.L_197 - .L_196)
	.align		4
.L_196:
        /*0478*/ 	.word	index@(compute_max_displacement)
        /*047c*/ 	.word	0x00000000


	//----- nvinfo : EIATTR_REGCOUNT
	.align		4
.L_197:
        /*0480*/ 	.byte	0x04, 0x2f
        /*0482*/ 	.short	(.L_199 - .L_198)
	.align		4
.L_198:
        /*0484*/ 	.word	index@(save_positions_at_build)
        /*0488*/ 	.word	0x00000010


	//----- nvinfo : EIATTR_FRAME_SIZE
	.align		4
.L_199:
        /*048c*/ 	.byte	0x04, 0x11
        /*048e*/ 	.short	(.L_201 - .L_200)
	.align		4
.L_200:
        /*0490*/ 	.word	index@(save_positions_at_build)
        /*0494*/ 	.word	0x00000000


	//----- nvinfo : EIATTR_REGCOUNT
	.align		4
.L_201:
        /*0498*/ 	.byte	0x04, 0x2f
        /*049a*/ 	.short	(.L_203 - .L_202)
	.align		4
.L_202:
        /*049c*/ 	.word	index@(compute_forces_mixed)
        /*04a0*/ 	.word	0x00000037


	//----- nvinfo : EIATTR_FRAME_SIZE
	.align		4
.L_203:
        /*04a4*/ 	.byte	0x04, 0x11
        /*04a6*/ 	.short	(.L_205 - .L_204)
	.align		4
.L_204:
        /*04a8*/ 	.word	index@($__internal_14_$__cuda_sm3x_div_rn_noftz_f32_slowpath)
        /*04ac*/ 	.word	0x00000020


	//----- nvinfo : EIATTR_FRAME_SIZE
	.align		4
.L_205:
        /*04b0*/ 	.byte	0x04, 0x11
        /*04b2*/ 	.short	(.L_207 - .L_206)
	.align		4
.L_206:
        /*04b4*/ 	.word	index@($__internal_13_$__cuda_sm20_sqrt_rn_f32_slowpath)
        /*04b8*/ 	.word	0x00000020


	//----- nvinfo : EIATTR_FRAME_SIZE
	.align		4
.L_207:
        /*04bc*/ 	.byte	0x04, 0x11
        /*04be*/ 	.short	(.L_209 - .L_208)
	.align		4
.L_208:
        /*04c0*/ 	.word	index@($__internal_12_$__cuda_sm20_rcp_rn_f32_slowpath)
        /*04c4*/ 	.word	0x00000020


	//----- nvinfo : EIATTR_FRAME_SIZE
	.align		4
.L_209:
        /*04c8*/ 	.byte	0x04, 0x11
        /*04ca*/ 	.short	(.L_211 - .L_210)
	.align		4
.L_210:
        /*04cc*/ 	.word	index@(compute_forces_mixed)
        /*04d0*/ 	.word	0x00000020


	//----- nvinfo : EIATTR_REGCOUNT
	.align		4
.L_211:
        /*04d4*/ 	.byte	0x04, 0x2f
        /*04d6*/ 	.short	(.L_213 - .L_212)
	.align		4
.L_212:
        /*04d8*/ 	.word	index@(mega_fused_md_step)
        /*04dc*/ 	.word	0x00000038


	//----- nvinfo : EIATTR_FRAME_SIZE
	.align		4
.L_213:
        /*04e0*/ 	.byte	0x04, 0x11
        /*04e2*/ 	.short	(.L_215 - .L_214)
	.align		4
.L_214:
        /*04e4*/ 	.word	index@($__internal_11_$__cuda_sm3x_div_rn_noftz_f32_slowpath)
        /*04e8*/ 	.word	0x00000020


	//----- nvinfo : EIATTR_FRAME_SIZE
	.align		4
.L_215:
        /*04ec*/ 	.byte	0x04, 0x11
        /*04ee*/ 	.short	(.L_217 - .L_216)
	.align		4
.L_216:
        /*04f0*/ 	.word	index@($__internal_10_$__cuda_sm20_sqrt_rn_f32_slowpath)
        /*04f4*/ 	.word	0x00000020


	//----- nvinfo : EIATTR_FRAME_SIZE
	.align		4
.L_217:
        /*04f8*/ 	.byte	0x04, 0x11
        /*04fa*/ 	.short	(.L_219 - .L_218)
	.align		4
.L_218:
        /*04fc*/ 	.word	index@($__internal_9_$__cuda_sm20_rcp_rn_f32_slowpath)
        /*0500*/ 	.word	0x00000020


	//----- nvinfo : EIATTR_FRAME_SIZE
	.align		4
.L_219:
        /*0504*/ 	.byte	0x04, 0x11
        /*0506*/ 	.short	(.L_221 - .L_220)
	.align		4
.L_220:
        /*0508*/ 	.word	index@(mega_fused_md_step)
        /*050c*/ 	.word	0x00000020


	//----- nvinfo : EIATTR_REGCOUNT
	.align		4
.L_221:
        /*0510*/ 	.byte	0x04, 0x2f
        /*0512*/ 	.short	(.L_223 - .L_222)
	.align		4
.L_222:
        /*0514*/ 	.word	index@(fused_constraints_kernel)
        /*0518*/ 	.word	0x00000036


	//----- nvinfo : EIATTR_FRAME_SIZE
	.align		4
.L_223:
        /*051c*/ 	.byte	0x04, 0x11
        /*051e*/ 	.short	(.L_225 - .L_224)
	.align		4
.L_224:
        /*0520*/ 	.word	index@($__internal_8_$__cuda_sm3x_div_rn_noftz_f32_slowpath)
        /*0524*/ 	.word	0x00000000


	//----- nvinfo : EIATTR_FRAME_SIZE
	.align		4
.L_225:
        /*0528*/ 	.byte	0x04, 0x11
        /*052a*/ 	.short	(.L_227 - .L_226)
	.align		4
.L_226:
        /*052c*/ 	.word	index@($__internal_7_$__cuda_sm20_sqrt_rn_f32_slowpath)
        /*0530*/ 	.word	0x00000000


	//----- nvinfo : EIATTR_FRAME_SIZE
	.align		4
.L_227:
        /*0534*/ 	.byte	0x04, 0x11
        /*0536*/ 	.short	(.L_229 - .L_228)
	.align		4
.L_228:
        /*0538*/ 	.word	index@($__internal_6_$__cuda_sm20_rcp_rn_f32_slowpath)
        /*053c*/ 	.word	0x00000000


	//----- nvinfo : EIATTR_FRAME_SIZE
	.align		4
.L_229:
        /*0540*/ 	.byte	0x04, 0x11
        /*0542*/ 	.short	(.L_231 - .L_230)
	.align		4
.L_230:
        /*0544*/ 	.word	index@(fused_constraints_kernel)
        /*0548*/ 	.word	0x00000000


	//----- nvinfo : EIATTR_REGCOUNT
	.align		4
.L_231:
        /*054c*/ 	.byte	0x04, 0x2f
        /*054e*/ 	.short	(.L_233 - .L_232)
	.align		4
.L_232:
        /*0550*/ 	.word	index@(mega_fused_md_step_tiled)
        /*0554*/ 	.word	0x00000038


	//----- nvinfo : EIATTR_FRAME_SIZE
	.align		4
.L_233:
        /*0558*/ 	.byte	0x04, 0x11
        /*055a*/ 	.short	(.L_235 - .L_234)
	.align		4
.L_234:
        /*055c*/ 	.word	index@($__internal_5_$__cuda_sm3x_div_rn_noftz_f32_slowpath)
        /*0560*/ 	.word	0x00000020


	//----- nvinfo : EIATTR_FRAME_SIZE
	.align		4
.L_235:
        /*0564*/ 	.byte	0x04, 0x11
        /*0566*/ 	.short	(.L_237 - .L_236)
	.align		4
.L_236:
        /*0568*/ 	.word	index@($__internal_4_$__cuda_sm20_sqrt_rn_f32_slowpath)
        /*056c*/ 	.word	0x00000020


	//----- nvinfo : EIATTR_FRAME_SIZE
	.align		4
.L_237:
        /*0570*/ 	.byte	0x04, 0x11
        /*0572*/ 	.short	(.L_239 - .L_238)
	.align		4
.L_238:
        /*0574*/ 	.word	index@($__internal_3_$__cuda_sm20_rcp_rn_f32_slowpath)
        /*0578*/ 	.word	0x00000020


	//----- nvinfo : EIATTR_FRAME_SIZE
	.align		4
.L_239:
        /*057c*/ 	.byte	0x04, 0x11
        /*057e*/ 	.short	(.L_241 - .L_240)
	.align		4
.L_240:
        /*0580*/ 	.word	index@(mega_fused_md_step_tiled)
        /*0584*/ 	.word	0x00000020


	//----- nvinfo : EIATTR_REGCOUNT
	.align		4
.L_241:
        /*0588*/ 	.byte	0x04, 0x2f
        /*058a*/ 	.short	(.L_243 - .L_242)
	.align		4
.L_242:
        /*058c*/ 	.word	index@(mega_fused_md_step_mixed)
        /*0590*/ 	.word	0x00000037


	//----- nvinfo : EIATTR_FRAME_SIZE
	.align		4
.L_243:
        /*0594*/ 	.byte	0x04, 0x11
        /*0596*/ 	.short	(.L_245 - .L_244)
	.align		4
.L_244:
        /*0598*/ 	.word	index@($__internal_2_$__cuda_sm3x_div_rn_noftz_f32_slowpath)
        /*059c*/ 	.word	0x00000020


	//----- nvinfo : EIATTR_FRAME_SIZE
	.align		4
.L_245:
        /*05a0*/ 	.byte	0x04, 0x11
        /*05a2*/ 	.short	(.L_247 - .L_246)
	.align		4
.L_246:
        /*05a4*/ 	.word	index@($__internal_1_$__cuda_sm20_sqrt_rn_f32_slowpath)
        /*05a8*/ 	.word	0x00000020


	//----- nvinfo : EIATTR_FRAME_SIZE
	.align		4
.L_247:
        /*05ac*/ 	.byte	0x04, 0x11
        /*05ae*/ 	.short	(.L_249 - .L_248)
	.align		4
.L_248:
        /*05b0*/ 	.word	index@($__internal_0_$__cuda_sm20_rcp_rn_f32_slowpath)
        /*05b4*/ 	.word	0x00000020


	//----- nvinfo : EIATTR_FRAME_SIZE
	.align		4
.L_249:
        /*05b8*/ 	.byte	0x04, 0x11
        /*05ba*/ 	.short	(.L_251 - .L_250)
	.align		4
.L_250:
        /*05bc*/ 	.word	index@(mega_fused_md_step_mixed)
        /*05c0*/ 	.word	0x00000020


	//----- nvinfo : EIATTR_MIN_STACK_SIZE
	.align		4
.L_251:
        /*05c4*/ 	.byte	0x04, 0x12
        /*05c6*/ 	.short	(.L_253 - .L_252)
	.align		4
.L_252:
        /*05c8*/ 	.word	index@(mega_fused_md_step_mixed)
        /*05cc*/ 	.word	0x00000020


	//----- nvinfo : EIATTR_MIN_STACK_SIZE
	.align		4
.L_253:
        /*05d0*/ 	.byte	0x04, 0x12
        /*05d2*/ 	.short	(.L_255 - .L_254)
	.align		4
.L_254:
        /*05d4*/ 	.word	index@(mega_fused_md_step_tiled)
        /*05d8*/ 	.word	0x00000020


	//----- nvinfo : EIATTR_MIN_STACK_SIZE
	.align		4
.L_255:
        /*05dc*/ 	.byte	0x04, 0x12
        /*05de*/ 	.short	(.L_257 - .L_256)
	.align		4
.L_256:
        /*05e0*/ 	.word	index@(fused_constraints_kernel)
        /*05e4*/ 	.word	0x00000000


	//----- nvinfo : EIATTR_MIN_STACK_SIZE
	.align		4
.L_257:
        /*05e8*/ 	.byte	0x04, 0x12
        /*05ea*/ 	.short	(.L_259 - .L_258)
	.align		4
.L_258:
        /*05ec*/ 	.word	index@(mega_fused_md_step)
        /*05f0*/ 	.word	0x00000020


	//----- nvinfo : EIATTR_MIN_STACK_SIZE
	.align		4
.L_259:
        /*05f4*/ 	.byte	0x04, 0x12
        /*05f6*/ 	.short	(.L_261 - .L_260)
	.align		4
.L_260:
        /*05f8*/ 	.word	index@(compute_forces_mixed)
        /*05fc*/ 	.word	0x00000020


	//----- nvinfo : EIATTR_MIN_STACK_SIZE
	.align		4
.L_261:
        /*0600*/ 	.byte	0x04, 0x12
        /*0602*/ 	.short	(.L_263 - .L_262)
	.align		4
.L_262:
        /*0604*/ 	.word	index@(save_positions_at_build)
        /*0608*/ 	.word	0x00000000


	//----- nvinfo : EIATTR_MIN_STACK_SIZE
	.align		4
.L_263:
        /*060c*/ 	.byte	0x04, 0x12
        /*060e*/ 	.short	(.L_265 - .L_264)
	.align		4
.L_264:
        /*0610*/ 	.word	index@(compute_max_displacement)
        /*0614*/ 	.word	0x00000000


	//----- nvinfo : EIATTR_MIN_STACK_SIZE
	.align		4
.L_265:
        /*0618*/ 	.byte	0x04, 0x12
        /*061a*/ 	.short	(.L_267 - .L_266)
	.align		4
.L_266:
        /*061c*/ 	.word	index@(reset_max_displacement)
        /*0620*/ 	.word	0x00000000


	//----- nvinfo : EIATTR_MIN_STACK_SIZE
	.align		4
.L_267:
        /*0624*/ 	.byte	0x04, 0x12
        /*0626*/ 	.short	(.L_269 - .L_268)
	.align		4
.L_268:
        /*0628*/ 	.word	index@(remove_com_velocity)
        /*062c*/ 	.word	0x00000000


	//----- nvinfo : EIATTR_MIN_STACK_SIZE
	.align		4
.L_269:
        /*0630*/ 	.byte	0x04, 0x12
        /*0632*/ 	.short	(.L_271 - .L_270)
	.align		4
.L_270:
        /*0634*/ 	.word	index@(compute_com_velocity)
        /*0638*/ 	.word	0x00000000


	//----- nvinfo : EIATTR_MIN_STACK_SIZE
	.align		4
.L_271:
        /*063c*/ 	.byte	0x04, 0x12
        /*063e*/ 	.short	(.L_273 - .L_272)
	.align		4
.L_272:
        /*0640*/ 	.word	index@(wrap_positions_kernel)
        /*0644*/ 	.word	0x00000000


	//----- nvinfo : EIATTR_MIN_STACK_SIZE
	.align		4
.L_273:
        /*0648*/ 	.byte	0x04, 0x12
        /*064a*/ 	.short	(.L_275 - .L_274)
	.align		4
.L_274:
        /*064c*/ 	.word	index@(velocity_verlet_step2)
        /*0650*/ 	.word	0x00000000


	//----- nvinfo : EIATTR_MIN_STACK_SIZE
	.align		4
.L_275:
        /*0654*/ 	.byte	0x04, 0x12
        /*0656*/ 	.short	(.L_277 - .L_276)
	.align		4
.L_276:
        /*0658*/ 	.word	index@(velocity_verlet_step1)
        /*065c*/ 	.word	0x00000000


	//----- nvinfo : EIATTR_MIN_STACK_SIZE
	.align		4
.L_277:
        /*0660*/ 	.byte	0x04, 0x12
        /*0662*/ 	.short	(.L_279 - .L_278)
	.align		4
.L_278:
        /*0664*/ 	.word	index@(compute_forces_only)
        /*0668*/ 	.word	0x00000020


	//----- nvinfo : EIATTR_MIN_STACK_SIZE
	.align		4
.L_279:
        /*066c*/ 	.byte	0x04, 0x12
        /*066e*/ 	.short	(.L_281 - .L_280)
	.align		4
.L_280:
        /*0670*/ 	.word	index@(execute_replica_swaps)
        /*0674*/ 	.word	0x00000000


	//----- nvinfo : EIATTR_MIN_STACK_SIZE
	.align		4
.L_281:
        /*0678*/ 	.byte	0x04, 0x12
        /*067a*/ 	.short	(.L_283 - .L_282)
	.align		4
.L_282:
        /*067c*/ 	.word	index@(compute_replica_exchange_probabilities)
        /*0680*/ 	.word	0x00000000


	//----- nvinfo : EIATTR_MIN_STACK_SIZE
	.align		4
.L_283:
        /*0684*/ 	.byte	0x04, 0x12
        /*0686*/ 	.short	(.L_285 - .L_284)
	.align		4
.L_284:
        /*0688*/ 	.word	index@(amber_tda_biased_hmc_step_flat)
        /*068c*/ 	.word	0x00000000


	//----- nvinfo : EIATTR_MIN_STACK_SIZE
	.align		4
.L_285:
        /*0690*/ 	.byte	0x04, 0x12
        /*0692*/ 	.short	(.L_287 - .L_286)
	.align		4
.L_286:
        /*0694*/ 	.word	index@(ghmc_partial_momentum_refresh)
        /*0698*/ 	.word	0x00000000


	//----- nvinfo : EIATTR_MIN_STACK_SIZE
	.align		4
.L_287:
        /*069c*/ 	.byte	0x04, 0x12
        /*069e*/ 	.short	(.L_289 - .L_288)
	.align		4
.L_288:
        /*06a0*/ 	.word	index@(amber_respa_hmc_step_flat)
        /*06a4*/ 	.word	0x00000020


	//----- nvinfo : EIATTR_MIN_STACK_SIZE
	.align		4
.L_289:
        /*06a8*/ 	.byte	0x04, 0x12
        /*06aa*/ 	.short	(.L_291 - .L_290)
	.align		4
.L_290:
        /*06ac*/ 	.word	index@(amber_steepest_descent_step)
        /*06b0*/ 	.word	0x00000020


	//----- nvinfo : EIATTR_MIN_STACK_SIZE
	.align		4
.L_291:
        /*06b4*/ 	.byte	0x04, 0x12
        /*06b6*/ 	.short	(.L_293 - .L_292)
	.align		4
.L_292:
        /*06b8*/ 	.word	index@(apply_thermostat_flat)
        /*06bc*/ 	.word	0x00000000


	//----- nvinfo : EIATTR_MIN_STACK_SIZE
	.align		4
.L_293:
        /*06c0*/ 	.byte	0x04, 0x12
        /*06c2*/ 	.short	(.L_295 - .L_294)
	.align		4
.L_294:
        /*06c4*/ 	.word	index@(initialize_velocities_flat)
        /*06c8*/ 	.word	0x00000000


	//----- nvinfo : EIATTR_MIN_STACK_SIZE
	.align		4
.L_295:
        /*06cc*/ 	.byte	0x04, 0x12
        /*06ce*/ 	.short	(.L_297 - .L_296)
	.align		4
.L_296:
        /*06d0*/ 	.word	index@(apply_position_restraints)
        /*06d4*/ 	.word	0x00000000


	//----- nvinfo : EIATTR_MIN_STACK_SIZE
	.align		4
.L_297:
        /*06d8*/ 	.byte	0x04, 0x12
        /*06da*/ 	.short	(.L_299 - .L_298)
	.align		4
.L_298:
        /*06dc*/ 	.word	index@(set_pbc_box)
        /*06e0*/ 	.word	0x00000000


	//----- nvinfo : EIATTR_MIN_STACK_SIZE
	.align		4
.L_299:
        /*06e4*/ 	.byte	0x04, 0x12
        /*06e6*/ 	.short	(.L_301 - .L_300)
	.align		4
.L_300:
        /*06e8*/ 	.word	index@(amber_mega_fused_hmc_step_flat)
        /*06ec*/ 	.word	0x00000020


	//----- nvinfo : EIATTR_MIN_STACK_SIZE
	.align		4
.L_301:
        /*06f0*/ 	.byte	0x04, 0x12
        /*06f2*/ 	.short	(.L_303 - .L_302)
	.align		4
.L_302:
        /*06f4*/ 	.word	index@(check_neighbor_overflow)
        /*06f8*/ 	.word	0x00000000


	//----- nvinfo : EIATTR_MIN_STACK_SIZE
	.align		4
.L_303:
        /*06fc*/ 	.byte	0x04, 0x12
        /*06fe*/ 	.short	(.L_305 - .L_304)
	.align		4
.L_304:
        /*0700*/ 	.word	index@(build_neighbor_list)
        /*0704*/ 	.word	0x00000000


	//----- nvinfo : EIATTR_MIN_STACK_SIZE
	.align		4
.L_305:
        /*0708*/ 	.byte	0x04, 0x12
        /*070a*/ 	.short	(.L_307 - .L_306)
	.align		4
.L_306:
        /*070c*/ 	.word	index@(build_cell_list)
        /*0710*/ 	.word	0x00000000


	//----- nvinfo : EIATTR_MIN_STACK_SIZE
	.align		4
.L_307:
        /*0714*/ 	.byte	0x04, 0x12
        /*0716*/ 	.short	(.L_309 - .L_308)
	.align		4
.L_308:
        /*0718*/ 	.word	index@(compute_bounding_box)
        /*071c*/ 	.word	0x00000000


	//----- nvinfo : EIATTR_MIN_STACK_SIZE
	.align		4
.L_309:
        /*0720*/ 	.byte	0x04, 0x12
        /*0722*/ 	.short	(.L_311 - .L_310)
	.align		4
.L_310:
        /*0724*/ 	.word	index@(initialize_velocities)
        /*0728*/ 	.word	0x00000000


	//----- nvinfo : EIATTR_MIN_STACK_SIZE
	.align		4
.L_311:
        /*072c*/ 	.byte	0x04, 0x12
        /*072e*/ 	.short	(.L_313 - .L_312)
	.align		4
.L_312:
        /*0730*/ 	.word	index@(apply_thermostat)
        /*0734*/ 	.word	0x00000000


	//----- nvinfo : EIATTR_MIN_STACK_SIZE
	.align		4
.L_313:
        /*0738*/ 	.byte	0x04, 0x12
        /*073a*/ 	.short	(.L_315 - .L_314)
	.align		4
.L_314:
        /*073c*/ 	.word	index@(zero_energies)
        /*0740*/ 	.word	0x00000000


	//----- nvinfo : EIATTR_MIN_STACK_SIZE
	.align		4
.L_315:
        /*0744*/ 	.byte	0x04, 0x12
        /*0746*/ 	.short	(.L_317 - .L_316)
	.align		4
.L_316:
        /*0748*/ 	.word	index@(amber_mega_fused_hmc_step)
        /*074c*/ 	.word	0x00000020
.L_317:


//--------------------- .nv.compat                --------------------------
	.section	.nv.compat,"",@"SHT_CUDA_COMPAT_INFO"
	.align	4
        /*0000*/ 	.byte	0x02, 0x09, 0x00, 0x00, 0x02, 0x02, 0x01, 0x00, 0x02, 0x05, 0x05, 0x00, 0x03, 0x07, 0x01, 0x01
        /*0010*/ 	.byte	0x02, 0x03, 0x00, 0x00, 0x02, 0x06, 0x01, 0x00, 0x04, 0x0b, 0x08, 0x00, 0x01, 0x00, 0x00, 0x00
        /*0020*/ 	.byte	0x00, 0x00, 0x00, 0x00


//--------------------- .nv.info.mega_fused_md_step_mixed --------------------------
	.section	.nv.info.mega_fused_md_step_mixed,"",@"SHT_CUDA_INFO"
	.sectionflags	@""
	.align	4


	//----- nvinfo : EIATTR_CUDA_API_VERSION
	.align		4
        /*0000*/ 	.byte	0x04, 0x37
        /*0002*/ 	.short	(.L_319 - .L_318)
.L_318:
        /*0004*/ 	.word	0x00000082


	//----- nvinfo : EIATTR_KPARAM_INFO
	.align		4
.L_319:
        /*0008*/ 	.byte	0x04, 0x17
        /*000a*/ 	.short	(.L_321 - .L_320)
.L_320:
        /*000c*/ 	.word	0x00000000
        /*0010*/ 	.short	0x001f
        /*0012*/ 	.short	0x00d0
        /*0014*/ 	.byte	0x00, 0xf0, 0x11, 0x00


	//----- nvinfo : EIATTR_KPARAM_INFO
	.align		4
.L_321:
        /*0018*/ 	.byte	0x04, 0x17
        /*001a*/ 	.short	(.L_323 - .L_322)
.L_322:
        /*001c*/ 	.word	0x00000000
        /*0020*/ 	.short	0x001e
        /*0022*/ 	.short	0x00cc
        /*0024*/ 	.byte	0x00, 0xf0, 0x11, 0x00


	//----- nvinfo : EIATTR_KPARAM_INFO
	.align		4
.L_323:
        /*0028*/ 	.byte	0x04, 0x17
        /*002a*/ 	.short	(.L_325 - .L_324)
.L_324:
        /*002c*/ 	.word	0x00000000
        /*0030*/ 	.short	0x001d
        /*0032*/ 	.short	0x00c8
        /*0034*/ 	.byte	0x00, 0xf0, 0x11, 0x00


	//----- nvinfo : EIATTR_KPARAM_INFO
	.align		4
.L_325:
        /*0038*/ 	.byte	0x04, 0x17
        /*003a*/ 	.short	(.L_327 - .L_326)
.L_326:
        /*003c*/ 	.word	0x00000000
        /*0040*/ 	.short	0x001c
        /*0042*/ 	.short	0x00c4
        /*0044*/ 	.byte	0x00, 0xf0, 0x11, 0x00


	//----- nvinfo : EIATTR_KPARAM_INFO
	.align		4
.L_327:
        /*0048*/ 	.byte	0x04, 0x17
        /*004a*/ 	.short	(.L_329 - .L_328)
.L_328:
        /*004c*/ 	.word	0x00000000
        /*0050*/ 	.short	0x001b
        /*0052*/ 	.short	0x00c0
        /*0054*/ 	.byte	0x00, 0xf0, 0x11, 0x00


	//----- nvinfo : EIATTR_KPARAM_INFO
	.align		4
.L_329:
        /*0058*/ 	.byte	0x04, 0x17
        /*005a*/ 	.short	(.L_331 - .L_330)
.L_330:
        /*005c*/ 	.word	0x00000000
        /*0060*/ 	.short	0x001a
        /*0062*/ 	.short	0x00bc
        /*0064*/ 	.byte	0x00, 0xf0, 0x11, 0x00


	//----- nvinfo : EIATTR_KPARAM_INFO
	.align		4
.L_331:
        /*0068*/ 	.byte	0x04, 0x17
        /*006a*/ 	.short	(.L_333 - .L_332)
.L_332:
        /*006c*/ 	.word	0x00000000
        /*0070*/ 	.short	0x0019
        /*0072*/ 	.short	0x00b8
        /*0074*/ 	.byte	0x00, 0xf0, 0x11, 0x00


	//----- nvinfo : EIATTR_KPARAM_INFO
	.align		4
.L_333:
        /*0078*/ 	.byte	0x04, 0x17
        /*007a*/ 	.short	(.L_335 - .L_334)
.L_334:
        /*007c*/ 	.word	0x00000000
        /*0080*/ 	.short	0x0018
        /*0082*/ 	.short	0x00b4
        /*0084*/ 	.byte	0x00, 0xf0, 0x11, 0x00


	//----- nvinfo : EIATTR_KPARAM_INFO
	.align		4
.L_335:
        /*0088*/ 	.byte	0x04, 0x17
        /*008a*/ 	.short	(.L_337 - .L_336)
.L_336:
        /*008c*/ 	.word	0x00000000
        /*0090*/ 	.short	0x0017
        /*0092*/ 	.short	0x00b0
        /*0094*/ 	.byte	0x00, 0xf0, 0x11, 0x00


	//----- nvinfo : EIATTR_KPARAM_INFO
	.align		4
.L_337:
        /*0098*/ 	.byte	0x04, 0x17
        /*009a*/ 	.short	(.L_339 - .L_338)
.L_338:
        /*009c*/ 	.word	0x00000000
        /*00a0*/ 	.short	0x0016
        /*00a2*/ 	.short	0x00ac
        /*00a4*/ 	.byte	0x00, 0xf0, 0x11, 0x00


	//----- nvinfo : EIATTR_KPARAM_INFO
	.align		4
.L_339:
        /*00a8*/ 	.byte	0x04, 0x17
        /*00aa*/ 	.short	(.L_341 - .L_340)
.L_340:
        /*00ac*/ 	.word	0x00000000
        /*00b0*/ 	.short	0x0015
        /*00b2*/ 	.short	0x00a8
        /*00b4*/ 	.byte	0x00, 0xf0, 0x11, 0x00


	//----- nvinfo : EIATTR_KPARAM_INFO
	.align		4
.L_341:
        /*00b8*/ 	.byte	0x04, 0x17
        /*00ba*/ 	.short	(.L_343 - .L_342)
.L_342:
        /*00bc*/ 	.word	0x00000000
        /*00c0*/ 	.short	0x0014
        /*00c2*/ 	.short	0x00a0
        /*00c4*/ 	.byte	0x00, 0xf5, 0x21, 0x00


	//----- nvinfo : EIATTR_KPARAM_INFO
	.align		4
.L_343:
        /*00c8*/ 	.byte	0x04, 0x17
        /*00ca*/ 	.short	(.L_345 - .L_344)
.L_344:
        /*00cc*/ 	.word	0x00000000
        /*00d0*/ 	.short	0x0013
        /*00d2*/ 	.short	0x0098
        /*00d4*/ 	.byte	0x00, 0xf5, 0x21, 0x00


	//----- nvinfo : EIATTR_KPARAM_INFO
	.align		4
.L_345:
        /*00d8*/ 	.byte	0x04, 0x17
        /*00da*/ 	.short	(.L_347 - .L_346)
.L_346:
        /*00dc*/ 	.word	0x00000000
        /*00e0*/ 	.short	0x0012
        /*00e2*/ 	.short	0x0090
        /*00e4*/ 	.byte	0x00, 0xf5, 0x21, 0x00


	//----- nvinfo : EIATTR_KPARAM_INFO
	.align		4
.L_347:
        /*00e8*/ 	.byte	0x04, 0x17
        /*00ea*/ 	.short	(.L_349 - .L_348)
.L_348:
        /*00ec*/ 	.word	0x00000000
        /*00f0*/ 	.short	0x0011
        /*00f2*/ 	.short	0x0088
        /*00f4*/ 	.byte	0x00, 0xf5, 0x21, 0x00


	//----- nvinfo : EIATTR_KPARAM_INFO
	.align		4
.L_349:
        /*00f8*/ 	.byte	0x04, 0x17
        /*00fa*/ 	.short	(.L_351 - .L_350)
.L_350:
        /*00fc*/ 	.word	0x00000000
        /*0100*/ 	.short	0x0010
        /*0102*/ 	.short	0x0080
        /*0104*/ 	.byte	0x00, 0xf5, 0x21, 0x00


	//----- nvinfo : EIATTR_KPARAM_INFO
	.align		4
.L_351:
        /*0108*/ 	.byte	0x04, 0x17
        /*010a*/ 	.short	(.L_353 - .L_352)
.L_352:
        /*010c*/ 	.word	0x00000000
        /*0110*/ 	.short	0x000f
        /*0112*/ 	.short	0x0078
        /*0114*/ 	.byte	0x00, 0xf5, 0x21, 0x00


	//----- nvinfo : EIATTR_KPARAM_INFO
	.align		4
.L_353:
        /*0118*/ 	.byte	0x04, 0x17
        /*011a*/ 	.short	(.L_355 - .L_354)
.L_354:
        /*011c*/ 	.word	0x00000000
        /*0120*/ 	.short	0x000e
        /*0122*/ 	.short	0x0070
        /*0124*/ 	.byte	0x00, 0xf5, 0x21, 0x00


	//----- nvinfo : EIATTR_KPARAM_INFO
	.align		4
.L_355:
        /*0128*/ 	.byte	0x04, 0x17
        /*012a*/ 	.short	(.L_357 - .L_356)
.L_356:
        /*012c*/ 	.word	0x00000000
        /*0130*/ 	.short	0x000d
        /*0132*/ 	.short	0x0068
        /*0134*/ 	.byte	0x00, 0xf5, 0x21, 0x00


	//----- nvinfo : EIATTR_KPARAM_INFO
	.align		4
.L_357:
        /*0138*/ 	.byte	0x04, 0x17
        /*013a*/ 	.short	(.L_359 - .L_358)
.L_358:
        /*013c*/ 	.word	0x00000000
        /*0140*/ 	.short	0x000c
        /*0142*/ 	.short	0x0060
        /*0144*/ 	.byte	0x00, 0xf5, 0x21, 0x00


	//----- nvinfo : EIATTR_KPARAM_INFO
	.align		4
.L_359:
        /*0148*/ 	.byte	0x04, 0x17
        /*014a*/ 	.short	(.L_361 - .L_360)
.L_360:
        /*014c*/ 	.word	0x00000000
        /*0150*/ 	.short	0x000b
        /*0152*/ 	.short	0x0058
        /*0154*/ 	.byte	0x00, 0xf5, 0x21, 0x00


	//----- nvinfo : EIATTR_KPARAM_INFO
	.align		4
.L_361:
        /*0158*/ 	.byte	0x04, 0x17
        /*015a*/ 	.short	(.L_363 - .L_362)
.L_362:
        /*015c*/ 	.word	0x00000000
        /*0160*/ 	.short	0x000a
        /*0162*/ 	.short	0x0050
        /*0164*/ 	.byte	0x00, 0xf5, 0x21, 0x00


	//----- nvinfo : EIATTR_KPARAM_INFO
	.align		4
.L_363:
        /*0168*/ 	.byte	0x04, 0x17
        /*016a*/ 	.short	(.L_365 - .L_364)
.L_364:
        /*016c*/ 	.word	0x00000000
        /*0170*/ 	.short	0x0009
        /*0172*/ 	.short	0x0048
        /*0174*/ 	.byte	0x00, 0xf5, 0x21, 0x00


	//----- nvinfo : EIATTR_KPARAM_INFO
	.align		4
.L_365:
        /*0178*/ 	.byte	0x04, 0x17
        /*017a*/ 	.short	(.L_367 - .L_366)
.L_366:
        /*017c*/ 	.word	0x00000000
        /*0180*/ 	.short	0x0008
        /*0182*/ 	.short	0x0040
        /*0184*/ 	.byte	0x00, 0xf5, 0x21, 0x00


	//----- nvinfo : EIATTR_KPARAM_INFO
	.align		4
.L_367:
        /*0188*/ 	.byte	0x04, 0x17
        /*018a*/ 	.short	(.L_369 - .L_368)
.L_368:
        /*018c*/ 	.word	0x00000000
        /*0190*/ 	.short	0x0007
        /*0192*/ 	.short	0x0038
        /*0194*/ 	.byte	0x00, 0xf5, 0x21, 0x00


	//----- nvinfo : EIATTR_KPARAM_INFO
	.align		4
.L_369:
        /*0198*/ 	.byte	0x04, 0x17
        /*019a*/ 	.short	(.L_371 - .L_370)
.L_370:
        /*019c*/ 	.word	0x00000000
        /*01a0*/ 	.short	0x0006
        /*01a2*/ 	.short	0x0030
        /*01a4*/ 	.byte	0x00, 0xf5, 0x21, 0x00


	//----- nvinfo : EIATTR_KPARAM_INFO
	.align		4
.L_371:
        /*01a8*/ 	.byte	0x04, 0x17
        /*01aa*/ 	.short	(.L_373 - .L_372)
.L_372:
        /*01ac*/ 	.word	0x00000000
        /*01b0*/ 	.short	0x0005
        /*01b2*/ 	.short	0x0028
        /*01b4*/ 	.byte	0x00, 0xf5, 0x21, 0x00


	//----- nvinfo : EIATTR_KPARAM_INFO
	.align		4
.L_373:
        /*01b8*/ 	.byte	0x04, 0x17
        /*01ba*/ 	.short	(.L_375 - .L_374)
.L_374:
        /*01bc*/ 	.word	0x00000000
        /*01c0*/ 	.short	0x0004
        /*01c2*/ 	.short	0x0020
        /*01c4*/ 	.byte	0x00, 0xf5, 0x21, 0x00


	//----- nvinfo : EIATTR_KPARAM_INFO
	.align		4
.L_375:
        /*01c8*/ 	.byte	0x04, 0x17
        /*01ca*/ 	.short	(.L_377 - .L_376)
.L_376:
        /*01cc*/ 	.word	0x00000000
        /*01d0*/ 	.short	0x0003
        /*01d2*/ 	.short	0x0018
        /*01d4*/ 	.byte	0x00, 0xf5, 0x21, 0x00


	//----- nvinfo : EIATTR_KPARAM_INFO
	.align		4
.L_377:
        /*01d8*/ 	.byte	0x04, 0x17
        /*01da*/ 	.short	(.L_379 - .L_378)
.L_378:
        /*01dc*/ 	.word	0x00000000
        /*01e0*/ 	.short	0x0002
        /*01e2*/ 	.short	0x0010
        /*01e4*/ 	.byte	0x00, 0xf5, 0x21, 0x00


	//----- nvinfo : EIATTR_KPARAM_INFO
	.align		4
.L_379:
        /*01e8*/ 	.byte	0x04, 0x17
        /*01ea*/ 	.short	(.L_381 - .L_380)
.L_380:
        /*01ec*/ 	.word	0x00000000
        /*01f0*/ 	.short	0x0001
        /*01f2*/ 	.short	0x0008
        /*01f4*/ 	.byte	0x00, 0xf5, 0x21, 0x00


	//----- nvinfo : EIATTR_KPARAM_INFO
	.align		4
.L_381:
        /*01f8*/ 	.byte	0x04, 0x17
        /*01fa*/ 	.short	(.L_383 - .L_382)
.L_382:
        /*01fc*/ 	.word	0x00000000
        /*0200*/ 	.short	0x0000
        /*0202*/ 	.short	0x0000
        /*0204*/ 	.byte	0x00, 0xf5, 0x21, 0x00


	//----- nvinfo : EIATTR_SPARSE_MMA_MASK
	.align		4
.L_383:
        /*0208*/ 	.byte	0x03, 0x50
        /*020a*/ 	.short	0x0000


	//----- nvinfo : EIATTR_MAXREG_COUNT
	.align		4
        /*020c*/ 	.byte	0x03, 0x1b
        /*020e*/ 	.short	0x0040


	//----- nvinfo : EIATTR_NUM_BARRIERS
	.align		4
        /*0210*/ 	.byte	0x02, 0x4c
        /*0212*/ 	.byte	0x01
	.zero		1


	//----- nvinfo : EIATTR_MERCURY_ISA_VERSION
	.align		4
        /*0214*/ 	.byte	0x03, 0x5f
        /*0216*/ 	.short	0x0101


	//----- nvinfo : EIATTR_VRC_CTA_INIT_COUNT
	.align		4
        /*0218*/ 	.byte	0x02, 0x4a
	.zero		1
	.zero		1


	//----- nvinfo : EIATTR_EXIT_INSTR_OFFSETS
	.align		4
        /*021c*/ 	.byte	0x04, 0x1c
        /*021e*/ 	.short	(.L_385 - .L_384)


	//   ....[0]....
.L_384:
        /*0220*/ 	.word	0x0000ae20


	//   ....[1]....
        /*0224*/ 	.word	0x0000aeb0


	//----- nvinfo : EIATTR_MAX_THREADS
	.align		4
.L_385:
        /*0228*/ 	.byte	0x04, 0x05
        /*022a*/ 	.short	(.L_387 - .L_386)
.L_386:
        /*022c*/ 	.word	0x00000100
        /*0230*/ 	.word	0x00000001
        /*0234*/ 	.word	0x00000001


	//----- nvinfo : EIATTR_CRS_STACK_SIZE
	.align		4
.L_387:
        /*0238*/ 	.byte	0x04, 0x1e
        /*023a*/ 	.short	(.L_389 - .L_388)
.L_388:
        /*023c*/ 	.word	0x00000000


	//----- nvinfo : EIATTR_CBANK_PARAM_SIZE
	.align		4
.L_389:
        /*0240*/ 	.byte	0x03, 0x19
        /*0242*/ 	.short	0x00d4


	//----- nvinfo : EIATTR_PARAM_CBANK
	.align		4
        /*0244*/ 	.byte	0x04, 0x0a
        /*0246*/ 	.short	(.L_391 - .L_390)
	.align		4
.L_390:
        /*0248*/ 	.word	index@(.nv.constant0.mega_fused_md_step_mixed)
        /*024c*/ 	.short	0x0380
        /*024e*/ 	.short	0x00d4


	//----- nvinfo : EIATTR_SW_WAR
	.align		4
.L_391:
        /*0250*/ 	.byte	0x04, 0x36
        /*0252*/ 	.short	(.L_393 - .L_392)
.L_392:
        /*0254*/ 	.word	0x00000008
.L_393:


//--------------------- .nv.info.mega_fused_md_step_tiled --------------------------
	.section	.nv.info.mega_fused_md_step_tiled,"",@"SHT_CUDA_INFO"
	.sectionflags	@""
	.align	4


	//----- nvinfo : EIATTR_CUDA_API_VERSION
	.align		4
        /*0000*/ 	.byte	0x04, 0x37
        /*0002*/ 	.short	(.L_395 - .L_394)
.L_394:
        /*0004*/ 	.word	0x00000082


	//----- nvinfo : EIATTR_KPARAM_INFO
	.align		4
.L_395:
        /*0008*/ 	.byte	0x04, 0x17
        /*000a*/ 	.short	(.L_397 - .L_396)
.L_396:
        /*000c*/ 	.word	0x00000000
        /*0010*/ 	.short	0x001c
        /*0012*/ 	.short	0x00bc
        /*0014*/ 	.byte	0x00, 0xf0, 0x11, 0x00


	//----- nvinfo : EIATTR_KPARAM_INFO
	.align		4
.L_397:
        /*0018*/ 	.byte	0x04, 0x17
        /*001a*/ 	.short	(.L_399 - .L_398)
.L_398:
        /*001c*/ 	.word	0x00000000
        /*0020*/ 	.short	0x001b
        /*0022*/ 	.short	0x00b8
        /*0024*/ 	.byte	0x00, 0xf0, 0x11, 0x00


	//----- nvinfo : EIATTR_KPARAM_INFO
	.align		4
.L_399:
        /*0028*/ 	.byte	0x04, 0x17
        /*002a*/ 	.short	(.L_401 - .L_400)
.L_400:
        /*002c*/ 	.word	0x00000000
        /*0030*/ 	.short	0x001a
        /*0032*/ 	.short	0x00b4
        /*0034*/ 	.byte	0x00, 0xf0, 0x11, 0x00


	//----- nvinfo : EIATTR_KPARAM_INFO
	.align		4
.L_401:
        /*0038*/ 	.byte	0x04, 0x17
        /*003a*/ 	.short	(.L_403 - .L_402)
.L_402:
        /*003c*/ 	.word	0x00000000
        /*0040*/ 	.short	0x0019
        /*0042*/ 	.short	0x00b0
        /*0044*/ 	.byte	0x00, 0xf0, 0x11, 0x00


	//----- nvinfo : EIATTR_KPARAM_INFO
	.align		4
.L_403:
        /*0048*/ 	.byte	0x04, 0x17
        /*004a*/ 	.short	(.L_405 - .L_404)
.L_404:
        /*004c*/ 	.word	0x00000000
        /*0050*/ 	.short	0x0018
        /*0052*/ 	.short	0x00ac
        /*0054*/ 	.byte	0x00, 0xf0, 0x11, 0x00


	//----- nvinfo : EIATTR_KPARAM_INFO
	.align		4
.L_405:
        /*0058*/ 	.byte	0x04, 0x17
        /*005a*/ 	.short	(.L_407 - .L_406)
.L_406:
        /*005c*/ 	.word	0x00000000
        /*0060*/ 	.short	0x0017
        /*0062*/ 	.short	0x00a8
        /*0064*/ 	.byte	0x00, 0xf0, 0x11, 0x00


	//----- nvinfo : EIATTR_KPARAM_INFO
	.align		4
.L_407:
        /*0068*/ 	.byte	0x04, 0x17
        /*006a*/ 	.short	(.L_409 - .L_408)
.L_408:
        /*006c*/ 	.word	0x00000000
        /*0070*/ 	.short	0x0016
        /*0072*/ 	.short	0x00a4
        /*0074*/ 	.byte	0x00, 0xf0, 0x11, 0x00


	//----- nvinfo : EIATTR_KPARAM_INFO
	.align		4
.L_409:
        /*0078*/ 	.byte	0x04, 0x17
        /*007a*/ 	.short	(.L_411 - .L_410)
.L_410:
        /*007c*/ 	.word	0x00000000
        /*0080*/ 	.short	0x0015
        /*0082*/ 	.short	0x00a0
        /*0084*/ 	.byte	0x00, 0xf0, 0x11, 0x00


	//----- nvinfo : EIATTR_KPARAM_INFO
	.align		4
.L_411:
        /*0088*/ 	.byte	0x04, 0x17
        /*008a*/ 	.short	(.L_413 - .L_412)
.L_412:
        /*008c*/ 	.word	0x00000000
        /*0090*/ 	.short	0x0014
        /*0092*/ 	.short	0x009c
        /*0094*/ 	.byte	0x00, 0xf0, 0x11, 0x00


	//----- nvinfo : EIATTR_KPARAM_INFO
	.align		4
.L_413:
        /*0098*/ 	.byte	0x04, 0x17
        /*009a*/ 	.short	(.L_415 - .L_414)
.L_414:
        /*009c*/ 	.word	0x00000000
        /*00a0*/ 	.short	0x0013
        /*00a2*/ 	.short	0x0098
        /*00a4*/ 	.byte	0x00, 0xf0, 0x11, 0x00


	//----- nvinfo : EIATTR_KPARAM_INFO
	.align		4
.L_415:
        /*00a8*/ 	.byte	0x04, 0x17
        /*00aa*/ 	.short	(.L_417 - .L_416)
.L_416:
        /*00ac*/ 	.word	0x00000000
        /*00b0*/ 	.short	0x0012
        /*00b2*/ 	.short	0x0090
        /*00b4*/ 	.byte	0x00, 0xf5, 0x21, 0x00


	//----- nvinfo : EIATTR_KPARAM_INFO
	.align		4
.L_417:
        /*00b8*/ 	.byte	0x04, 0x17
        /*00ba*/ 	.short	(.L_419 - .L_418)
.L_418:
        /*00bc*/ 	.word	0x00000000
        /*00c0*/ 	.short	0x0011
        /*00c2*/ 	.short	0x0088
        /*00c4*/ 	.byte	0x00, 0xf5, 0x21, 0x00


	//----- nvinfo : EIATTR_KPARAM_INFO
	.align		4
.L_419:
        /*00c8*/ 	.byte	0x04, 0x17
        /*00ca*/ 	.short	(.L_421 - .L_420)
.L_420:
        /*00cc*/ 	.word	0x00000000
        /*00d0*/ 	.short	0x0010
        /*00d2*/ 	.short	0x0080
        /*00d4*/ 	.byte	0x00, 0xf5, 0x21, 0x00


	//----- nvinfo : EIATTR_KPARAM_INFO
	.align		4
.L_421:
        /*00d8*/ 	.byte	0x04, 0x17
        /*00da*/ 	.short	(.L_423 - .L_422)
.L_422:
        /*00dc*/ 	.word	0x00000000
        /*00e0*/ 	.short	0x000f
        /*00e2*/ 	.short	0x0078
        /*00e4*/ 	.byte	0x00, 0xf5, 0x21, 0x00


	//----- nvinfo : EIATTR_KPARAM_INFO
	.align		4
.L_423:
        /*00e8*/ 	.byte	0x04, 0x17
        /*00ea*/ 	.short	(.L_425 - .L_424)
.L_424:
        /*00ec*/ 	.word	0x00000000
        /*00f0*/ 	.short	0x000e
        /*00f2*/ 	.short	0x0070
        /*00f4*/ 	.byte	0x00, 0xf5, 0x21, 0x00


	//----- nvinfo : EIATTR_KPARAM_INFO
	.align		4
.L_425:
        /*00f8*/ 	.byte	0x04, 0x17
        /*00fa*/ 	.short	(.L_427 - .L_426)
.L_426:
        /*00fc*/ 	.word	0x00000000
        /*0100*/ 	.short	0x000d
        /*0102*/ 	.short	0x0068
        /*0104*/ 	.byte	0x00, 0xf5, 0x21, 0x00


	//----- nvinfo : EIATTR_KPARAM_INFO
	.align		4
.L_427:
        /*0108*/ 	.byte	0x04, 0x17
        /*010a*/ 	.short	(.L_429 - .L_428)
.L_428:
        /*010c*/ 	.word	0x00000000
        /*0110*/ 	.short	0x000c
        /*0112*/ 	.short	0x0060
        /*0114*/ 	.byte	0x00, 0xf5, 0x21, 0x00


	//----- nvinfo : EIATTR_KPARAM_INFO
	.align		4
.L_429:
        /*0118*/ 	.byte	0x04, 0x17
        /*011a*/ 	.short	(.L_431 - .L_430)
.L_430:
        /*011c*/ 	.word	0x00000000
        /*0120*/ 	.short	0x000b
        /*0122*/ 	.short	0x0058
        /*0124*/ 	.byte	0x00, 0xf5, 0x21, 0x00


	//----- nvinfo : EIATTR_KPARAM_INFO
	.align		4
.L_431:
        /*0128*/ 	.byte	0x04, 0x17
        /*012a*/ 	.short	(.L_433 - .L_432)
.L_432:
        /*012c*/ 	.word	0x00000000
        /*0130*/ 	.short	0x000a
        /*0132*/ 	.short	0x0050
        /*0134*/ 	.byte	0x00, 0xf5, 0x21, 0x00


	//----- nvinfo : EIATTR_KPARAM_INFO
	.align		4
.L_433:
        /*0138*/ 	.byte	0x04, 0x17
        /*013a*/ 	.short	(.L_435 - .L_434)
.L_434:
        /*013c*/ 	.word	0x00000000
        /*0140*/ 	.short	0x0009
        /*0142*/ 	.short	0x0048
        /*0144*/ 	.byte	0x00, 0xf5, 0x21, 0x00


	//----- nvinfo : EIATTR_KPARAM_INFO
	.align		4
.L_435:
        /*0148*/ 	.byte	0x04, 0x17
        /*014a*/ 	.short	(.L_437 - .L_436)
.L_436:
        /*014c*/ 	.word	0x00000000
        /*0150*/ 	.short	0x0008
        /*0152*/ 	.short	0x0040
        /*0154*/ 	.byte	0x00, 0xf5, 0x21, 0x00


	//----- nvinfo : EIATTR_KPARAM_INFO
	.align		4
.L_437:
        /*0158*/ 	.byte	0x04, 0x17
        /*015a*/ 	.short	(.L_439 - .L_438)
.L_438:
        /*015c*/ 	.word	0x00000000
        /*0160*/ 	.short	0x0007
        /*0162*/ 	.short	0x0038
        /*0164*/ 	.byte	0x00, 0xf5, 0x21, 0x00


	//----- nvinfo : EIATTR_KPARAM_INFO
	.align		4
.L_439:
        /*0168*/ 	.byte	0x04, 0x17
        /*016a*/ 	.short	(.L_441 - .L_440)
.L_440:
        /*016c*/ 	.word	0x00000000
        /*0170*/ 	.short	0x0006
        /*0172*/ 	.short	0x0030
        /*0174*/ 	.byte	0x00, 0xf5, 0x21, 0x00


	//----- nvinfo : EIATTR_KPARAM_INFO
	.align		4
.L_441:
        /*0178*/ 	.byte	0x04, 0x17
        /*017a*/ 	.short	(.L_443 - .L_442)
.L_442:
        /*017c*/ 	.word	0x00000000
        /*0180*/ 	.short	0x0005
        /*0182*/ 	.short	0x0028
        /*0184*/ 	.byte	0x00, 0xf5, 0x21, 0x00


	//----- nvinfo : EIATTR_KPARAM_INFO
	.align		4
.L_443:
        /*0188*/ 	.byte	0x04, 0x17
        /*018a*/ 	.short	(.L_445 - .L_444)
.L_444:
        /*018c*/ 	.word	0x00000000
        /*0190*/ 	.short	0x0004
        /*0192*/ 	.short	0x0020
        /*0194*/ 	.byte	0x00, 0xf5, 0x21, 0x00


	//----- nvinfo : EIATTR_KPARAM_INFO
	.align		4
.L_445:
        /*0198*/ 	.byte	0x04, 0x17
        /*019a*/ 	.short	(.L_447 - .L_446)
.L_446:
        /*019c*/ 	.word	0x00000000
        /*01a0*/ 	.short	0x0003
        /*01a2*/ 	.short	0x0018
        /*01a4*/ 	.byte	0x00, 0xf5, 0x21, 0x00


	//----- nvinfo : EIATTR_KPARAM_INFO
	.align		4
.L_447:
        /*01a8*/ 	.byte	0x04, 0x17
        /*01aa*/ 	.short	(.L_449 - .L_448)
.L_448:
        /*01ac*/ 	.word	0x00000000
        /*01b0*/ 	.short	0x0002
        /*01b2*/ 	.short	0x0010
        /*01b4*/ 	.byte	0x00, 0xf5, 0x21, 0x00


	//----- nvinfo : EIATTR_KPARAM_INFO
	.align		4
.L_449:
        /*01b8*/ 	.byte	0x04, 0x17
        /*01ba*/ 	.short	(.L_451 - .L_450)
.L_450:
        /*01bc*/ 	.word	0x00000000
        /*01c0*/ 	.short	0x0001
        /*01c2*/ 	.short	0x0008
        /*01c4*/ 	.byte	0x00, 0xf5, 0x21, 0x00


	//----- nvinfo : EIATTR_KPARAM_INFO
	.align		4
.L_451:
        /*01c8*/ 	.byte	0x04, 0x17
        /*01ca*/ 	.short	(.L_453 - .L_452)
.L_452:
        /*01cc*/ 	.word	0x00000000
        /*01d0*/ 	.short	0x0000
        /*01d2*/ 	.short	0x0000
        /*01d4*/ 	.byte	0x00, 0xf5, 0x21, 0x00


	//----- nvinfo : EIATTR_SPARSE_MMA_MASK
	.align		4
.L_453:
        /*01d8*/ 	.byte	0x03, 0x50
        /*01da*/ 	.short	0x0000


	//----- nvinfo : EIATTR_MAXREG_COUNT
	.align		4
        /*01dc*/ 	.byte	0x03, 0x1b
        /*01de*/ 	.short	0x0040


	//----- nvinfo : EIATTR_NUM_BARRIERS
	.align		4
        /*01e0*/ 	.byte	0x02, 0x4c
        /*01e2*/ 	.byte	0x01
	.zero		1


	//----- nvinfo : EIATTR_MERCURY_ISA_VERSION
	.align		4
        /*01e4*/ 	.byte	0x03, 0x5f
        /*01e6*/ 	.short	0x0101


	//----- nvinfo : EIATTR_VRC_CTA_INIT_COUNT
	.align		4
        /*01e8*/ 	.byte	0x02, 0x4a
	.zero		1
	.zero		1


	//----- nvinfo : EIATTR_EXIT_INSTR_OFFSETS
	.align		4
        /*01ec*/ 	.byte	0x04, 0x1c
        /*01ee*/ 	.short	(.L_455 - .L_454)


	//   ....[0]....
.L_454:
        /*01f0*/ 	.word	0x0001a050


	//   ....[1]....
        /*01f4*/ 	.word	0x0001a0e0


	//----- nvinfo : EIATTR_MAX_THREADS
	.align		4
.L_455:
        /*01f8*/ 	.byte	0x04, 0x05
        /*01fa*/ 	.short	(.L_457 - .L_456)
.L_456:
        /*01fc*/ 	.word	0x00000100
        /*0200*/ 	.word	0x00000001
        /*0204*/ 	.word	0x00000001


	//----- nvinfo : EIATTR_CRS_STACK_SIZE
	.align		4
.L_457:
        /*0208*/ 	.byte	0x04, 0x1e
        /*020a*/ 	.short	(.L_459 - .L_458)
.L_458:
        /*020c*/ 	.word	0x00000000


	//----- nvinfo : EIATTR_CBANK_PARAM_SIZE
	.align		4
.L_459:
        /*0210*/ 	.byte	0x03, 0x19
        /*0212*/ 	.short	0x00c0


	//----- nvinfo : EIATTR_PARAM_CBANK
	.align		4
        /*0214*/ 	.byte	0x04, 0x0a
        /*0216*/ 	.short	(.L_461 - .L_460)
	.align		4
.L_460:
        /*0218*/ 	.word	index@(.nv.constant0.mega_fused_md_step_tiled)
        /*021c*/ 	.short	0x0380
        /*021e*/ 	.short	0x00c0


	//----- nvinfo : EIATTR_SW_WAR
	.align		4
.L_461:
        /*0220*/ 	.byte	0x04, 0x36
        /*0222*/ 	.short	(.L_463 - .L_462)
.L_462:
        /*0224*/ 	.word	0x00000008
.L_463:


//--------------------- .nv.info.fused_constraints_kernel --------------------------
	.section	.nv.info.fused_constraints_kernel,"",@"SHT_CUDA_INFO"
	.sectionflags	@""
	.align	4


	//----- nvinfo : EIATTR_CUDA_API_VERSION
	.align		4
        /*0000*/ 	.byte	0x04, 0x37
        /*0002*/ 	.short	(.L_465 - .L_464)
.L_464:
        /*0004*/ 	.word	0x00000082


	//----- nvinfo : EIATTR_KPARAM_INFO
	.align		4
.L_465:
        /*0008*/ 	.byte	0x04, 0x17
        /*000a*/ 	.short	(.L_467 - .L_466)
.L_466:
        /*000c*/ 	.word	0x00000000
        /*0010*/ 	.short	0x000b
        /*0012*/ 	.short	0x0044
        /*0014*/ 	.byte	0x00, 0xf0, 0x11, 0x00


	//----- nvinfo : EIATTR_KPARAM_INFO
	.align		4
.L_467:
        /*0018*/ 	.byte	0x04, 0x17
        /*001a*/ 	.short	(.L_469 - .L_468)
.L_468:
        /*001c*/ 	.word	0x00000000
        /*0020*/ 	.short	0x000a
        /*0022*/ 	.short	0x0040
        /*0024*/ 	.byte	0x00, 0xf0, 0x11, 0x00


	//----- nvinfo : EIATTR_KPARAM_INFO
	.align		4
.L_469:
        /*0028*/ 	.byte	0x04, 0x17
        /*002a*/ 	.short	(.L_471 - .L_470)
.L_470:
        /*002c*/ 	.word	0x00000000
        /*0030*/ 	.short	0x0009
        /*0032*/ 	.short	0x003c
        /*0034*/ 	.byte	0x00, 0xf0, 0x11, 0x00


	//----- nvinfo : EIATTR_KPARAM_INFO
	.align		4
.L_471:
        /*0038*/ 	.byte	0x04, 0x17
        /*003a*/ 	.short	(.L_473 - .L_472)
.L_472:
        /*003c*/ 	.word	0x00000000
        /*0040*/ 	.short	0x0008
        /*0042*/ 	.short	0x0038
        /*0044*/ 	.byte	0x00, 0xf0, 0x11, 0x00


	//----- nvinfo : EIATTR_KPARAM_INFO
	.align		4
.L_473:
        /*0048*/ 	.byte	0x04, 0x17
        /*004a*/ 	.short	(.L_475 - .L_474)
.L_474:
        /*004c*/ 	.word	0x00000000
        /*0050*/ 	.short	0x0007
        /*0052*/ 	.short	0x0034
        /*0054*/ 	.byte	0x00, 0xf0, 0x11, 0x00


	//----- nvinfo : EIATTR_KPARAM_INFO
	.align		4
.L_475:
        /*0058*/ 	.byte	0x04, 0x17
        /*005a*/ 	.short	(.L_477 - .L_476)
.L_476:
        /*005c*/ 	.word	0x00000000
        /*0060*/ 	.short	0x0006
        /*0062*/ 	.short	0x0030
        /*0064*/ 	.byte	0x00, 0xf0, 0x11, 0x00


	//----- nvinfo : EIATTR_KPARAM_INFO
	.align		4
.L_477:
        /*0068*/ 	.byte	0x04, 0x17
        /*006a*/ 	.short	(.L_479 - .L_478)
.L_478:
        /*006c*/ 	.word	0x00000000
        /*0070*/ 	.short	0x0005
        /*0072*/ 	.short	0x0028
        /*0074*/ 	.byte	0x00, 0xf5, 0x21, 0x00


	//----- nvinfo : EIATTR_KPARAM_INFO
	.align		4
.L_479:
        /*0078*/ 	.byte	0x04, 0x17
        /*007a*/ 	.short	(.L_481 - .L_480)
.L_480:
        /*007c*/ 	.word	0x00000000
        /*0080*/ 	.short	0x0004
        /*0082*/ 	.short	0x0020
        /*0084*/ 	.byte	0x00, 0xf0, 0x11, 0x00


	//----- nvinfo : EIATTR_KPARAM_INFO
	.align		4
.L_481:
        /*0088*/ 	.byte	0x04, 0x17
        /*008a*/ 	.short	(.L_483 - .L_482)
.L_482:
        /*008c*/ 	.word	0x00000000
        /*0090*/ 	.short	0x0003
        /*0092*/ 	.short	0x0018
        /*0094*/ 	.byte	0x00, 0xf5, 0x21, 0x00


	//----- nvinfo : EIATTR_KPARAM_INFO
	.align		4
.L_483:
        /*0098*/ 	.byte	0x04, 0x17
        /*009a*/ 	.short	(.L_485 - .L_484)
.L_484:
        /*009c*/ 	.word	0x00000000
        /*00a0*/ 	.short	0x0002
        /*00a2*/ 	.short	0x0010
        /*00a4*/ 	.byte	0x00, 0xf5, 0x21, 0x00


	//----- nvinfo : EIATTR_KPARAM_INFO
	.align		4
.L_485:
        /*00a8*/ 	.byte	0x04, 0x17
        /*00aa*/ 	.short	(.L_487 - .L_486)
.L_486:
        /*00ac*/ 	.word	0x00000000
        /*00b0*/ 	.short	0x0001
        /*00b2*/ 	.short	0x0008
        /*00b4*/ 	.byte	0x00, 0xf5, 0x21, 0x00


	//----- nvinfo : EIATTR_KPARAM_INFO
	.align		4
.L_487:
        /*00b8*/ 	.byte	0x04, 0x17
        /*00ba*/ 	.short	(.L_489 - .L_488)
.L_488:
        /*00bc*/ 	.word	0x00000000
        /*00c0*/ 	.short	0x0000
        /*00c2*/ 	.short	0x0000
        /*00c4*/ 	.byte	0x00, 0xf5, 0x21, 0x00


	//----- nvinfo : EIATTR_SPARSE_MMA_MASK
	.align		4
.L_489:
        /*00c8*/ 	.byte	0x03, 0x50
        /*00ca*/ 	.short	0x0000


	//----- nvinfo : EIATTR_MAXREG_COUNT
	.align		4
        /*00cc*/ 	.byte	0x03, 0x1b
        /*00ce*/ 	.short	0x0040


	//----- nvinfo : EIATTR_MERCURY_ISA_VERSION
	.align		4
        /*00d0*/ 	.byte	0x03, 0x5f
        /*00d2*/ 	.short	0x0101


	//----- nvinfo : EIATTR_VRC_CTA_INIT_COUNT
	.align		4
        /*00d4*/ 	.byte	0x02, 0x4a
	.zero		1
	.zero		1


	//----- nvinfo : EIATTR_EXIT_INSTR_OFFSETS
	.align		4
        /*00d8*/ 	.byte	0x04, 0x1c
        /*00da*/ 	.short	(.L_491 - .L_490)


	//   ....[0]....
.L_490:
        /*00dc*/ 	.word	0x00000090


	//   ....[1]....
        /*00e0*/ 	.word	0x000017c0


	//   ....[2]....
        /*00e4*/ 	.word	0x00001890


	//   ....[3]....
        /*00e8*/ 	.word	0x00002580


	//   ....[4]....
        /*00ec*/ 	.word	0x000036d0


	//   ....[5]....
        /*00f0*/ 	.word	0x00005180


	//----- nvinfo : EIATTR_MAX_THREADS
	.align		4
.L_491:
        /*00f4*/ 	.byte	0x04, 0x05
        /*00f6*/ 	.short	(.L_493 - .L_492)
.L_492:
        /*00f8*/ 	.word	0x00000100
        /*00fc*/ 	.word	0x00000001
        /*0100*/ 	.word	0x00000001


	//----- nvinfo : EIATTR_CRS_STACK_SIZE
	.align		4
.L_493:
        /*0104*/ 	.byte	0x04, 0x1e
        /*0106*/ 	.short	(.L_495 - .L_494)
.L_494:
        /*0108*/ 	.word	0x00000000


	//----- nvinfo : EIATTR_CBANK_PARAM_SIZE
	.align		4
.L_495:
        /*010c*/ 	.byte	0x03, 0x19
        /*010e*/ 	.short	0x0048


	//----- nvinfo : EIATTR_PARAM_CBANK
	.align		4
        /*0110*/ 	.byte	0x04, 0x0a
        /*0112*/ 	.short	(.L_497 - .L_496)
	.align		4
.L_496:
        /*0114*/ 	.word	index@(.nv.constant0.fused_constraints_kernel)
        /*0118*/ 	.short	0x0380
        /*011a*/ 	.short	0x0048


	//----- nvinfo : EIATTR_SW_WAR
	.align		4
.L_497:
        /*011c*/ 	.byte	0x04, 0x36
        /*011e*/ 	.short	(.L_499 - .L_498)
.L_498:
        /*0120*/ 	.word	0x00000008
.L_499:


//--------------------- .nv.info.mega_fused_md_step --------------------------
	.section	.nv.info.mega_fused_md_step,"",@"SHT_CUDA_INFO"
	.sectionflags	@""
	.align	4


	//----- nvinfo : EIATTR_CUDA_API_VERSION
	.align		4
        /*0000*/ 	.byte	0x04, 0x37
        /*0002*/ 	.short	(.L_501 - .L_500)
.L_500:
        /*0004*/ 	.word	0x00000082


	//----- nvinfo : EIATTR_KPARAM_INFO
	.align		4
.L_501:
        /*0008*/ 	.byte	0x04, 0x17
        /*000a*/ 	.short	(.L_503 - .L_502)
.L_502:
        /*000c*/ 	.word	0x00000000
        /*0010*/ 	.short	0x001f
        /*0012*/ 	.short	0x00d0
        /*0014*/ 	.byte	0x00, 0xf0, 0x11, 0x00


	//----- nvinfo : EIATTR_KPARAM_INFO
	.align		4
.L_503:
        /*0018*/ 	.byte	0x04, 0x17
        /*001a*/ 	.short	(.L_505 - .L_504)
.L_504:
        /*001c*/ 	.word	0x00000000
        /*0020*/ 	.short	0x001e
        /*0022*/ 	.short	0x00cc
        /*0024*/ 	.byte	0x00, 0xf0, 0x11, 0x00


	//----- nvinfo : EIATTR_KPARAM_INFO
	.align		4
.L_505:
        /*0028*/ 	.byte	0x04, 0x17
        /*002a*/ 	.short	(.L_507 - .L_506)
.L_506:
        /*002c*/ 	.word	0x00000000
        /*0030*/ 	.short	0x001d
        /*0032*/ 	.short	0x00c8
        /*0034*/ 	.byte	0x00, 0xf0, 0x11, 0x00


	//----- nvinfo : EIATTR_KPARAM_INFO
	.align		4
.L_507:
        /*0038*/ 	.byte	0x04, 0x17
        /*003a*/ 	.short	(.L_509 - .L_508)
.L_508:
        /*003c*/ 	.word	0x00000000
        /*0040*/ 	.short	0x001c
        /*0042*/ 	.short	0x00c4
        /*0044*/ 	.byte	0x00, 0xf0, 0x11, 0x00


	//----- nvinfo : EIATTR_KPARAM_INFO
	.align		4
.L_509:
        /*0048*/ 	.byte	0x04, 0x17
        /*004a*/ 	.short	(.L_511 - .L_510)
.L_510:
        /*004c*/ 	.word	0x00000000
        /*0050*/ 	.short	0x001b
        /*0052*/ 	.short	0x00c0
        /*0054*/ 	.byte	0x00, 0xf0, 0x11, 0x00


	//----- nvinfo : EIATTR_KPARAM_INFO
	.align		4
.L_511:
        /*0058*/ 	.byte	0x04, 0x17
        /*005a*/ 	.short	(.L_513 - .L_512)
.L_512:
        /*005c*/ 	.word	0x00000000
        /*0060*/ 	.short	0x001a
        /*0062*/ 	.short	0x00bc
        /*0064*/ 	.byte	0x00, 0xf0, 0x11, 0x00


	//----- nvinfo : EIATTR_KPARAM_INFO
	.align		4
.L_513:
        /*0068*/ 	.byte	0x04, 0x17
        /*006a*/ 	.short	(.L_515 - .L_514)
.L_514:
        /*006c*/ 	.word	0x00000000
        /*0070*/ 	.short	0x0019
        /*0072*/ 	.short	0x00b8
        /*0074*/ 	.byte	0x00, 0xf0, 0x11, 0x00


	//----- nvinfo : EIATTR_KPARAM_INFO
	.align		4
.L_515:
        /*0078*/ 	.byte	0x04, 0x17
        /*007a*/ 	.short	(.L_517 - .L_516)
.L_516:
        /*007c*/ 	.word	0x00000000
        /*0080*/ 	.short	0x0018
        /*0082*/ 	.short	0x00b4
        /*0084*/ 	.byte	0x00, 0xf0, 0x11, 0x00


	//----- nvinfo : EIATTR_KPARAM_INFO
	.align		4
.L_517:
        /*0088*/ 	.byte	0x04, 0x17
        /*008a*/ 	.short	(.L_519 - .L_518)
.L_518:
        /*008c*/ 	.word	0x00000000
        /*0090*/ 	.short	0x0017
        /*0092*/ 	.short	0x00b0
        /*0094*/ 	.byte	0x00, 0xf0, 0x11, 0x00


	//----- nvinfo : EIATTR_KPARAM_INFO
	.align		4
.L_519:
        /*0098*/ 	.byte	0x04, 0x17
        /*009a*/ 	.short	(.L_521 - .L_520)
.L_520:
        /*009c*/ 	.word	0x00000000
        /*00a0*/ 	.short	0x0016
        /*00a2*/ 	.short	0x00ac
        /*00a4*/ 	.byte	0x00, 0xf0, 0x11, 0x00


	//----- nvinfo : EIATTR_KPARAM_INFO
	.align		4
.L_521:
        /*00a8*/ 	.byte	0x04, 0x17
        /*00aa*/ 	.short	(.L_523 - .L_522)
.L_522:
        /*00ac*/ 	.word	0x00000000
        /*00b0*/ 	.short	0x0015
        /*00b2*/ 	.short	0x00a8
        /*00b4*/ 	.byte	0x00, 0xf0, 0x11, 0x00


	//----- nvinfo : EIATTR_KPARAM_INFO
	.align		4
.L_523:
        /*00b8*/ 	.byte	0x04, 0x17
        /*00ba*/ 	.short	(.L_525 - .L_524)
.L_524:
        /*00bc*/ 	.word	0x00000000
        /*00c0*/ 	.short	0x0014
        /*00c2*/ 	.short	0x00a0
        /*00c4*/ 	.byte	0x00, 0xf5, 0x21, 0x00


	//----- nvinfo : EIATTR_KPARAM_INFO
	.align		4
.L_525:
        /*00c8*/ 	.byte	0x04, 0x17
        /*00ca*/ 	.short	(.L_527 - .L_526)
.L_526:
        /*00cc*/ 	.word	0x00000000
        /*00d0*/ 	.short	0x0013
        /*00d2*/ 	.short	0x0098
        /*00d4*/ 	.byte	0x00, 0xf5, 0x21, 0x00


	//----- nvinfo : EIATTR_KPARAM_INFO
	.align		4
.L_527:
        /*00d8*/ 	.byte	0x04, 0x17
        /*00da*/ 	.short	(.L_529 - .L_528)
.L_528:
        /*00dc*/ 	.word	0x00000000
        /*00e0*/ 	.short	0x0012
        /*00e2*/ 	.short	0x0090
        /*00e4*/ 	.byte	0x00, 0xf5, 0x21, 0x00


	//----- nvinfo : EIATTR_KPARAM_INFO
	.align		4
.L_529:
        /*00e8*/ 	.byte	0x04, 0x17
        /*00ea*/ 	.short	(.L_531 - .L_530)
.L_530:
        /*00ec*/ 	.word	0x00000000
        /*00f0*/ 	.short	0x0011
        /*00f2*/ 	.short	0x0088
        /*00f4*/ 	.byte	0x00, 0xf5, 0x21, 0x00


	//----- nvinfo : EIATTR_KPARAM_INFO
	.align		4
.L_531:
        /*00f8*/ 	.byte	0x04, 0x17
        /*00fa*/ 	.short	(.L_533 - .L_532)
.L_532:
        /*00fc*/ 	.word	0x00000000
        /*0100*/ 	.short	0x0010
        /*0102*/ 	.short	0x0080
        /*0104*/ 	.byte	0x00, 0xf5, 0x21, 0x00


	//----- nvinfo : EIATTR_KPARAM_INFO
	.align		4
.L_533:
        /*0108*/ 	.byte	0x04, 0x17
        /*010a*/ 	.short	(.L_535 - .L_534)
.L_534:
        /*010c*/ 	.word	0x00000000
        /*0110*/ 	.short	0x000f
        /*0112*/ 	.short	0x0078
        /*0114*/ 	.byte	0x00, 0xf5, 0x21, 0x00


	//----- nvinfo : EIATTR_KPARAM_INFO
	.align		4
.L_535:
        /*0118*/ 	.byte	0x04, 0x17
        /*011a*/ 	.short	(.L_537 - .L_536)
.L_536:
        /*011c*/ 	.word	0x00000000
        /*0120*/ 	.short	0x000e
        /*0122*/ 	.short	0x0070
        /*0124*/ 	.byte	0x00, 0xf5, 0x21, 0x00


	//----- nvinfo : EIATTR_KPARAM_INFO
	.align		4
.L_537:
        /*0128*/ 	.byte	0x04, 0x17
        /*012a*/ 	.short	(.L_539 - .L_538)
.L_538:
        /*012c*/ 	.word	0x00000000
        /*0130*/ 	.short	0x000d
        /*0132*/ 	.short	0x0068
        /*0134*/ 	.byte	0x00, 0xf5, 0x21, 0x00


	//----- nvinfo : EIATTR_KPARAM_INFO
	.align		4
.L_539:
        /*0138*/ 	.byte	0x04, 0x17
        /*013a*/ 	.short	(.L_541 - .L_540)
.L_540:
        /*013c*/ 	.word	0x00000000
        /*0140*/ 	.short	0x000c
        /*0142*/ 	.short	0x0060
        /*0144*/ 	.byte	0x00, 0xf5, 0x21, 0x00


	//----- nvinfo : EIATTR_KPARAM_INFO
	.align		4
.L_541:
        /*0148*/ 	.byte	0x04, 0x17
        /*014a*/ 	.short	(.L_543 - .L_542)
.L_542:
        /*014c*/ 	.word	0x00000000
        /*0150*/ 	.short	0x000b
        /*0152*/ 	.short	0x0058
        /*0154*/ 	.byte	0x00, 0xf5, 0x21, 0x00


	//----- nvinfo : EIATTR_KPARAM_INFO
	.align		4
.L_543:
        /*0158*/ 	.byte	0x04, 0x17
        /*015a*/ 	.short	(.L_545 - .L_544)
.L_544:
        /*015c*/ 	.word	0x00000000
        /*0160*/ 	.short	0x000a
        /*0162*/ 	.short	0x0050
        /*0164*/ 	.byte	0x00, 0xf5, 0x21, 0x00


	//----- nvinfo : EIATTR_KPARAM_INFO
	.align		4
.L_545:
        /*0168*/ 	.byte	0x04, 0x17
        /*016a*/ 	.short	(.L_547 - .L_546)
.L_546:
        /*016c*/ 	.word	0x00000000
        /*0170*/ 	.short	0x0009
        /*0172*/ 	.short	0x0048
        /*0174*/ 	.byte	0x00, 0xf5, 0x21, 0x00


	//----- nvinfo : EIATTR_KPARAM_INFO
	.align		4
.L_547:
        /*0178*/ 	.byte	0x04, 0x17
        /*017a*/ 	.short	(.L_549 - .L_548)
.L_548:
        /*017c*/ 	.word	0x00000000
        /*0180*/ 	.short	0x0008
        /*0182*/ 	.short	0x0040
        /*0184*/ 	.byte	0x00, 0xf5, 0x21, 0x00


	//----- nvinfo : EIATTR_KPARAM_INFO
	.align		4
.L_549:
        /*0188*/ 	.byte	0x04, 0x17
        /*018a*/ 	.short	(.L_551 - .L_550)
.L_550:
        /*018c*/ 	.word	0x00000000
        /*0190*/ 	.short	0x0007
        /*0192*/ 	.short	0x0038
        /*0194*/ 	.byte	0x00, 0xf5, 0x21, 0x00


	//----- nvinfo : EIATTR_KPARAM_INFO
	.align		4
.L_551:
        /*0198*/ 	.byte	0x04, 0x17
        /*019a*/ 	.short	(.L_553 - .L_552)
.L_552:
        /*019c*/ 	.word	0x00000000
        /*01a0*/ 	.short	0x0006
        /*01a2*/ 	.short	0x0030
        /*01a4*/ 	.byte	0x00, 0xf5, 0x21, 0x00


	//----- nvinfo : EIATTR_KPARAM_INFO
	.align		4
.L_553:
        /*01a8*/ 	.byte	0x04, 0x17
        /*01aa*/ 	.short	(.L_555 - .L_554)
.L_554:
        /*01ac*/ 	.word	0x00000000
        /*01b0*/ 	.short	0x0005
        /*01b2*/ 	.short	0x0028
        /*01b4*/ 	.byte	0x00, 0xf5, 0x21, 0x00


	//----- nvinfo : EIATTR_KPARAM_INFO
	.align		4
.L_555:
        /*01b8*/ 	.byte	0x04, 0x17
        /*01ba*/ 	.short	(.L_557 - .L_556)
.L_556:
        /*01bc*/ 	.word	0x00000000
        /*01c0*/ 	.short	0x0004
        /*01c2*/ 	.short	0x0020
        /*01c4*/ 	.byte	0x00, 0xf5, 0x21, 0x00


	//----- nvinfo : EIATTR_KPARAM_INFO
	.align		4
.L_557:
        /*01c8*/ 	.byte	0x04, 0x17
        /*01ca*/ 	.short	(.L_559 - .L_558)
.L_558:
        /*01cc*/ 	.word	0x00000000
        /*01d0*/ 	.short	0x0003
        /*01d2*/ 	.short	0x0018
        /*01d4*/ 	.byte	0x00, 0xf5, 0x21, 0x00


	//----- nvinfo : EIATTR_KPARAM_INFO
	.align		4
.L_559:
        /*01d8*/ 	.byte	0x04, 0x17
        /*01da*/ 	.short	(.L_561 - .L_560)
.L_560:
        /*01dc*/ 	.word	0x00000000
        /*01e0*/ 	.short	0x0002
        /*01e2*/ 	.short	0x0010
        /*01e4*/ 	.byte	0x00, 0xf5, 0x21, 0x00


	//----- nvinfo : EIATTR_KPARAM_INFO
	.align		4
.L_561:
        /*01e8*/ 	.byte	0x04, 0x17
        /*01ea*/ 	.short	(.L_563 - .L_562)
.L_562:
        /*01ec*/ 	.word	0x00000000
        /*01f0*/ 	.short	0x0001
        /*01f2*/ 	.short	0x0008
        /*01f4*/ 	.byte	0x00, 0xf5, 0x21, 0x00


	//----- nvinfo : EIATTR_KPARAM_INFO
	.align		4
.L_563:
        /*01f8*/ 	.byte	0x04, 0x17
        /*01fa*/ 	.short	(.L_565 - .L_564)
.L_564:
        /*01fc*/ 	.word	0x00000000
        /*0200*/ 	.short	0x0000
        /*0202*/ 	.short	0x0000
        /*0204*/ 	.byte	0x00, 0xf5, 0x21, 0x00


	//----- nvinfo : EIATTR_SPARSE_MMA_MASK
	.align		4
.L_565:
        /*0208*/ 	.byte	0x03, 0x50
        /*020a*/ 	.short	0x0000


	//----- nvinfo : EIATTR_MAXREG_COUNT
	.align		4
        /*020c*/ 	.byte	0x03, 0x1b
        /*020e*/ 	.short	0x0040


	//----- nvinfo : EIATTR_NUM_BARRIERS
	.align		4
        /*0210*/ 	.byte	0x02, 0x4c
        /*0212*/ 	.byte	0x01
	.zero		1


	//----- nvinfo : EIATTR_MERCURY_ISA_VERSION
	.align		4
        /*0214*/ 	.byte	0x03, 0x5f
        /*0216*/ 	.short	0x0101


	//----- nvinfo : EIATTR_VRC_CTA_INIT_COUNT
	.align		4
        /*0218*/ 	.byte	0x02, 0x4a
	.zero		1
	.zero		1


	//----- nvinfo : EIATTR_EXIT_INSTR_OFFSETS
	.align		4
        /*021c*/ 	.byte	0x04, 0x1c
        /*021e*/ 	.short	(.L_567 - .L_566)


	//   ....[0]....
.L_566:
        /*0220*/ 	.word	0x0000aed0


	//   ....[1]....
        /*0224*/ 	.word	0x0000af60


	//----- nvinfo : EIATTR_MAX_THREADS
	.align		4
.L_567:
        /*0228*/ 	.byte	0x04, 0x05
        /*022a*/ 	.short	(.L_569 - .L_568)
.L_568:
        /*022c*/ 	.word	0x00000100
        /*0230*/ 	.word	0x00000001
        /*0234*/ 	.word	0x00000001


	//----- nvinfo : EIATTR_CRS_STACK_SIZE
	.align		4
.L_569:
        /*0238*/ 	.byte	0x04, 0x1e
        /*023a*/ 	.short	(.L_571 - .L_570)
.L_570:
        /*023c*/ 	.word	0x00000000


	//----- nvinfo : EIATTR_CBANK_PARAM_SIZE
	.align		4
.L_571:
        /*0240*/ 	.byte	0x03, 0x19
        /*0242*/ 	.short	0x00d4


	//----- nvinfo : EIATTR_PARAM_CBANK
	.align		4
        /*0244*/ 	.byte	0x04, 0x0a
        /*0246*/ 	.short	(.L_573 - .L_572)
	.align		4
.L_572:
        /*0248*/ 	.word	index@(.nv.constant0.mega_fused_md_step)
        /*024c*/ 	.short	0x0380
        /*024e*/ 	.short	0x00d4


	//----- nvinfo : EIATTR_SW_WAR
	.align		4
.L_573:
        /*0250*/ 	.byte	0x04, 0x36
        /*0252*/ 	.short	(.L_575 - .L_574)
.L_574:
        /*0254*/ 	.word	0x00000008
.L_575:


//--------------------- .nv.info.compute_forces_mixed --------------------------
	.section	.nv.info.compute_forces_mixed,"",@"SHT_CUDA_INFO"
	.sectionflags	@""
	.align	4


	//----- nvinfo : EIATTR_CUDA_API_VERSION
	.align		4
        /*0000*/ 	.byte	0x04, 0x37
        /*0002*/ 	.short	(.L_577 - .L_576)
.L_576:
        /*0004*/ 	.word	0x00000082


	//----- nvinfo : EIATTR_KPARAM_INFO
	.align		4
.L_577:
        /*0008*/ 	.byte	0x04, 0x17
        /*000a*/ 	.short	(.L_579 - .L_578)
.L_578:
        /*000c*/ 	.word	0x00000000
        /*0010*/ 	.short	0x0016
        /*0012*/ 	.short	0x009c
        /*0014*/ 	.byte	0x00, 0xf0, 0x11, 0x00


	//----- nvinfo : EIATTR_KPARAM_INFO
	.align		4
.L_579:
        /*0018*/ 	.byte	0x04, 0x17
        /*001a*/ 	.short	(.L_581 - .L_580)
.L_580:
        /*001c*/ 	.word	0x00000000
        /*0020*/ 	.short	0x0015
        /*0022*/ 	.short	0x0098
        /*0024*/ 	.byte	0x00, 0xf0, 0x11, 0x00


	//----- nvinfo : EIATTR_KPARAM_INFO
	.align		4
.L_581:
        /*0028*/ 	.byte	0x04, 0x17
        /*002a*/ 	.short	(.L_583 - .L_582)
.L_582:
        /*002c*/ 	.word	0x00000000
        /*0030*/ 	.short	0x0014
        /*0032*/ 	.short	0x0094
        /*0034*/ 	.byte	0x00, 0xf0, 0x11, 0x00


	//----- nvinfo : EIATTR_KPARAM_INFO
	.align		4
.L_583:
        /*0038*/ 	.byte	0x04, 0x17
        /*003a*/ 	.short	(.L_585 - .L_584)
.L_584:
        /*003c*/ 	.word	0x00000000
        /*0040*/ 	.short	0x0013
        /*0042*/ 	.short	0x0090
        /*0044*/ 	.byte	0x00, 0xf0, 0x11, 0x00


	//----- nvinfo : EIATTR_KPARAM_INFO
	.align		4
.L_585:
        /*0048*/ 	.byte	0x04, 0x17
        /*004a*/ 	.short	(.L_587 - .L_586)
.L_586:
        /*004c*/ 	.word	0x00000000
        /*0050*/ 	.short	0x0012
        /*0052*/ 	.short	0x008c
        /*0054*/ 	.byte	0x00, 0xf0, 0x11, 0x00


	//----- nvinfo : EIATTR_KPARAM_INFO
	.align		4
.L_587:
        /*0058*/ 	.byte	0x04, 0x17
        /*005a*/ 	.short	(.L_589 - .L_588)
.L_588:
        /*005c*/ 	.word	0x00000000
        /*0060*/ 	.short	0x0011
        /*0062*/ 	.short	0x0088
        /*0064*/ 	.byte	0x00, 0xf0, 0x11, 0x00


	//----- nvinfo : EIATTR_KPARAM_INFO
	.align		4
.L_589:
        /*0068*/ 	.byte	0x04, 0x17
        /*006a*/ 	.short	(.L_591 - .L_590)
.L_590:
        /*006c*/ 	.word	0x00000000
        /*0070*/ 	.short	0x0010
        /*0072*/ 	.short	0x0080
        /*0074*/ 	.byte	0x00, 0xf5, 0x21, 0x00


	//----- nvinfo : EIATTR_KPARAM_INFO
	.align		4
.L_591:
        /*0078*/ 	.byte	0x04, 0x17
        /*007a*/ 	.short	(.L_593 - .L_592)
.L_592:
        /*007c*/ 	.word	0x00000000
        /*0080*/ 	.short	0x000f
        /*0082*/ 	.short	0x0078
        /*0084*/ 	.byte	0x00, 0xf5, 0x21, 0x00


	//----- nvinfo : EIATTR_KPARAM_INFO
	.align		4
.L_593:
        /*0088*/ 	.byte	0x04, 0x17
        /*008a*/ 	.short	(.L_595 - .L_594)
.L_594:
        /*008c*/ 	.word	0x00000000
        /*0090*/ 	.short	0x000e
        /*0092*/ 	.short	0x0070
        /*0094*/ 	.byte	0x00, 0xf5, 0x21, 0x00


	//----- nvinfo : EIATTR_KPARAM_INFO
	.align		4
.L_595:
        /*0098*/ 	.byte	0x04, 0x17
        /*009a*/ 	.short	(.L_597 - .L_596)
.L_596:
        /*009c*/ 	.word	0x00000000
        /*00a0*/ 	.short	0x000d
        /*00a2*/ 	.short	0x0068
        /*00a4*/ 	.byte	0x00, 0xf5, 0x21, 0x00


	//----- nvinfo : EIATTR_KPARAM_INFO
	.align		4
.L_597:
        /*00a8*/ 	.byte	0x04, 0x17
        /*00aa*/ 	.short	(.L_599 - .L_598)
.L_598:
        /*00ac*/ 	.word	0x00000000
        /*00b0*/ 	.short	0x000c
        /*00b2*/ 	.short	0x0060
        /*00b4*/ 	.byte	0x00, 0xf5, 0x21, 0x00


	//----- nvinfo : EIATTR_KPARAM_INFO
	.align		4
.L_599:
        /*00b8*/ 	.byte	0x04, 0x17
        /*00ba*/ 	.short	(.L_601 - .L_600)
.L_600:
        /*00bc*/ 	.word	0x00000000
        /*00c0*/ 	.short	0x000b
        /*00c2*/ 	.short	0x0058
        /*00c4*/ 	.byte	0x00, 0xf5, 0x21, 0x00


	//----- nvinfo : EIATTR_KPARAM_INFO
	.align		4
.L_601:
        /*00c8*/ 	.byte	0x04, 0x17
        /*00ca*/ 	.short	(.L_603 - .L_602)
.L_602:
        /*00cc*/ 	.word	0x00000000
        /*00d0*/ 	.short	0x000a
        /*00d2*/ 	.short	0x0050
        /*00d4*/ 	.byte	0x00, 0xf5, 0x21, 0x00


	//----- nvinfo : EIATTR_KPARAM_INFO
	.align		4
.L_603:
        /*00d8*/ 	.byte	0x04, 0x17
        /*00da*/ 	.short	(.L_605 - .L_604)
.L_604:
        /*00dc*/ 	.word	0x00000000
        /*00e0*/ 	.short	0x0009
        /*00e2*/ 	.short	0x0048
        /*00e4*/ 	.byte	0x00, 0xf5, 0x21, 0x00


	//----- nvinfo : EIATTR_KPARAM_INFO
	.align		4
.L_605:
        /*00e8*/ 	.byte	0x04, 0x17
        /*00ea*/ 	.short	(.L_607 - .L_606)
.L_606:
        /*00ec*/ 	.word	0x00000000
        /*00f0*/ 	.short	0x0008
        /*00f2*/ 	.short	0x0040
        /*00f4*/ 	.byte	0x00, 0xf5, 0x21, 0x00


	//----- nvinfo : EIATTR_KPARAM_INFO
	.align		4
.L_607:
        /*00f8*/ 	.byte	0x04, 0x17
        /*00fa*/ 	.short	(.L_609 - .L_608)
.L_608:
        /*00fc*/ 	.word	0x00000000
        /*0100*/ 	.short	0x0007
        /*0102*/ 	.short	0x0038
        /*0104*/ 	.byte	0x00, 0xf5, 0x21, 0x00


	//----- nvinfo : EIATTR_KPARAM_INFO
	.align		4
.L_609:
        /*0108*/ 	.byte	0x04, 0x17
        /*010a*/ 	.short	(.L_611 - .L_610)
.L_610:
        /*010c*/ 	.word	0x00000000
        /*0110*/ 	.short	0x0006
        /*0112*/ 	.short	0x0030
        /*0114*/ 	.byte	0x00, 0xf5, 0x21, 0x00


	//----- nvinfo : EIATTR_KPARAM_INFO
	.align		4
.L_611:
        /*0118*/ 	.byte	0x04, 0x17
        /*011a*/ 	.short	(.L_613 - .L_612)
.L_612:
        /*011c*/ 	.word	0x00000000
        /*0120*/ 	.short	0x0005
        /*0122*/ 	.short	0x0028
        /*0124*/ 	.byte	0x00, 0xf5, 0x21, 0x00


	//----- nvinfo : EIATTR_KPARAM_INFO
	.align		4
.L_613:
        /*0128*/ 	.byte	0x04, 0x17
        /*012a*/ 	.short	(.L_615 - .L_614)
.L_614:
        /*012c*/ 	.word	0x00000000
        /*0130*/ 	.short	0x0004
        /*0132*/ 	.short	0x0020
        /*0134*/ 	.byte	0x00, 0xf5, 0x21, 0x00


	//----- nvinfo : EIATTR_KPARAM_INFO
	.align		4
.L_615:
        /*0138*/ 	.byte	0x04, 0x17
        /*013a*/ 	.short	(.L_617 - .L_616)
.L_616:
        /*013c*/ 	.word	0x00000000
        /*0140*/ 	.short	0x0003
        /*0142*/ 	.short	0x0018
        /*0144*/ 	.byte	0x00, 0xf5, 0x21, 0x00


	//----- nvinfo : EIATTR_KPARAM_INFO
	.align		4
.L_617:
        /*0148*/ 	.byte	0x04, 0x17
        /*014a*/ 	.short	(.L_619 - .L_618)
.L_618:
        /*014c*/ 	.word	0x00000000
        /*0150*/ 	.short	0x0002
        /*0152*/ 	.short	0x0010
        /*0154*/ 	.byte	0x00, 0xf5, 0x21, 0x00


	//----- nvinfo : EIATTR_KPARAM_INFO
	.align		4
.L_619:
        /*0158*/ 	.byte	0x04, 0x17
        /*015a*/ 	.short	(.L_621 - .L_620)
.L_620:
        /*015c*/ 	.word	0x00000000
        /*0160*/ 	.short	0x0001
        /*0162*/ 	.short	0x0008
        /*0164*/ 	.byte	0x00, 0xf5, 0x21, 0x00


	//----- nvinfo : EIATTR_KPARAM_INFO
	.align		4
.L_621:
        /*0168*/ 	.byte	0x04, 0x17
        /*016a*/ 	.short	(.L_623 - .L_622)
.L_622:
        /*016c*/ 	.word	0x00000000
        /*0170*/ 	.short	0x0000
        /*0172*/ 	.short	0x0000
        /*0174*/ 	.byte	0x00, 0xf5, 0x21, 0x00


	//----- nvinfo : EIATTR_SPARSE_MMA_MASK
	.align		4
.L_623:
        /*0178*/ 	.byte	0x03, 0x50
        /*017a*/ 	.short	0x0000


	//----- nvinfo : EIATTR_MAXREG_COUNT
	.align		4
        /*017c*/ 	.byte	0x03, 0x1b
        /*017e*/ 	.short	0x00ff


	//----- nvinfo : EIATTR_NUM_BARRIERS
	.align		4
        /*0180*/ 	.byte	0x02, 0x4c
        /*0182*/ 	.byte	0x01
	.zero		1


	//----- nvinfo : EIATTR_MERCURY_ISA_VERSION
	.align		4
        /*0184*/ 	.byte	0x03, 0x5f
        /*0186*/ 	.short	0x0101


	//----- nvinfo : EIATTR_VRC_CTA_INIT_COUNT
	.align		4
        /*0188*/ 	.byte	0x02, 0x4a
	.zero		1
	.zero		1


	//----- nvinfo : EIATTR_EXIT_INSTR_OFFSETS
	.align		4
        /*018c*/ 	.byte	0x04, 0x1c
        /*018e*/ 	.short	(.L_625 - .L_624)


	//   ....[0]....
.L_624:
        /*0190*/ 	.word	0x00004130


	//   ....[1]....
        /*0194*/ 	.word	0x00006100


	//----- nvinfo : EIATTR_CRS_STACK_SIZE
	.align		4
.L_625:
        /*0198*/ 	.byte	0x04, 0x1e
        /*019a*/ 	.short	(.L_627 - .L_626)
.L_626:
        /*019c*/ 	.word	0x00000000


	//----- nvinfo : EIATTR_CBANK_PARAM_SIZE
	.align		4
.L_627:
        /*01a0*/ 	.byte	0x03, 0x19
        /*01a2*/ 	.short	0x00a0


	//----- nvinfo : EIATTR_PARAM_CBANK
	.align		4
        /*01a4*/ 	.byte	0x04, 0x0a
        /*01a6*/ 	.short	(.L_629 - .L_628)
	.align		4
.L_628:
        /*01a8*/ 	.word	index@(.nv.constant0.compute_forces_mixed)
        /*01ac*/ 	.short	0x0380
        /*01ae*/ 	.short	0x00a0


	//----- nvinfo : EIATTR_SW_WAR
	.align		4
.L_629:
        /*01b0*/ 	.byte	0x04, 0x36
        /*01b2*/ 	.short	(.L_631 - .L_630)
.L_630:
        /*01b4*/ 	.word	0x00000008
.L_631:


//--------------------- .nv.info.save_positions_at_build --------------------------
	.section	.nv.info.save_positions_at_build,"",@"SHT_CUDA_INFO"
	.sectionflags	@""
	.align	4


	//----- nvinfo : EIATTR_CUDA_API_VERSION
	.align		4
        /*0000*/ 	.byte	0x04, 0x37
        /*0002*/ 	.short	(.L_633 - .L_632)
.L_632:
        /*0004*/ 	.word	0x00000082


	//----- nvinfo : EIATTR_KPARAM_INFO
	.align		4
.L_633:
        /*0008*/ 	.byte	0x04, 0x17
        /*000a*/ 	.short	(.L_635 - .L_634)
.L_634:
        /*000c*/ 	.word	0x00000000
        /*0010*/ 	.short	0x0002
        /*0012*/ 	.short	0x0010
        /*0014*/ 	.byte	0x00, 0xf0, 0x11, 0x00


	//----- nvinfo : EIATTR_KPARAM_INFO
	.align		4
.L_635:
        /*0018*/ 	.byte	0x04, 0x17
        /*001a*/ 	.short	(.L_637 - .L_636)
.L_636:
        /*001c*/ 	.word	0x00000000
        /*0020*/ 	.short	0x0001
        /*0022*/ 	.short	0x0008
        /*0024*/ 	.byte	0x00, 0xf5, 0x21, 0x00


	//----- nvinfo : EIATTR_KPARAM_INFO
	.align		4
.L_637:
        /*0028*/ 	.byte	0x04, 0x17
        /*002a*/ 	.short	(.L_639 - .L_638)
.L_638:
        /*002c*/ 	.word	0x00000000
        /*0030*/ 	.short	0x0000
        /*0032*/ 	.short	0x0000
        /*0034*/ 	.byte	0x00, 0xf5, 0x21, 0x00


	//----- nvinfo : EIATTR_SPARSE_MMA_MASK
	.align		4
.L_639:
        /*0038*/ 	.byte	0x03, 0x50
        /*003a*/ 	.short	0x0000


	//----- nvinfo : EIATTR_MAXREG_COUNT
	.align		4
        /*003c*/ 	.byte	0x03, 0x1b
        /*003e*/ 	.short	0x00ff


	//----- nvinfo : EIATTR_MERCURY_ISA_VERSION
	.align		4
        /*0040*/ 	.byte	0x03, 0x5f
        /*0042*/ 	.short	0x0101


	//----- nvinfo : EIATTR_VRC_CTA_INIT_COUNT
	.align		4
        /*0044*/ 	.byte	0x02, 0x4a
	.zero		1
	.zero		1


	//----- nvinfo : EIATTR_EXIT_INSTR_OFFSETS
	.align		4
        /*0048*/ 	.byte	0x04, 0x1c
        /*004a*/ 	.short	(.L_641 - .L_640)


	//   ....[0]....
.L_640:
        /*004c*/ 	.word	0x00000070


	//   ....[1]....
        /*0050*/ 	.word	0x00000140


	//----- nvinfo : EIATTR_CBANK_PARAM_SIZE
	.align		4
.L_641:
        /*0054*/ 	.byte	0x03, 0x19
        /*0056*/ 	.short	0x0014


	//----- nvinfo : EIATTR_PARAM_CBANK
	.align		4
        /*0058*/ 	.byte	0x04, 0x0a
        /*005a*/ 	.short	(.L_643 - .L_642)
	.align		4
.L_642:
        /*005c*/ 	.word	index@(.nv.constant0.save_positions_at_build)
        /*0060*/ 	.short	0x0380
        /*0062*/ 	.short	0x0014


	//----- nvinfo : EIATTR_SW_WAR
	.align		4
.L_643:
        /*0064*/ 	.byte	0x04, 0x36
        /*0066*/ 	.short	(.L_645 - .L_644)
.L_644:
        /*0068*/ 	.word	0x00000008
.L_645:


//--------------------- .nv.info.compute_max_displacement --------------------------
	.section	.nv.info.compute_max_displacement,"",@"SHT_CUDA_INFO"
	.sectionflags	@""
	.align	4


	//----- nvinfo : EIATTR_CUDA_API_VERSION
	.align		4
        /*0000*/ 	.byte	0x04, 0x37
        /*0002*/ 	.short	(.L_647 - .L_646)
.L_646:
        /*0004*/ 	.word	0x00000082


	//----- nvinfo : EIATTR_KPARAM_INFO
	.align		4
.L_647:
        /*0008*/ 	.byte	0x04, 0x17
        /*000a*/ 	.short	(.L_649 - .L_648)
.L_648:
        /*000c*/ 	.word	0x00000000
        /*0010*/ 	.short	0x0003
        /*0012*/ 	.short	0x0018
        /*0014*/ 	.byte	0x00, 0xf0, 0x11, 0x00


	//----- nvinfo : EIATTR_KPARAM_INFO
	.align		4
.L_649:
        /*0018*/ 	.byte	0x04, 0x17
        /*001a*/ 	.short	(.L_651 - .L_650)
.L_650:
        /*001c*/ 	.word	0x00000000
        /*0020*/ 	.short	0x0002
        /*0022*/ 	.short	0x0010
        /*0024*/ 	.byte	0x00, 0xf5, 0x21, 0x00


	//----- nvinfo : EIATTR_KPARAM_INFO
	.align		4
.L_651:
        /*0028*/ 	.byte	0x04, 0x17
        /*002a*/ 	.short	(.L_653 - .L_652)
.L_652:
        /*002c*/ 	.word	0x00000000
        /*0030*/ 	.short	0x0001
        /*0032*/ 	.short	0x0008
        /*0034*/ 	.byte	0x00, 0xf5, 0x21, 0x00


	//----- nvinfo : EIATTR_KPARAM_INFO
	.align		4
.L_653:
        /*0038*/ 	.byte	0x04, 0x17
        /*003a*/ 	.short	(.L_655 - .L_654)
.L_654:
        /*003c*/ 	.word	0x00000000
        /*0040*/ 	.short	0x0000
        /*0042*/ 	.short	0x0000
        /*0044*/ 	.byte	0x00, 0xf5, 0x21, 0x00


	//----- nvinfo : EIATTR_SPARSE_MMA_MASK
	.align		4
.L_655:
        /*0048*/ 	.byte	0x03, 0x50
        /*004a*/ 	.short	0x0000


	//----- nvinfo : EIATTR_MAXREG_COUNT
	.align		4
        /*004c*/ 	.byte	0x03, 0x1b
        /*004e*/ 	.short	0x00ff


	//----- nvinfo : EIATTR_MERCURY_ISA_VERSION
	.align		4
        /*0050*/ 	.byte	0x03, 0x5f
        /*0052*/ 	.short	0x0101


	//----- nvinfo : EIATTR_INT_WARP_WIDE_INSTR_OFFSETS
	.align		4
        /*0054*/ 	.byte	0x04, 0x31
        /*0056*/ 	.short	(.L_657 - .L_656)


	//   ....[0]....
.L_656:
        /*0058*/ 	.word	0x000003d0


	//   ....[1]....
        /*005c*/ 	.word	0x000003e0


	//----- nvinfo : EIATTR_VRC_CTA_INIT_COUNT
	.align		4
.L_657:
        /*0060*/ 	.byte	0x02, 0x4a
	.zero		1
	.zero		1


	//----- nvinfo : EIATTR_EXIT_INSTR_OFFSETS
	.align		4
        /*0064*/ 	.byte	0x04, 0x1c
        /*0066*/ 	.short	(.L_659 - .L_658)


	//   ....[0]....
.L_658:
        /*0068*/ 	.word	0x00000070


	//   ....[1]....
        /*006c*/ 	.word	0x00000430


	//----- nvinfo : EIATTR_CRS_STACK_SIZE
	.align		4
.L_659:
        /*0070*/ 	.byte	0x04, 0x1e
        /*0072*/ 	.short	(.L_661 - .L_660)
.L_660:
        /*0074*/ 	.word	0x00000000


	//----- nvinfo : EIATTR_CBANK_PARAM_SIZE
	.align		4
.L_661:
        /*0078*/ 	.byte	0x03, 0x19
        /*007a*/ 	.short	0x001c


	//----- nvinfo : EIATTR_PARAM_CBANK
	.align		4
        /*007c*/ 	.byte	0x04, 0x0a
        /*007e*/ 	.short	(.L_663 - .L_662)
	.align		4
.L_662:
        /*0080*/ 	.word	index@(.nv.constant0.compute_max_displacement)
        /*0084*/ 	.short	0x0380
        /*0086*/ 	.short	0x001c


	//----- nvinfo : EIATTR_SW_WAR
	.align		4
.L_663:
        /*0088*/ 	.byte	0x04, 0x36
        /*008a*/ 	.short	(.L_665 - .L_664)
.L_664:
        /*008c*/ 	.word	0x00000008
.L_665:


//--------------------- .nv.info.reset_max_displacement --------------------------
	.section	.nv.info.reset_max_displacement,"",@"SHT_CUDA_INFO"
	.sectionflags	@""
	.align	4


	//----- nvinfo : EIATTR_CUDA_API_VERSION
	.align		4
        /*0000*/ 	.byte	0x04, 0x37
        /*0002*/ 	.short	(.L_667 - .L_666)
.L_666:
        /*0004*/ 	.word	0x00000082


	//----- nvinfo : EIATTR_KPARAM_INFO
	.align		4
.L_667:
        /*0008*/ 	.byte	0x04, 0x17
        /*000a*/ 	.short	(.L_669 - .L_668)
.L_668:
        /*000c*/ 	.word	0x00000000
        /*0010*/ 	.short	0x0000
        /*0012*/ 	.short	0x0000
        /*0014*/ 	.byte	0x00, 0xf5, 0x21, 0x00


	//----- nvinfo : EIATTR_SPARSE_MMA_MASK
	.align		4
.L_669:
        /*0018*/ 	.byte	0x03, 0x50
        /*001a*/ 	.short	0x0000


	//----- nvinfo : EIATTR_MAXREG_COUNT
	.align		4
        /*001c*/ 	.byte	0x03, 0x1b
        /*001e*/ 	.short	0x00ff


	//----- nvinfo : EIATTR_MERCURY_ISA_VERSION
	.align		4
        /*0020*/ 	.byte	0x03, 0x5f
        /*0022*/ 	.short	0x0101


	//----- nvinfo : EIATTR_VRC_CTA_INIT_COUNT
	.align		4
        /*0024*/ 	.byte	0x02, 0x4a
	.zero		1
	.zero		1


	//----- nvinfo : EIATTR_EXIT_INSTR_OFFSETS
	.align		4
        /*0028*/ 	.byte	0x04, 0x1c
        /*002a*/ 	.short	(.L_671 - .L_670)


	//   ....[0]....
.L_670:
        /*002c*/ 	.word	0x00000040


	//   ....[1]....
        /*0030*/ 	.word	0x00000080


	//----- nvinfo : EIATTR_CBANK_PARAM_SIZE
	.align		4
.L_671:
        /*0034*/ 	.byte	0x03, 0x19
        /*0036*/ 	.short	0x0008


	//----- nvinfo : EIATTR_PARAM_CBANK
	.align		4
        /*0038*/ 	.byte	0x04, 0x0a
        /*003a*/ 	.short	(.L_673 - .L_672)
	.align		4
.L_672:
        /*003c*/ 	.word	index@(.nv.constant0.reset_max_displacement)
        /*0040*/ 	.short	0x0380
        /*0042*/ 	.short	0x0008


	//----- nvinfo : EIATTR_SW_WAR
	.align		4
.L_673:
        /*0044*/ 	.byte	0x04, 0x36
        /*0046*/ 	.short	(.L_675 - .L_674)
.L_674:
        /*0048*/ 	.word	0x00000008
.L_675:


//--------------------- .nv.info.remove_com_velocity --------------------------
	.section	.nv.info.remove_com_velocity,"",@"SHT_CUDA_INFO"
	.sectionflags	@""
	.align	4


	//----- nvinfo : EIATTR_CUDA_API_VERSION
	.align		4
        /*0000*/ 	.byte	0x04, 0x37
        /*0002*/ 	.short	(.L_677 - .L_676)
.L_676:
        /*0004*/ 	.word	0x00000082


	//----- nvinfo : EIATTR_KPARAM_INFO
	.align		4
.L_677:
        /*0008*/ 	.byte	0x04, 0x17
        /*000a*/ 	.short	(.L_679 - .L_678)
.L_678:
        /*000c*/ 	.word	0x00000000
        /*0010*/ 	.short	0x0002
        /*0012*/ 	.short	0x0010
        /*0014*/ 	.byte	0x00, 0xf0, 0x11, 0x00


	//----- nvinfo : EIATTR_KPARAM_INFO
	.align		4
.L_679:
        /*0018*/ 	.byte	0x04, 0x17
        /*001a*/ 	.short	(.L_681 - .L_680)
.L_680:
        /*001c*/ 	.word	0x00000000
        /*0020*/ 	.short	0x0001
        /*0022*/ 	.short	0x0008
        /*0024*/ 	.byte	0x00, 0xf5, 0x21, 0x00


	//----- nvinfo : EIATTR_KPARAM_INFO
	.align		4
.L_681:
        /*0028*/ 	.byte	0x04, 0x17
        /*002a*/ 	.short	(.L_683 - .L_682)
.L_682:
        /*002c*/ 	.word	0x00000000
        /*0030*/ 	.short	0x0000
        /*0032*/ 	.short	0x0000
        /*0034*/ 	.byte	0x00, 0xf5, 0x21, 0x00


	//----- nvinfo : EIATTR_SPARSE_MMA_MASK
	.align		4
.L_683:
        /*0038*/ 	.byte	0x03, 0x50
        /*003a*/ 	.short	0x0000


	//----- nvinfo : EIATTR_MAXREG_COUNT
	.align		4
        /*003c*/ 	.byte	0x03, 0x1b
        /*003e*/ 	.short	0x00ff


	//----- nvinfo : EIATTR_MERCURY_ISA_VERSION
	.align		4
        /*0040*/ 	.byte	0x03, 0x5f
        /*0042*/ 	.short	0x0101


	//----- nvinfo : EIATTR_VRC_CTA_INIT_COUNT
	.align		4
        /*0044*/ 	.byte	0x02, 0x4a
	.zero		1
	.zero		1


	//----- nvinfo : EIATTR_EXIT_INSTR_OFFSETS
	.align		4
        /*0048*/ 	.byte	0x04, 0x1c
        /*004a*/ 	.short	(.L_685 - .L_684)


	//   ....[0]....
.L_684:
        /*004c*/ 	.word	0x00000070


	//   ....[1]....
        /*0050*/ 	.word	0x000000c0


	//   ....[2]....
        /*0054*/ 	.word	0x00000290


	//----- nvinfo : EIATTR_CRS_STACK_SIZE
	.align		4
.L_685:
        /*0058*/ 	.byte	0x04, 0x1e
        /*005a*/ 	.short	(.L_687 - .L_686)
.L_686:
        /*005c*/ 	.word	0x00000000


	//----- nvinfo : EIATTR_CBANK_PARAM_SIZE
	.align		4
.L_687:
        /*0060*/ 	.byte	0x03, 0x19
        /*0062*/ 	.short	0x0014


	//----- nvinfo : EIATTR_PARAM_CBANK
	.align		4
        /*0064*/ 	.byte	0x04, 0x0a
        /*0066*/ 	.short	(.L_689 - .L_688)
	.align		4
.L_688:
        /*0068*/ 	.word	index@(.nv.constant0.remove_com_velocity)
        /*006c*/ 	.short	0x0380
        /*006e*/ 	.short	0x0014


	//----- nvinfo : EIATTR_SW_WAR
	.align		4
.L_689:
        /*0070*/ 	.byte	0x04, 0x36
        /*0072*/ 	.short	(.L_691 - .L_690)
.L_690:
        /*0074*/ 	.word	0x00000008
.L_691:


//--------------------- .nv.info.compute_com_velocity --------------------------
	.section	.nv.info.compute_com_velocity,"",@"SHT_CUDA_INFO"
	.sectionflags	@""
	.align	4


	//----- nvinfo : EIATTR_CUDA_API_VERSION
	.align		4
        /*0000*/ 	.byte	0x04, 0x37
        /*0002*/ 	.short	(.L_693 - .L_692)
.L_692:
        /*0004*/ 	.word	0x00000082


	//----- nvinfo : EIATTR_KPARAM_INFO
	.align		4
.L_693:
        /*0008*/ 	.byte	0x04, 0x17
        /*000a*/ 	.short	(.L_695 - .L_694)
.L_694:
        /*000c*/ 	.word	0x00000000
        /*0010*/ 	.short	0x0003
        /*0012*/ 	.short	0x0018
        /*0014*/ 	.byte	0x00, 0xf0, 0x11, 0x00


	//----- nvinfo : EIATTR_KPARAM_INFO
	.align		4
.L_695:
        /*0018*/ 	.byte	0x04, 0x17
        /*001a*/ 	.short	(.L_697 - .L_696)
.L_696:
        /*001c*/ 	.word	0x00000000
        /*0020*/ 	.short	0x0002
        /*0022*/ 	.short	0x0010
        /*0024*/ 	.byte	0x00, 0xf5, 0x21, 0x00


	//----- nvinfo : EIATTR_KPARAM_INFO
	.align		4
.L_697:
        /*0028*/ 	.byte	0x04, 0x17
        /*002a*/ 	.short	(.L_699 - .L_698)
.L_698:
        /*002c*/ 	.word	0x00000000
        /*0030*/ 	.short	0x0001
        /*0032*/ 	.short	0x0008
        /*0034*/ 	.byte	0x00, 0xf5, 0x21, 0x00


	//----- nvinfo : EIATTR_KPARAM_INFO
	.align		4
.L_699:
        /*0038*/ 	.byte	0x04, 0x17
        /*003a*/ 	.short	(.L_701 - .L_700)
.L_700:
        /*003c*/ 	.word	0x00000000
        /*0040*/ 	.short	0x0000
        /*0042*/ 	.short	0x0000
        /*0044*/ 	.byte	0x00, 0xf5, 0x21, 0x00


	//----- nvinfo : EIATTR_SPARSE_MMA_MASK
	.align		4
.L_701:
        /*0048*/ 	.byte	0x03, 0x50
        /*004a*/ 	.short	0x0000


	//----- nvinfo : EIATTR_MAXREG_COUNT
	.align		4
        /*004c*/ 	.byte	0x03, 0x1b
        /*004e*/ 	.short	0x00ff


	//----- nvinfo : EIATTR_NUM_BARRIERS
	.align		4
        /*0050*/ 	.byte	0x02, 0x4c
        /*0052*/ 	.byte	0x01
	.zero		1


	//----- nvinfo : EIATTR_MERCURY_ISA_VERSION
	.align		4
        /*0054*/ 	.byte	0x03, 0x5f
        /*0056*/ 	.short	0x0101


	//----- nvinfo : EIATTR_VRC_CTA_INIT_COUNT
	.align		4
        /*0058*/ 	.byte	0x02, 0x4a
	.zero		1
	.zero		1


	//----- nvinfo : EIATTR_EXIT_INSTR_OFFSETS
	.align		4
        /*005c*/ 	.byte	0x04, 0x1c
        /*005e*/ 	.short	(.L_703 - .L_702)


	//   ....[0]....
.L_702:
        /*0060*/ 	.word	0x00000170


	//   ....[1]....
        /*0064*/ 	.word	0x000002c0


	//----- nvinfo : EIATTR_CBANK_PARAM_SIZE
	.align		4
.L_703:
        /*0068*/ 	.byte	0x03, 0x19
        /*006a*/ 	.short	0x001c


	//----- nvinfo : EIATTR_PARAM_CBANK
	.align		4
        /*006c*/ 	.byte	0x04, 0x0a
        /*006e*/ 	.short	(.L_705 - .L_704)
	.align		4
.L_704:
        /*0070*/ 	.word	index@(.nv.constant0.compute_com_velocity)
        /*0074*/ 	.short	0x0380
        /*0076*/ 	.short	0x001c


	//----- nvinfo : EIATTR_SW_WAR
	.align		4
.L_705:
        /*0078*/ 	.byte	0x04, 0x36
        /*007a*/ 	.short	(.L_707 - .L_706)
.L_706:
        /*007c*/ 	.word	0x00000008
.L_707:


//--------------------- .nv.info.wrap_positions_kernel --------------------------
	.section	.nv.info.wrap_positions_kernel,"",@"SHT_CUDA_INFO"
	.sectionflags	@""
	.align	4


	//----- nvinfo : EIATTR_CUDA_API_VERSION
	.align		4
        /*0000*/ 	.byte	0x04, 0x37
        /*0002*/ 	.short	(.L_709 - .L_708)
.L_708:
        /*0004*/ 	.word	0x00000082


	//----- nvinfo : EIATTR_KPARAM_INFO
	.align		4
.L_709:
        /*0008*/ 	.byte	0x04, 0x17
        /*000a*/ 	.short	(.L_711 - .L_710)
.L_710:
        /*000c*/ 	.word	0x00000000
        /*0010*/ 	.short	0x0001
        /*0012*/ 	.short	0x0008
        /*0014*/ 	.byte	0x00, 0xf0, 0x11, 0x00


	//----- nvinfo : EIATTR_KPARAM_INFO
	.align		4
.L_711:
        /*0018*/ 	.byte	0x04, 0x17
        /*001a*/ 	.short	(.L_713 - .L_712)
.L_712:
        /*001c*/ 	.word	0x00000000
        /*0020*/ 	.short	0x0000
        /*0022*/ 	.short	0x0000
        /*0024*/ 	.byte	0x00, 0xf5, 0x21, 0x00


	//----- nvinfo : EIATTR_SPARSE_MMA_MASK
	.align		4
.L_713:
        /*0028*/ 	.byte	0x03, 0x50
        /*002a*/ 	.short	0x0000


	//----- nvinfo : EIATTR_MAXREG_COUNT
	.align		4
        /*002c*/ 	.byte	0x03, 0x1b
        /*002e*/ 	.short	0x00ff


	//----- nvinfo : EIATTR_MERCURY_ISA_VERSION
	.align		4
        /*0030*/ 	.byte	0x03, 0x5f
        /*0032*/ 	.short	0x0101


	//----- nvinfo : EIATTR_VRC_CTA_INIT_COUNT
	.align		4
        /*0034*/ 	.byte	0x02, 0x4a
	.zero		1
	.zero		1


	//----- nvinfo : EIATTR_EXIT_INSTR_OFFSETS
	.align		4
        /*0038*/ 	.byte	0x04, 0x1c
        /*003a*/ 	.short	(.L_715 - .L_714)


	//   ....[0]....
.L_714:
        /*003c*/ 	.word	0x000000b0


	//   ....[1]....
        /*0040*/ 	.word	0x00000260


	//----- nvinfo : EIATTR_CBANK_PARAM_SIZE
	.align		4
.L_715:
        /*0044*/ 	.byte	0x03, 0x19
        /*0046*/ 	.short	0x000c


	//----- nvinfo : EIATTR_PARAM_CBANK
	.align		4
        /*0048*/ 	.byte	0x04, 0x0a
        /*004a*/ 	.short	(.L_717 - .L_716)
	.align		4
.L_716:
        /*004c*/ 	.word	index@(.nv.constant0.wrap_positions_kernel)
        /*0050*/ 	.short	0x0380
        /*0052*/ 	.short	0x000c


	//----- nvinfo : EIATTR_SW_WAR
	.align		4
.L_717:
        /*0054*/ 	.byte	0x04, 0x36
        /*0056*/ 	.short	(.L_719 - .L_718)
.L_718:
        /*0058*/ 	.word	0x00000008
.L_719:


//--------------------- .nv.info.velocity_verlet_step2 --------------------------
	.section	.nv.info.velocity_verlet_step2,"",@"SHT_CUDA_INFO"
	.sectionflags	@""
	.align	4


	//----- nvinfo : EIATTR_CUDA_API_VERSION
	.align		4
        /*0000*/ 	.byte	0x04, 0x37
        /*0002*/ 	.short	(.L_721 - .L_720)
.L_720:
        /*0004*/ 	.word	0x00000082


	//----- nvinfo : EIATTR_KPARAM_INFO
	.align		4
.L_721:
        /*0008*/ 	.byte	0x04, 0x17
        /*000a*/ 	.short	(.L_723 - .L_722)
.L_722:
        /*000c*/ 	.word	0x00000000
        /*0010*/ 	.short	0x0008
        /*0012*/ 	.short	0x0030
        /*0014*/ 	.byte	0x00, 0xf0, 0x11, 0x00


	//----- nvinfo : EIATTR_KPARAM_INFO
	.align		4
.L_723:
        /*0018*/ 	.byte	0x04, 0x17
        /*001a*/ 	.short	(.L_725 - .L_724)
.L_724:
        /*001c*/ 	.word	0x00000000
        /*0020*/ 	.short	0x0007
        /*0022*/ 	.short	0x002c
        /*0024*/ 	.byte	0x00, 0xf0, 0x11, 0x00


	//----- nvinfo : EIATTR_KPARAM_INFO
	.align		4
.L_725:
        /*0028*/ 	.byte	0x04, 0x17
        /*002a*/ 	.short	(.L_727 - .L_726)
.L_726:
        /*002c*/ 	.word	0x00000000
        /*0030*/ 	.short	0x0006
        /*0032*/ 	.short	0x0028
        /*0034*/ 	.byte	0x00, 0xf0, 0x11, 0x00


	//----- nvinfo : EIATTR_KPARAM_INFO
	.align		4
.L_727:
        /*0038*/ 	.byte	0x04, 0x17
        /*003a*/ 	.short	(.L_729 - .L_728)
.L_728:
        /*003c*/ 	.word	0x00000000
        /*0040*/ 	.short	0x0005
        /*0042*/ 	.short	0x0024
        /*0044*/ 	.byte	0x00, 0xf0, 0x11, 0x00


	//----- nvinfo : EIATTR_KPARAM_INFO
	.align		4
.L_729:
        /*0048*/ 	.byte	0x04, 0x17
        /*004a*/ 	.short	(.L_731 - .L_730)
.L_730:
        /*004c*/ 	.word	0x00000000
        /*0050*/ 	.short	0x0004
        /*0052*/ 	.short	0x0020
        /*0054*/ 	.byte	0x00, 0xf0, 0x11, 0x00


	//----- nvinfo : EIATTR_KPARAM_INFO
	.align		4
.L_731:
        /*0058*/ 	.byte	0x04, 0x17
        /*005a*/ 	.short	(.L_733 - .L_732)
.L_732:
        /*005c*/ 	.word	0x00000000
        /*0060*/ 	.short	0x0003
        /*0062*/ 	.short	0x0018
        /*0064*/ 	.byte	0x00, 0xf5, 0x21, 0x00


	//----- nvinfo : EIATTR_KPARAM_INFO
	.align		4
.L_733:
        /*0068*/ 	.byte	0x04, 0x17
        /*006a*/ 	.short	(.L_735 - .L_734)
.L_734:
        /*006c*/ 	.word	0x00000000
        /*0070*/ 	.short	0x0002
        /*0072*/ 	.short	0x0010
        /*0074*/ 	.byte	0x00, 0xf5, 0x21, 0x00


	//----- nvinfo : EIATTR_KPARAM_INFO
	.align		4
.L_735:
        /*0078*/ 	.byte	0x04, 0x17
        /*007a*/ 	.short	(.L_737 - .L_736)
.L_736:
        /*007c*/ 	.word	0x00000000
        /*0080*/ 	.short	0x0001
        /*0082*/ 	.short	0x0008
        /*0084*/ 	.byte	0x00, 0xf5, 0x21, 0x00


	//----- nvinfo : EIATTR_KPARAM_INFO
	.align		4
.L_737:
        /*0088*/ 	.byte	0x04, 0x17
        /*008a*/ 	.short	(.L_739 - .L_738)
.L_738:
        /*008c*/ 	.word	0x00000000
        /*0090*/ 	.short	0x0000
        /*0092*/ 	.short	0x0000
        /*0094*/ 	.byte	0x00, 0xf5, 0x21, 0x00


	//----- nvinfo : EIATTR_SPARSE_MMA_MASK
	.align		4
.L_739:
        /*0098*/ 	.byte	0x03, 0x50
        /*009a*/ 	.short	0x0000


	//----- nvinfo : EIATTR_MAXREG_COUNT
	.align		4
        /*009c*/ 	.byte	0x03, 0x1b
        /*009e*/ 	.short	0x00ff


	//----- nvinfo : EIATTR_NUM_BARRIERS
	.align		4
        /*00a0*/ 	.byte	0x02, 0x4c
        /*00a2*/ 	.byte	0x01
	.zero		1


	//----- nvinfo : EIATTR_MERCURY_ISA_VERSION
	.align		4
        /*00a4*/ 	.byte	0x03, 0x5f
        /*00a6*/ 	.short	0x0101


	//----- nvinfo : EIATTR_VRC_CTA_INIT_COUNT
	.align		4
        /*00a8*/ 	.byte	0x02, 0x4a
	.zero		1
	.zero		1


	//----- nvinfo : EIATTR_EXIT_INSTR_OFFSETS
	.align		4
        /*00ac*/ 	.byte	0x04, 0x1c
        /*00ae*/ 	.short	(.L_741 - .L_740)


	//   ....[0]....
.L_740:
        /*00b0*/ 	.word	0x000000c0


	//   ....[1]....
        /*00b4*/ 	.word	0x00003130


	//----- nvinfo : EIATTR_CRS_STACK_SIZE
	.align		4
.L_741:
        /*00b8*/ 	.byte	0x04, 0x1e
        /*00ba*/ 	.short	(.L_743 - .L_742)
.L_742:
        /*00bc*/ 	.word	0x00000000


	//----- nvinfo : EIATTR_CBANK_PARAM_SIZE
	.align		4
.L_743:
        /*00c0*/ 	.byte	0x03, 0x19
        /*00c2*/ 	.short	0x0034


	//----- nvinfo : EIATTR_PARAM_CBANK
	.align		4
        /*00c4*/ 	.byte	0x04, 0x0a
        /*00c6*/ 	.short	(.L_745 - .L_744)
	.align		4
.L_744:
        /*00c8*/ 	.word	index@(.nv.constant0.velocity_verlet_step2)
        /*00cc*/ 	.short	0x0380
        /*00ce*/ 	.short	0x0034


	//----- nvinfo : EIATTR_SW_WAR
	.align		4
.L_745:
        /*00d0*/ 	.byte	0x04, 0x36
        /*00d2*/ 	.short	(.L_747 - .L_746)
.L_746:
        /*00d4*/ 	.word	0x00000008
.L_747:


//--------------------- .nv.info.velocity_verlet_step1 --------------------------
	.section	.nv.info.velocity_verlet_step1,"",@"SHT_CUDA_INFO"
	.sectionflags	@""
	.align	4


	//----- nvinfo : EIATTR_CUDA_API_VERSION
	.align		4
        /*0000*/ 	.byte	0x04, 0x37
        /*0002*/ 	.short	(.L_749 - .L_748)
.L_748:
        /*0004*/ 	.word	0x00000082


	//----- nvinfo : EIATTR_KPARAM_INFO
	.align		4
.L_749:
        /*0008*/ 	.byte	0x04, 0x17
        /*000a*/ 	.short	(.L_751 - .L_750)
.L_750:
        /*000c*/ 	.word	0x00000000
        /*0010*/ 	.short	0x0005
        /*0012*/ 	.short	0x0024
        /*0014*/ 	.byte	0x00, 0xf0, 0x11, 0x00


	//----- nvinfo : EIATTR_KPARAM_INFO
	.align		4
.L_751:
        /*0018*/ 	.byte	0x04, 0x17
        /*001a*/ 	.short	(.L_753 - .L_752)
.L_752:
        /*001c*/ 	.word	0x00000000
        /*0020*/ 	.short	0x0004
        /*0022*/ 	.short	0x0020
        /*0024*/ 	.byte	0x00, 0xf0, 0x11, 0x00


	//----- nvinfo : EIATTR_KPARAM_INFO
	.align		4
.L_753:
        /*0028*/ 	.byte	0x04, 0x17
        /*002a*/ 	.short	(.L_755 - .L_754)
.L_754:
        /*002c*/ 	.word	0x00000000
        /*0030*/ 	.short	0x0003
        /*0032*/ 	.short	0x0018
        /*0034*/ 	.byte	0x00, 0xf5, 0x21, 0x00


	//----- nvinfo : EIATTR_KPARAM_INFO
	.align		4
.L_755:
        /*0038*/ 	.byte	0x04, 0x17
        /*003a*/ 	.short	(.L_757 - .L_756)
.L_756:
        /*003c*/ 	.word	0x00000000
        /*0040*/ 	.short	0x0002
        /*0042*/ 	.short	0x0010
        /*0044*/ 	.byte	0x00, 0xf5, 0x21, 0x00


	//----- nvinfo : EIATTR_KPARAM_INFO
	.align		4
.L_757:
        /*0048*/ 	.byte	0x04, 0x17
        /*004a*/ 	.short	(.L_759 - .L_758)
.L_758:
        /*004c*/ 	.word	0x00000000
        /*0050*/ 	.short	0x0001
        /*0052*/ 	.short	0x0008
        /*0054*/ 	.byte	0x00, 0xf5, 0x21, 0x00


	//----- nvinfo : EIATTR_KPARAM_INFO
	.align		4
.L_759:
        /*0058*/ 	.byte	0x04, 0x17
        /*005a*/ 	.short	(.L_761 - .L_760)
.L_760:
        /*005c*/ 	.word	0x00000000
        /*0060*/ 	.short	0x0000
        /*0062*/ 	.short	0x0000
        /*0064*/ 	.byte	0x00, 0xf5, 0x21, 0x00


	//----- nvinfo : EIATTR_SPARSE_MMA_MASK
	.align		4
.L_761:
        /*0068*/ 	.byte	0x03, 0x50
        /*006a*/ 	.short	0x0000


	//----- nvinfo : EIATTR_MAXREG_COUNT
	.align		4
        /*006c*/ 	.byte	0x03, 0x1b
        /*006e*/ 	.short	0x00ff


	//----- nvinfo : EIATTR_MERCURY_ISA_VERSION
	.align		4
        /*0070*/ 	.byte	0x03, 0x5f
        /*0072*/ 	.short	0x0101


	//----- nvinfo : EIATTR_VRC_CTA_INIT_COUNT
	.align		4
        /*0074*/ 	.byte	0x02, 0x4a
	.zero		1
	.zero		1


	//----- nvinfo : EIATTR_EXIT_INSTR_OFFSETS
	.align		4
        /*0078*/ 	.byte	0x04, 0x1c
        /*007a*/ 	.short	(.L_763 - .L_762)


	//   ....[0]....
.L_762:
        /*007c*/ 	.word	0x00000070


	//   ....[1]....
        /*0080*/ 	.word	0x000009e0


	//----- nvinfo : EIATTR_CRS_STACK_SIZE
	.align		4
.L_763:
        /*0084*/ 	.byte	0x04, 0x1e
        /*0086*/ 	.short	(.L_765 - .L_764)
.L_764:
        /*0088*/ 	.word	0x00000000


	//----- nvinfo : EIATTR_CBANK_PARAM_SIZE
	.align		4
.L_765:
        /*008c*/ 	.byte	0x03, 0x19
        /*008e*/ 	.short	0x0028


	//----- nvinfo : EIATTR_PARAM_CBANK
	.align		4
        /*0090*/ 	.byte	0x04, 0x0a
        /*0092*/ 	.short	(.L_767 - .L_766)
	.align		4
.L_766:
        /*0094*/ 	.word	index@(.nv.constant0.velocity_verlet_step1)
        /*0098*/ 	.short	0x0380
        /*009a*/ 	.short	0x0028


	//----- nvinfo : EIATTR_SW_WAR
	.align		4
.L_767:
        /*009c*/ 	.byte	0x04, 0x36
        /*009e*/ 	.short	(.L_769 - .L_768)
.L_768:
        /*00a0*/ 	.word	0x00000008
.L_769:


//--------------------- .nv.info.compute_forces_only --------------------------
	.section	.nv.info.compute_forces_only,"",@"SHT_CUDA_INFO"
	.sectionflags	@""
	.align	4


	//----- nvinfo : EIATTR_CUDA_API_VERSION
	.align		4
        /*0000*/ 	.byte	0x04, 0x37
        /*0002*/ 	.short	(.L_771 - .L_770)
.L_770:
        /*0004*/ 	.word	0x00000082


	//----- nvinfo : EIATTR_KPARAM_INFO
	.align		4
.L_771:
        /*0008*/ 	.byte	0x04, 0x17
        /*000a*/ 	.short	(.L_773 - .L_772)
.L_772:
        /*000c*/ 	.word	0x00000000
        /*0010*/ 	.short	0x0015
        /*0012*/ 	.short	0x0094
        /*0014*/ 	.byte	0x00, 0xf0, 0x11, 0x00


	//----- nvinfo : EIATTR_KPARAM_INFO
	.align		4
.L_773:
        /*0018*/ 	.byte	0x04, 0x17
        /*001a*/ 	.short	(.L_775 - .L_774)
.L_774:
        /*001c*/ 	.word	0x00000000
        /*0020*/ 	.short	0x0014
        /*0022*/ 	.short	0x0090
        /*0024*/ 	.byte	0x00, 0xf0, 0x11, 0x00


	//----- nvinfo : EIATTR_KPARAM_INFO
	.align		4
.L_775:
        /*0028*/ 	.byte	0x04, 0x17
        /*002a*/ 	.short	(.L_777 - .L_776)
.L_776:
        /*002c*/ 	.word	0x00000000
        /*0030*/ 	.short	0x0013
        /*0032*/ 	.short	0x008c
        /*0034*/ 	.byte	0x00, 0xf0, 0x11, 0x00


	//----- nvinfo : EIATTR_KPARAM_INFO
	.align		4
.L_777:
        /*0038*/ 	.byte	0x04, 0x17
        /*003a*/ 	.short	(.L_779 - .L_778)
.L_778:
        /*003c*/ 	.word	0x00000000
        /*0040*/ 	.short	0x0012
        /*0042*/ 	.short	0x0088
        /*0044*/ 	.byte	0x00, 0xf0, 0x11, 0x00


	//----- nvinfo : EIATTR_KPARAM_INFO
	.align		4
.L_779:
        /*0048*/ 	.byte	0x04, 0x17
        /*004a*/ 	.short	(.L_781 - .L_780)
.L_780:
        /*004c*/ 	.word	0x00000000
        /*0050*/ 	.short	0x0011
        /*0052*/ 	.short	0x0084
        /*0054*/ 	.byte	0x00, 0xf0, 0x11, 0x00


	//----- nvinfo : EIATTR_KPARAM_INFO
	.align		4
.L_781:
        /*0058*/ 	.byte	0x04, 0x17
        /*005a*/ 	.short	(.L_783 - .L_782)
.L_782:
        /*005c*/ 	.word	0x00000000
        /*0060*/ 	.short	0x0010
        /*0062*/ 	.short	0x0080
        /*0064*/ 	.byte	0x00, 0xf0, 0x11, 0x00


	//----- nvinfo : EIATTR_KPARAM_INFO
	.align		4
.L_783:
        /*0068*/ 	.byte	0x04, 0x17
        /*006a*/ 	.short	(.L_785 - .L_784)
.L_784:
        /*006c*/ 	.word	0x00000000
        /*0070*/ 	.short	0x000f
        /*0072*/ 	.short	0x0078
        /*0074*/ 	.byte	0x00, 0xf5, 0x21, 0x00


	//----- nvinfo : EIATTR_KPARAM_INFO
	.align		4
.L_785:
        /*0078*/ 	.byte	0x04, 0x17
        /*007a*/ 	.short	(.L_787 - .L_786)
.L_786:
        /*007c*/ 	.word	0x00000000
        /*0080*/ 	.short	0x000e
        /*0082*/ 	.short	0x0070
        /*0084*/ 	.byte	0x00, 0xf5, 0x21, 0x00


	//----- nvinfo : EIATTR_KPARAM_INFO
	.align		4
.L_787:
        /*0088*/ 	.byte	0x04, 0x17
        /*008a*/ 	.short	(.L_789 - .L_788)
.L_788:
        /*008c*/ 	.word	0x00000000
        /*0090*/ 	.short	0x000d
        /*0092*/ 	.short	0x0068
        /*0094*/ 	.byte	0x00, 0xf5, 0x21, 0x00


	//----- nvinfo : EIATTR_KPARAM_INFO
	.align		4
.L_789:
        /*0098*/ 	.byte	0x04, 0x17
        /*009a*/ 	.short	(.L_791 - .L_790)
.L_790:
        /*009c*/ 	.word	0x00000000
        /*00a0*/ 	.short	0x000c
        /*00a2*/ 	.short	0x0060
        /*00a4*/ 	.byte	0x00, 0xf5, 0x21, 0x00


	//----- nvinfo : EIATTR_KPARAM_INFO
	.align		4
.L_791:
        /*00a8*/ 	.byte	0x04, 0x17
        /*00aa*/ 	.short	(.L_793 - .L_792)
.L_792:
        /*00ac*/ 	.word	0x00000000
        /*00b0*/ 	.short	0x000b
        /*00b2*/ 	.short	0x0058
        /*00b4*/ 	.byte	0x00, 0xf5, 0x21, 0x00


	//----- nvinfo : EIATTR_KPARAM_INFO
	.align		4
.L_793:
        /*00b8*/ 	.byte	0x04, 0x17
        /*00ba*/ 	.short	(.L_795 - .L_794)
.L_794:
        /*00bc*/ 	.word	0x00000000
        /*00c0*/ 	.short	0x000a
        /*00c2*/ 	.short	0x0050
        /*00c4*/ 	.byte	0x00, 0xf5, 0x21, 0x00


	//----- nvinfo : EIATTR_KPARAM_INFO
	.align		4
.L_795:
        /*00c8*/ 	.byte	0x04, 0x17
        /*00ca*/ 	.short	(.L_797 - .L_796)
.L_796:
        /*00cc*/ 	.word	0x00000000
        /*00d0*/ 	.short	0x0009
        /*00d2*/ 	.short	0x0048
        /*00d4*/ 	.byte	0x00, 0xf5, 0x21, 0x00


	//----- nvinfo : EIATTR_KPARAM_INFO
	.align		4
.L_797:
        /*00d8*/ 	.byte	0x04, 0x17
        /*00da*/ 	.short	(.L_799 - .L_798)
.L_798:
        /*00dc*/ 	.word	0x00000000
        /*00e0*/ 	.short	0x0008
        /*00e2*/ 	.short	0x0040
        /*00e4*/ 	.byte	0x00, 0xf5, 0x21, 0x00


	//----- nvinfo : EIATTR_KPARAM_INFO
	.align		4
.L_799:
        /*00e8*/ 	.byte	0x04, 0x17
        /*00ea*/ 	.short	(.L_801 - .L_800)
.L_800:
        /*00ec*/ 	.word	0x00000000
        /*00f0*/ 	.short	0x0007
        /*00f2*/ 	.short	0x0038
        /*00f4*/ 	.byte	0x00, 0xf5, 0x21, 0x00


	//----- nvinfo : EIATTR_KPARAM_INFO
	.align		4
.L_801:
        /*00f8*/ 	.byte	0x04, 0x17
        /*00fa*/ 	.short	(.L_803 - .L_802)
.L_802:
        /*00fc*/ 	.word	0x00000000
        /*0100*/ 	.short	0x0006
        /*0102*/ 	.short	0x0030
        /*0104*/ 	.byte	0x00, 0xf5, 0x21, 0x00


	//----- nvinfo : EIATTR_KPARAM_INFO
	.align		4
.L_803:
        /*0108*/ 	.byte	0x04, 0x17
        /*010a*/ 	.short	(.L_805 - .L_804)
.L_804:
        /*010c*/ 	.word	0x00000000
        /*0110*/ 	.short	0x0005
        /*0112*/ 	.short	0x0028
        /*0114*/ 	.byte	0x00, 0xf5, 0x21, 0x00


	//----- nvinfo : EIATTR_KPARAM_INFO
	.align		4
.L_805:
        /*0118*/ 	.byte	0x04, 0x17
        /*011a*/ 	.short	(.L_807 - .L_806)
.L_806:
        /*011c*/ 	.word	0x00000000
        /*0120*/ 	.short	0x0004
        /*0122*/ 	.short	0x0020
        /*0124*/ 	.byte	0x00, 0xf5, 0x21, 0x00


	//----- nvinfo : EIATTR_KPARAM_INFO
	.align		4
.L_807:
        /*0128*/ 	.byte	0x04, 0x17
        /*012a*/ 	.short	(.L_809 - .L_808)
.L_808:
        /*012c*/ 	.word	0x00000000
        /*0130*/ 	.short	0x0003
        /*0132*/ 	.short	0x0018
        /*0134*/ 	.byte	0x00, 0xf5, 0x21, 0x00


	//----- nvinfo : EIATTR_KPARAM_INFO
	.align		4
.L_809:
        /*0138*/ 	.byte	0x04, 0x17
        /*013a*/ 	.short	(.L_811 - .L_810)
.L_810:
        /*013c*/ 	.word	0x00000000
        /*0140*/ 	.short	0x0002
        /*0142*/ 	.short	0x0010
        /*0144*/ 	.byte	0x00, 0xf5, 0x21, 0x00


	//----- nvinfo : EIATTR_KPARAM_INFO
	.align		4
.L_811:
        /*0148*/ 	.byte	0x04, 0x17
        /*014a*/ 	.short	(.L_813 - .L_812)
.L_812:
        /*014c*/ 	.word	0x00000000
        /*0150*/ 	.short	0x0001
        /*0152*/ 	.short	0x0008
        /*0154*/ 	.byte	0x00, 0xf5, 0x21, 0x00


	//----- nvinfo : EIATTR_KPARAM_INFO
	.align		4
.L_813:
        /*0158*/ 	.byte	0x04, 0x17
        /*015a*/ 	.short	(.L_815 - .L_814)
.L_814:
        /*015c*/ 	.word	0x00000000
        /*0160*/ 	.short	0x0000
        /*0162*/ 	.short	0x0000
        /*0164*/ 	.byte	0x00, 0xf5, 0x21, 0x00


	//----- nvinfo : EIATTR_SPARSE_MMA_MASK
	.align		4
.L_815:
        /*0168*/ 	.byte	0x03, 0x50
        /*016a*/ 	.short	0x0000


	//----- nvinfo : EIATTR_MAXREG_COUNT
	.align		4
        /*016c*/ 	.byte	0x03, 0x1b
        /*016e*/ 	.short	0x00ff


	//----- nvinfo : EIATTR_NUM_BARRIERS
	.align		4
        /*0170*/ 	.byte	0x02, 0x4c
        /*0172*/ 	.byte	0x01
	.zero		1


	//----- nvinfo : EIATTR_MERCURY_ISA_VERSION
	.align		4
        /*0174*/ 	.byte	0x03, 0x5f
        /*0176*/ 	.short	0x0101


	//----- nvinfo : EIATTR_VRC_CTA_INIT_COUNT
	.align		4
        /*0178*/ 	.byte	0x02, 0x4a
	.zero		1
	.zero		1


	//----- nvinfo : EIATTR_EXIT_INSTR_OFFSETS
	.align		4
        /*017c*/ 	.byte	0x04, 0x1c
        /*017e*/ 	.short	(.L_817 - .L_816)


	//   ....[0]....
.L_816:
        /*0180*/ 	.word	0x00006190


	//   ....[1]....
        /*0184*/ 	.word	0x00006220


	//----- nvinfo : EIATTR_CRS_STACK_SIZE
	.align		4
.L_817:
        /*0188*/ 	.byte	0x04, 0x1e
        /*018a*/ 	.short	(.L_819 - .L_818)
.L_818:
        /*018c*/ 	.word	0x00000000


	//----- nvinfo : EIATTR_CBANK_PARAM_SIZE
	.align		4
.L_819:
        /*0190*/ 	.byte	0x03, 0x19
        /*0192*/ 	.short	0x0098


	//----- nvinfo : EIATTR_PARAM_CBANK
	.align		4
        /*0194*/ 	.byte	0x04, 0x0a
        /*0196*/ 	.short	(.L_821 - .L_820)
	.align		4
.L_820:
        /*0198*/ 	.word	index@(.nv.constant0.compute_forces_only)
        /*019c*/ 	.short	0x0380
        /*019e*/ 	.short	0x0098


	//----- nvinfo : EIATTR_SW_WAR
	.align		4
.L_821:
        /*01a0*/ 	.byte	0x04, 0x36
        /*01a2*/ 	.short	(.L_823 - .L_822)
.L_822:
        /*01a4*/ 	.word	0x00000008
.L_823:


//--------------------- .nv.info.execute_replica_swaps --------------------------
	.section	.nv.info.execute_replica_swaps,"",@"SHT_CUDA_INFO"
	.sectionflags	@""
	.align	4


	//----- nvinfo : EIATTR_CUDA_API_VERSION
	.align		4
        /*0000*/ 	.byte	0x04, 0x37
        /*0002*/ 	.short	(.L_825 - .L_824)
.L_824:
        /*0004*/ 	.word	0x00000082


	//----- nvinfo : EIATTR_KPARAM_INFO
	.align		4
.L_825:
        /*0008*/ 	.byte	0x04, 0x17
        /*000a*/ 	.short	(.L_827 - .L_826)
.L_826:
        /*000c*/ 	.word	0x00000000
        /*0010*/ 	.short	0x0005
        /*0012*/ 	.short	0x0024
        /*0014*/ 	.byte	0x00, 0xf0, 0x11, 0x00


	//----- nvinfo : EIATTR_KPARAM_INFO
	.align		4
.L_827:
        /*0018*/ 	.byte	0x04, 0x17
        /*001a*/ 	.short	(.L_829 - .L_828)
.L_828:
        /*001c*/ 	.word	0x00000000
        /*0020*/ 	.short	0x0004
        /*0022*/ 	.short	0x0020
        /*0024*/ 	.byte	0x00, 0xf0, 0x11, 0x00


	//----- nvinfo : EIATTR_KPARAM_INFO
	.align		4
.L_829:
        /*0028*/ 	.byte	0x04, 0x17
        /*002a*/ 	.short	(.L_831 - .L_830)
.L_830:
        /*002c*/ 	.word	0x00000000
        /*0030*/ 	.short	0x0003
        /*0032*/ 	.short	0x0018
        /*0034*/ 	.byte	0x00, 0xf5, 0x21, 0x00


	//----- nvinfo : EIATTR_KPARAM_INFO
	.align		4
.L_831:
        /*0038*/ 	.byte	0x04, 0x17
        /*003a*/ 	.short	(.L_833 - .L_832)
.L_832:
        /*003c*/ 	.word	0x00000000
        /*0040*/ 	.short	0x0002
        /*0042*/ 	.short	0x0010
        /*0044*/ 	.byte	0x00, 0xf5, 0x21, 0x00


	//----- nvinfo : EIATTR_KPARAM_INFO
	.align		4
.L_833:
        /*0048*/ 	.byte	0x04, 0x17
        /*004a*/ 	.short	(.L_835 - .L_834)
.L_834:
        /*004c*/ 	.word	0x00000000
        /*0050*/ 	.short	0x0001
        /*0052*/ 	.short	0x0008
        /*0054*/ 	.byte	0x00, 0xf5, 0x21, 0x00


	//----- nvinfo : EIATTR_KPARAM_INFO
	.align		4
.L_835:
        /*0058*/ 	.byte	0x04, 0x17
        /*005a*/ 	.short	(.L_837 - .L_836)
.L_836:
        /*005c*/ 	.word	0x00000000
        /*0060*/ 	.short	0x0000
        /*0062*/ 	.short	0x0000
        /*0064*/ 	.byte	0x00, 0xf5, 0x21, 0x00


	//----- nvinfo : EIATTR_SPARSE_MMA_MASK
	.align		4
.L_837:
        /*0068*/ 	.byte	0x03, 0x50
        /*006a*/ 	.short	0x0000


	//----- nvinfo : EIATTR_MAXREG_COUNT
	.align		4
        /*006c*/ 	.byte	0x03, 0x1b
        /*006e*/ 	.short	0x00ff


	//----- nvinfo : EIATTR_MERCURY_ISA_VERSION
	.align		4
        /*0070*/ 	.byte	0x03, 0x5f
        /*0072*/ 	.short	0x0101


	//----- nvinfo : EIATTR_VRC_CTA_INIT_COUNT
	.align		4
        /*0074*/ 	.byte	0x02, 0x4a
	.zero		1
	.zero		1


	//----- nvinfo : EIATTR_EXIT_INSTR_OFFSETS
	.align		4
        /*0078*/ 	.byte	0x04, 0x1c
        /*007a*/ 	.short	(.L_839 - .L_838)


	//   ....[0]....
.L_838:
        /*007c*/ 	.word	0x00000220


	//   ....[1]....
        /*0080*/ 	.word	0x00000280


	//   ....[2]....
        /*0084*/ 	.word	0x00000910


	//----- nvinfo : EIATTR_CRS_STACK_SIZE
	.align		4
.L_839:
        /*0088*/ 	.byte	0x04, 0x1e
        /*008a*/ 	.short	(.L_841 - .L_840)
.L_840:
        /*008c*/ 	.word	0x00000000


	//----- nvinfo : EIATTR_CBANK_PARAM_SIZE
	.align		4
.L_841:
        /*0090*/ 	.byte	0x03, 0x19
        /*0092*/ 	.short	0x0028


	//----- nvinfo : EIATTR_PARAM_CBANK
	.align		4
        /*0094*/ 	.byte	0x04, 0x0a
        /*0096*/ 	.short	(.L_843 - .L_842)
	.align		4
.L_842:
        /*0098*/ 	.word	index@(.nv.constant0.execute_replica_swaps)
        /*009c*/ 	.short	0x0380
        /*009e*/ 	.short	0x0028


	//----- nvinfo : EIATTR_SW_WAR
	.align		4
.L_843:
        /*00a0*/ 	.byte	0x04, 0x36
        /*00a2*/ 	.short	(.L_845 - .L_844)
.L_844:
        /*00a4*/ 	.word	0x00000008
.L_845:


//--------------------- .nv.info.compute_replica_exchange_probabilities --------------------------
	.section	.nv.info.compute_replica_exchange_probabilities,"",@"SHT_CUDA_INFO"
	.sectionflags	@""
	.align	4


	//----- nvinfo : EIATTR_CUDA_API_VERSION
	.align		4
        /*0000*/ 	.byte	0x04, 0x37
        /*0002*/ 	.short	(.L_847 - .L_846)
.L_846:
        /*0004*/ 	.word	0x00000082


	//----- nvinfo : EIATTR_KPARAM_INFO
	.align		4
.L_847:
        /*0008*/ 	.byte	0x04, 0x17
        /*000a*/ 	.short	(.L_849 - .L_848)
.L_848:
        /*000c*/ 	.word	0x00000000
        /*0010*/ 	.short	0x0005
        /*0012*/ 	.short	0x0028
        /*0014*/ 	.byte	0x00, 0xf0, 0x21, 0x00


	//----- nvinfo : EIATTR_KPARAM_INFO
	.align		4
.L_849:
        /*0018*/ 	.byte	0x04, 0x17
        /*001a*/ 	.short	(.L_851 - .L_850)
.L_850:
        /*001c*/ 	.word	0x00000000
        /*0020*/ 	.short	0x0004
        /*0022*/ 	.short	0x0020
        /*0024*/ 	.byte	0x00, 0xf0, 0x11, 0x00


	//----- nvinfo : EIATTR_KPARAM_INFO
	.align		4
.L_851:
        /*0028*/ 	.byte	0x04, 0x17
        /*002a*/ 	.short	(.L_853 - .L_852)
.L_852:
        /*002c*/ 	.word	0x00000000
        /*0030*/ 	.short	0x0003
        /*0032*/ 	.short	0x0018
        /*0034*/ 	.byte	0x00, 0xf5, 0x21, 0x00


	//----- nvinfo : EIATTR_KPARAM_INFO
	.align		4
.L_853:
        /*0038*/ 	.byte	0x04, 0x17
        /*003a*/ 	.short	(.L_855 - .L_854)
.L_854:
        /*003c*/ 	.word	0x00000000
        /*0040*/ 	.short	0x0002
        /*0042*/ 	.short	0x0010
        /*0044*/ 	.byte	0x00, 0xf5, 0x21, 0x00


	//----- nvinfo : EIATTR_KPARAM_INFO
	.align		4
.L_855:
        /*0048*/ 	.byte	0x04, 0x17
        /*004a*/ 	.short	(.L_857 - .L_856)
.L_856:
        /*004c*/ 	.word	0x00000000
        /*0050*/ 	.short	0x0001
        /*0052*/ 	.short	0x0008
        /*0054*/ 	.byte	0x00, 0xf5, 0x21, 0x00


	//----- nvinfo : EIATTR_KPARAM_INFO
	.align		4
.L_857:
        /*0058*/ 	.byte	0x04, 0x17
        /*005a*/ 	.short	(.L_859 - .L_858)
.L_858:
        /*005c*/ 	.word	0x00000000
        /*0060*/ 	.short	0x0000
        /*0062*/ 	.short	0x0000
        /*0064*/ 	.byte	0x00, 0xf5, 0x21, 0x00


	//----- nvinfo : EIATTR_SPARSE_MMA_MASK
	.align		4
.L_859:
        /*0068*/ 	.byte	0x03, 0x50
        /*006a*/ 	.short	0x0000


	//----- nvinfo : EIATTR_MAXREG_COUNT
	.align		4
        /*006c*/ 	.byte	0x03, 0x1b
        /*006e*/ 	.short	0x00ff


	//----- nvinfo : EIATTR_MERCURY_ISA_VERSION
	.align		4
        /*0070*/ 	.byte	0x03, 0x5f
        /*0072*/ 	.short	0x0101


	//----- nvinfo : EIATTR_VRC_CTA_INIT_COUNT
	.align		4
        /*0074*/ 	.byte	0x02, 0x4a
	.zero		1
	.zero		1


	//----- nvinfo : EIATTR_EXIT_INSTR_OFFSETS
	.align		4
        /*0078*/ 	.byte	0x04, 0x1c
        /*007a*/ 	.short	(.L_861 - .L_860)


	//   ....[0]....
.L_860:
        /*007c*/ 	.word	0x00000080


	//   ....[1]....
        /*0080*/ 	.word	0x00000520


	//----- nvinfo : EIATTR_CRS_STACK_SIZE
	.align		4
.L_861:
        /*0084*/ 	.byte	0x04, 0x1e
        /*0086*/ 	.short	(.L_863 - .L_862)
.L_862:
        /*0088*/ 	.word	0x00000000


	//----- nvinfo : EIATTR_CBANK_PARAM_SIZE
	.align		4
.L_863:
        /*008c*/ 	.byte	0x03, 0x19
        /*008e*/ 	.short	0x0030


	//----- nvinfo : EIATTR_PARAM_CBANK
	.align		4
        /*0090*/ 	.byte	0x04, 0x0a
        /*0092*/ 	.short	(.L_865 - .L_864)
	.align		4
.L_864:
        /*0094*/ 	.word	index@(.nv.constant0.compute_replica_exchange_probabilities)
        /*0098*/ 	.short	0x0380
        /*009a*/ 	.short	0x0030


	//----- nvinfo : EIATTR_SW_WAR
	.align		4
.L_865:
        /*009c*/ 	.byte	0x04, 0x36
        /*009e*/ 	.short	(.L_867 - .L_866)
.L_866:
        /*00a0*/ 	.word	0x00000008
.L_867:


//--------------------- .nv.info.amber_tda_biased_hmc_step_flat --------------------------
	.section	.nv.info.amber_tda_biased_hmc_step_flat,"",@"SHT_CUDA_INFO"
	.sectionflags	@""
	.align	4


	//----- nvinfo : EIATTR_CUDA_API_VERSION
	.align		4
        /*0000*/ 	.byte	0x04, 0x37
        /*0002*/ 	.short	(.L_869 - .L_868)
.L_868:
        /*0004*/ 	.word	0x00000082


	//----- nvinfo : EIATTR_KPARAM_INFO
	.align		4
.L_869:
        /*0008*/ 	.byte	0x04, 0x17
        /*000a*/ 	.short	(.L_871 - .L_870)
.L_870:
        /*000c*/ 	.word	0x00000000
        /*0010*/ 	.short	0x0024
        /*0012*/ 	.short	0x00f0
        /*0014*/ 	.byte	0x00, 0xf0, 0x11, 0x00


	//----- nvinfo : EIATTR_KPARAM_INFO
	.align		4
.L_871:
        /*0018*/ 	.byte	0x04, 0x17
        /*001a*/ 	.short	(.L_873 - .L_872)
.L_872:
        /*001c*/ 	.word	0x00000000
        /*0020*/ 	.short	0x0023
        /*0022*/ 	.short	0x00ec
        /*0024*/ 	.byte	0x00, 0xf0, 0x11, 0x00


	//----- nvinfo : EIATTR_KPARAM_INFO
	.align		4
.L_873:
        /*0028*/ 	.byte	0x04, 0x17
        /*002a*/ 	.short	(.L_875 - .L_874)
.L_874:
        /*002c*/ 	.word	0x00000000
        /*0030*/ 	.short	0x0022
        /*0032*/ 	.short	0x00e8
        /*0034*/ 	.byte	0x00, 0xf0, 0x11, 0x00


	//----- nvinfo : EIATTR_KPARAM_INFO
	.align		4
.L_875:
        /*0038*/ 	.byte	0x04, 0x17
        /*003a*/ 	.short	(.L_877 - .L_876)
.L_876:
        /*003c*/ 	.word	0x00000000
        /*0040*/ 	.short	0x0021
        /*0042*/ 	.short	0x00e4
        /*0044*/ 	.byte	0x00, 0xf0, 0x11, 0x00


	//----- nvinfo : EIATTR_KPARAM_INFO
	.align		4
.L_877:
        /*0048*/ 	.byte	0x04, 0x17
        /*004a*/ 	.short	(.L_879 - .L_878)
.L_878:
        /*004c*/ 	.word	0x00000000
        /*0050*/ 	.short	0x0020
        /*0052*/ 	.short	0x00e0
        /*0054*/ 	.byte	0x00, 0xf0, 0x11, 0x00


	//----- nvinfo : EIATTR_KPARAM_INFO
	.align		4
.L_879:
        /*0058*/ 	.byte	0x04, 0x17
        /*005a*/ 	.short	(.L_881 - .L_880)
.L_880:
        /*005c*/ 	.word	0x00000000
        /*0060*/ 	.short	0x001f
        /*0062*/ 	.short	0x00dc
        /*0064*/ 	.byte	0x00, 0xf0, 0x11, 0x00


	//----- nvinfo : EIATTR_KPARAM_INFO
	.align		4
.L_881:
        /*0068*/ 	.byte	0x04, 0x17
        /*006a*/ 	.short	(.L_883 - .L_882)
.L_882:
        /*006c*/ 	.word	0x00000000
        /*0070*/ 	.short	0x001e
        /*0072*/ 	.short	0x00d8
        /*0074*/ 	.byte	0x00, 0xf0, 0x11, 0x00


	//----- nvinfo : EIATTR_KPARAM_INFO
	.align		4
.L_883:
        /*0078*/ 	.byte	0x04, 0x17
        /*007a*/ 	.short	(.L_885 - .L_884)
.L_884:
        /*007c*/ 	.word	0x00000000
        /*0080*/ 	.short	0x001d
        /*0082*/ 	.short	0x00d4
        /*0084*/ 	.byte	0x00, 0xf0, 0x11, 0x00


	//----- nvinfo : EIATTR_KPARAM_INFO
	.align		4
.L_885:
        /*0088*/ 	.byte	0x04, 0x17
        /*008a*/ 	.short	(.L_887 - .L_886)
.L_886:
        /*008c*/ 	.word	0x00000000
        /*0090*/ 	.short	0x001c
        /*0092*/ 	.short	0x00d0
        /*0094*/ 	.byte	0x00, 0xf0, 0x11, 0x00


	//----- nvinfo : EIATTR_KPARAM_INFO
	.align		4
.L_887:
        /*0098*/ 	.byte	0x04, 0x17
        /*009a*/ 	.short	(.L_889 - .L_888)
.L_888:
        /*009c*/ 	.word	0x00000000
        /*00a0*/ 	.short	0x001b
        /*00a2*/ 	.short	0x00cc
        /*00a4*/ 	.byte	0x00, 0xf0, 0x11, 0x00


	//----- nvinfo : EIATTR_KPARAM_INFO
	.align		4
.L_889:
        /*00a8*/ 	.byte	0x04, 0x17
        /*00aa*/ 	.short	(.L_891 - .L_890)
.L_890:
        /*00ac*/ 	.word	0x00000000
        /*00b0*/ 	.short	0x001a
        /*00b2*/ 	.short	0x00c8
        /*00b4*/ 	.byte	0x00, 0xf0, 0x11, 0x00


	//----- nvinfo : EIATTR_KPARAM_INFO
	.align		4
.L_891:
        /*00b8*/ 	.byte	0x04, 0x17
        /*00ba*/ 	.short	(.L_893 - .L_892)
.L_892:
        /*00bc*/ 	.word	0x00000000
        /*00c0*/ 	.short	0x0019
        /*00c2*/ 	.short	0x00c4
        /*00c4*/ 	.byte	0x00, 0xf0, 0x11, 0x00


	//----- nvinfo : EIATTR_KPARAM_INFO
	.align		4
.L_893:
        /*00c8*/ 	.byte	0x04, 0x17
        /*00ca*/ 	.short	(.L_895 - .L_894)
.L_894:
        /*00cc*/ 	.word	0x00000000
        /*00d0*/ 	.short	0x0018
        /*00d2*/ 	.short	0x00c0
        /*00d4*/ 	.byte	0x00, 0xf0, 0x11, 0x00


	//----- nvinfo : EIATTR_KPARAM_INFO
	.align		4
.L_895:
        /*00d8*/ 	.byte	0x04, 0x17
        /*00da*/ 	.short	(.L_897 - .L_896)
.L_896:
        /*00dc*/ 	.word	0x00000000
        /*00e0*/ 	.short	0x0017
        /*00e2*/ 	.short	0x00b8
        /*00e4*/ 	.byte	0x00, 0xf5, 0x21, 0x00


	//----- nvinfo : EIATTR_KPARAM_INFO
	.align		4
.L_897:
        /*00e8*/ 	.byte	0x04, 0x17
        /*00ea*/ 	.short	(.L_899 - .L_898)
.L_898:
        /*00ec*/ 	.word	0x00000000
        /*00f0*/ 	.short	0x0016
        /*00f2*/ 	.short	0x00b0
        /*00f4*/ 	.byte	0x00, 0xf5, 0x21, 0x00


	//----- nvinfo : EIATTR_KPARAM_INFO
	.align		4
.L_899:
        /*00f8*/ 	.byte	0x04, 0x17
        /*00fa*/ 	.short	(.L_901 - .L_900)
.L_900:
        /*00fc*/ 	.word	0x00000000
        /*0100*/ 	.short	0x0015
        /*0102*/ 	.short	0x00a8
        /*0104*/ 	.byte	0x00, 0xf5, 0x21, 0x00


	//----- nvinfo : EIATTR_KPARAM_INFO
	.align		4
.L_901:
        /*0108*/ 	.byte	0x04, 0x17
        /*010a*/ 	.short	(.L_903 - .L_902)
.L_902:
        /*010c*/ 	.word	0x00000000
        /*0110*/ 	.short	0x0014
        /*0112*/ 	.short	0x00a0
        /*0114*/ 	.byte	0x00, 0xf5, 0x21, 0x00


	//----- nvinfo : EIATTR_KPARAM_INFO
	.align		4
.L_903:
        /*0118*/ 	.byte	0x04, 0x17
        /*011a*/ 	.short	(.L_905 - .L_904)
.L_904:
        /*011c*/ 	.word	0x00000000
        /*0120*/ 	.short	0x0013
        /*0122*/ 	.short	0x0098
        /*0124*/ 	.byte	0x00, 0xf5, 0x21, 0x00


	//----- nvinfo : EIATTR_KPARAM_INFO
	.align		4
.L_905:
        /*0128*/ 	.byte	0x04, 0x17
        /*012a*/ 	.short	(.L_907 - .L_906)
.L_906:
        /*012c*/ 	.word	0x00000000
        /*0130*/ 	.short	0x0012
        /*0132*/ 	.short	0x0090
        /*0134*/ 	.byte	0x00, 0xf5, 0x21, 0x00


	//----- nvinfo : EIATTR_KPARAM_INFO
	.align		4
.L_907:
        /*0138*/ 	.byte	0x04, 0x17
        /*013a*/ 	.short	(.L_909 - .L_908)
.L_908:
        /*013c*/ 	.word	0x00000000
        /*0140*/ 	.short	0x0011
        /*0142*/ 	.short	0x0088
        /*0144*/ 	.byte	0x00, 0xf5, 0x21, 0x00


	//----- nvinfo : EIATTR_KPARAM_INFO
	.align		4
.L_909:
        /*0148*/ 	.byte	0x04, 0x17
        /*014a*/ 	.short	(.L_911 - .L_910)
.L_910:
        /*014c*/ 	.word	0x00000000
        /*0150*/ 	.short	0x0010
        /*0152*/ 	.short	0x0080
        /*0154*/ 	.byte	0x00, 0xf5, 0x21, 0x00


	//----- nvinfo : EIATTR_KPARAM_INFO
	.align		4
.L_911:
        /*0158*/ 	.byte	0x04, 0x17
        /*015a*/ 	.short	(.L_913 - .L_912)
.L_912:
        /*015c*/ 	.word	0x00000000
        /*0160*/ 	.short	0x000f
        /*0162*/ 	.short	0x0078
        /*0164*/ 	.byte	0x00, 0xf5, 0x21, 0x00


	//----- nvinfo : EIATTR_KPARAM_INFO
	.align		4
.L_913:
        /*0168*/ 	.byte	0x04, 0x17
        /*016a*/ 	.short	(.L_915 - .L_914)
.L_914:
        /*016c*/ 	.word	0x00000000
        /*0170*/ 	.short	0x000e
        /*0172*/ 	.short	0x0070
        /*0174*/ 	.byte	0x00, 0xf5, 0x21, 0x00


	//----- nvinfo : EIATTR_KPARAM_INFO
	.align		4
.L_915:
        /*0178*/ 	.byte	0x04, 0x17
        /*017a*/ 	.short	(.L_917 - .L_916)
.L_916:
        /*017c*/ 	.word	0x00000000
        /*0180*/ 	.short	0x000d
        /*0182*/ 	.short	0x0068
        /*0184*/ 	.byte	0x00, 0xf5, 0x21, 0x00


	//----- nvinfo : EIATTR_KPARAM_INFO
	.align		4
.L_917:
        /*0188*/ 	.byte	0x04, 0x17
        /*018a*/ 	.short	(.L_919 - .L_918)
.L_918:
        /*018c*/ 	.word	0x00000000
        /*0190*/ 	.short	0x000c
        /*0192*/ 	.short	0x0060
        /*0194*/ 	.byte	0x00, 0xf5, 0x21, 0x00


	//----- nvinfo : EIATTR_KPARAM_INFO
	.align		4
.L_919:
        /*0198*/ 	.byte	0x04, 0x17
        /*019a*/ 	.short	(.L_921 - .L_920)
.L_920:
        /*019c*/ 	.word	0x00000000
        /*01a0*/ 	.short	0x000b
        /*01a2*/ 	.short	0x0058
        /*01a4*/ 	.byte	0x00, 0xf5, 0x21, 0x00


	//----- nvinfo : EIATTR_KPARAM_INFO
	.align		4
.L_921:
        /*01a8*/ 	.byte	0x04, 0x17
        /*01aa*/ 	.short	(.L_923 - .L_922)
.L_922:
        /*01ac*/ 	.word	0x00000000
        /*01b0*/ 	.short	0x000a
        /*01b2*/ 	.short	0x0050
        /*01b4*/ 	.byte	0x00, 0xf5, 0x21, 0x00


	//----- nvinfo : EIATTR_KPARAM_INFO
	.align		4
.L_923:
        /*01b8*/ 	.byte	0x04, 0x17
        /*01ba*/ 	.short	(.L_925 - .L_924)
.L_924:
        /*01bc*/ 	.word	0x00000000
        /*01c0*/ 	.short	0x0009
        /*01c2*/ 	.short	0x0048
        /*01c4*/ 	.byte	0x00, 0xf5, 0x21, 0x00


	//----- nvinfo : EIATTR_KPARAM_INFO
	.align		4
.L_925:
        /*01c8*/ 	.byte	0x04, 0x17
        /*01ca*/ 	.short	(.L_927 - .L_926)
.L_926:
        /*01cc*/ 	.word	0x00000000
        /*01d0*/ 	.short	0x0008
        /*01d2*/ 	.short	0x0040
        /*01d4*/ 	.byte	0x00, 0xf5, 0x21, 0x00


	//----- nvinfo : EIATTR_KPARAM_INFO
	.align		4
.L_927:
        /*01d8*/ 	.byte	0x04, 0x17
        /*01da*/ 	.short	(.L_929 - .L_928)
.L_928:
        /*01dc*/ 	.word	0x00000000
        /*01e0*/ 	.short	0x0007
        /*01e2*/ 	.short	0x0038
        /*01e4*/ 	.byte	0x00, 0xf5, 0x21, 0x00


	//----- nvinfo : EIATTR_KPARAM_INFO
	.align		4
.L_929:
        /*01e8*/ 	.byte	0x04, 0x17
        /*01ea*/ 	.short	(.L_931 - .L_930)
.L_930:
        /*01ec*/ 	.word	0x00000000
        /*01f0*/ 	.short	0x0006
        /*01f2*/ 	.short	0x0030
        /*01f4*/ 	.byte	0x00, 0xf5, 0x21, 0x00


	//----- nvinfo : EIATTR_KPARAM_INFO
	.align		4
.L_931:
        /*01f8*/ 	.byte	0x04, 0x17
        /*01fa*/ 	.short	(.L_933 - .L_932)
.L_932:
        /*01fc*/ 	.word	0x00000000
        /*0200*/ 	.short	0x0005
        /*0202*/ 	.short	0x0028
        /*0204*/ 	.byte	0x00, 0xf5, 0x21, 0x00


	//----- nvinfo : EIATTR_KPARAM_INFO
	.align		4
.L_933:
        /*0208*/ 	.byte	0x04, 0x17
        /*020a*/ 	.short	(.L_935 - .L_934)
.L_934:
        /*020c*/ 	.word	0x00000000
        /*0210*/ 	.short	0x0004
        /*0212*/ 	.short	0x0020
        /*0214*/ 	.byte	0x00, 0xf5, 0x21, 0x00


	//----- nvinfo : EIATTR_KPARAM_INFO
	.align		4
.L_935:
        /*0218*/ 	.byte	0x04, 0x17
        /*021a*/ 	.short	(.L_937 - .L_936)
.L_936:
        /*021c*/ 	.word	0x00000000
        /*0220*/ 	.short	0x0003
        /*0222*/ 	.short	0x0018
        /*0224*/ 	.byte	0x00, 0xf5, 0x21, 0x00


	//----- nvinfo : EIATTR_KPARAM_INFO
	.align		4
.L_937:
        /*0228*/ 	.byte	0x04, 0x17
        /*022a*/ 	.short	(.L_939 - .L_938)
.L_938:
        /*022c*/ 	.word	0x00000000
        /*0230*/ 	.short	0x0002
        /*0232*/ 	.short	0x0010
        /*0234*/ 	.byte	0x00, 0xf5, 0x21, 0x00


	//----- nvinfo : EIATTR_KPARAM_INFO
	.align		4
.L_939:
        /*0238*/ 	.byte	0x04, 0x17
        /*023a*/ 	.short	(.L_941 - .L_940)
.L_940:
        /*023c*/ 	.word	0x00000000
        /*0240*/ 	.short	0x0001
        /*0242*/ 	.short	0x0008
        /*0244*/ 	.byte	0x00, 0xf5, 0x21, 0x00


	//----- nvinfo : EIATTR_KPARAM_INFO
	.align		4
.L_941:
        /*0248*/ 	.byte	0x04, 0x17
        /*024a*/ 	.short	(.L_943 - .L_942)
.L_942:
        /*024c*/ 	.word	0x00000000
        /*0250*/ 	.short	0x0000
        /*0252*/ 	.short	0x0000
        /*0254*/ 	.byte	0x00, 0xf5, 0x21, 0x00


	//----- nvinfo : EIATTR_SPARSE_MMA_MASK
	.align		4
.L_943:
        /*0258*/ 	.byte	0x03, 0x50
        /*025a*/ 	.short	0x0000


	//----- nvinfo : EIATTR_MAXREG_COUNT
	.align		4
        /*025c*/ 	.byte	0x03, 0x1b
        /*025e*/ 	.short	0x00ff


	//----- nvinfo : EIATTR_NUM_BARRIERS
	.align		4
        /*0260*/ 	.byte	0x02, 0x4c
        /*0262*/ 	.byte	0x01
	.zero		1


	//----- nvinfo : EIATTR_MERCURY_ISA_VERSION
	.align		4
        /*0264*/ 	.byte	0x03, 0x5f
        /*0266*/ 	.short	0x0101


	//----- nvinfo : EIATTR_VRC_CTA_INIT_COUNT
	.align		4
        /*0268*/ 	.byte	0x02, 0x4a
	.zero		1
	.zero		1


	//----- nvinfo : EIATTR_EXIT_INSTR_OFFSETS
	.align		4
        /*026c*/ 	.byte	0x04, 0x1c
        /*026e*/ 	.short	(.L_945 - .L_944)


	//   ....[0]....
.L_944:
        /*0270*/ 	.word	0x0000e100


	//   ....[1]....
        /*0274*/ 	.word	0x0000e9a0


	//----- nvinfo : EIATTR_CRS_STACK_SIZE
	.align		4
.L_945:
        /*0278*/ 	.byte	0x04, 0x1e
        /*027a*/ 	.short	(.L_947 - .L_946)
.L_946:
        /*027c*/ 	.word	0x00000000


	//----- nvinfo : EIATTR_CBANK_PARAM_SIZE
	.align		4
.L_947:
        /*0280*/ 	.byte	0x03, 0x19
        /*0282*/ 	.short	0x00f4


	//----- nvinfo : EIATTR_PARAM_CBANK
	.align		4
        /*0284*/ 	.byte	0x04, 0x0a
        /*0286*/ 	.short	(.L_949 - .L_948)
	.align		4
.L_948:
        /*0288*/ 	.word	index@(.nv.constant0.amber_tda_biased_hmc_step_flat)
        /*028c*/ 	.short	0x0380
        /*028e*/ 	.short	0x00f4


	//----- nvinfo : EIATTR_SW_WAR
	.align		4
.L_949:
        /*0290*/ 	.byte	0x04, 0x36
        /*0292*/ 	.short	(.L_951 - .L_950)
.L_950:
        /*0294*/ 	.word	0x00000008
.L_951:


//--------------------- .nv.info.ghmc_partial_momentum_refresh --------------------------
	.section	.nv.info.ghmc_partial_momentum_refresh,"",@"SHT_CUDA_INFO"
	.sectionflags	@""
	.align	4


	//----- nvinfo : EIATTR_CUDA_API_VERSION
	.align		4
        /*0000*/ 	.byte	0x04, 0x37
        /*0002*/ 	.short	(.L_953 - .L_952)
.L_952:
        /*0004*/ 	.word	0x00000082


	//----- nvinfo : EIATTR_KPARAM_INFO
	.align		4
.L_953:
        /*0008*/ 	.byte	0x04, 0x17
        /*000a*/ 	.short	(.L_955 - .L_954)
.L_954:
        /*000c*/ 	.word	0x00000000
        /*0010*/ 	.short	0x0005
        /*0012*/ 	.short	0x0020
        /*0014*/ 	.byte	0x00, 0xf0, 0x21, 0x00


	//----- nvinfo : EIATTR_KPARAM_INFO
	.align		4
.L_955:
        /*0018*/ 	.byte	0x04, 0x17
        /*001a*/ 	.short	(.L_957 - .L_956)
.L_956:
        /*001c*/ 	.word	0x00000000
        /*0020*/ 	.short	0x0004
        /*0022*/ 	.short	0x0018
        /*0024*/ 	.byte	0x00, 0xf0, 0x11, 0x00


	//----- nvinfo : EIATTR_KPARAM_INFO
	.align		4
.L_957:
        /*0028*/ 	.byte	0x04, 0x17
        /*002a*/ 	.short	(.L_959 - .L_958)
.L_958:
        /*002c*/ 	.word	0x00000000
        /*0030*/ 	.short	0x0003
        /*0032*/ 	.short	0x0014
        /*0034*/ 	.byte	0x00, 0xf0, 0x11, 0x00


	//----- nvinfo : EIATTR_KPARAM_INFO
	.align		4
.L_959:
        /*0038*/ 	.byte	0x04, 0x17
        /*003a*/ 	.short	(.L_961 - .L_960)
.L_960:
        /*003c*/ 	.word	0x00000000
        /*0040*/ 	.short	0x0002
        /*0042*/ 	.short	0x0010
        /*0044*/ 	.byte	0x00, 0xf0, 0x11, 0x00


	//----- nvinfo : EIATTR_KPARAM_INFO
	.align		4
.L_961:
        /*0048*/ 	.byte	0x04, 0x17
        /*004a*/ 	.short	(.L_963 - .L_962)
.L_962:
        /*004c*/ 	.word	0x00000000
        /*0050*/ 	.short	0x0001
        /*0052*/ 	.short	0x0008
        /*0054*/ 	.byte	0x00, 0xf5, 0x21, 0x00


	//----- nvinfo : EIATTR_KPARAM_INFO
	.align		4
.L_963:
        /*0058*/ 	.byte	0x04, 0x17
        /*005a*/ 	.short	(.L_965 - .L_964)
.L_964:
        /*005c*/ 	.word	0x00000000
        /*0060*/ 	.short	0x0000
        /*0062*/ 	.short	0x0000
        /*0064*/ 	.byte	0x00, 0xf5, 0x21, 0x00


	//----- nvinfo : EIATTR_SPARSE_MMA_MASK
	.align		4
.L_965:
        /*0068*/ 	.byte	0x03, 0x50
        /*006a*/ 	.short	0x0000


	//----- nvinfo : EIATTR_MAXREG_COUNT
	.align		4
        /*006c*/ 	.byte	0x03, 0x1b
        /*006e*/ 	.short	0x00ff


	//----- nvinfo : EIATTR_MERCURY_ISA_VERSION
	.align		4
        /*0070*/ 	.byte	0x03, 0x5f
        /*0072*/ 	.short	0x0101


	//----- nvinfo : EIATTR_VRC_CTA_INIT_COUNT
	.align		4
        /*0074*/ 	.byte	0x02, 0x4a
	.zero		1
	.zero		1


	//----- nvinfo : EIATTR_EXIT_INSTR_OFFSETS
	.align		4
        /*0078*/ 	.byte	0x04, 0x1c
        /*007a*/ 	.short	(.L_967 - .L_966)


	//   ....[0]....
.L_966:
        /*007c*/ 	.word	0x00000070


	//   ....[1]....
        /*0080*/ 	.word	0x000027c0


	//----- nvinfo : EIATTR_CRS_STACK_SIZE
	.align		4
.L_967:
        /*0084*/ 	.byte	0x04, 0x1e
        /*0086*/ 	.short	(.L_969 - .L_968)
.L_968:
        /*0088*/ 	.word	0x00000000


	//----- nvinfo : EIATTR_CBANK_PARAM_SIZE
	.align		4
.L_969:
        /*008c*/ 	.byte	0x03, 0x19
        /*008e*/ 	.short	0x0028


	//----- nvinfo : EIATTR_PARAM_CBANK
	.align		4
        /*0090*/ 	.byte	0x04, 0x0a
        /*0092*/ 	.short	(.L_971 - .L_970)
	.align		4
.L_970:
        /*0094*/ 	.word	index@(.nv.constant0.ghmc_partial_momentum_refresh)
        /*0098*/ 	.short	0x0380
        /*009a*/ 	.short	0x0028


	//----- nvinfo : EIATTR_SW_WAR
	.align		4
.L_971:
        /*009c*/ 	.byte	0x04, 0x36
        /*009e*/ 	.short	(.L_973 - .L_972)
.L_972:
        /*00a0*/ 	.word	0x00000008
.L_973:


//--------------------- .nv.info.amber_respa_hmc_step_flat --------------------------
	.section	.nv.info.amber_respa_hmc_step_flat,"",@"SHT_CUDA_INFO"
	.sectionflags	@""
	.align	4


	//----- nvinfo : EIATTR_CUDA_API_VERSION
	.align		4
        /*0000*/ 	.byte	0x04, 0x37
        /*0002*/ 	.short	(.L_975 - .L_974)
.L_974:
        /*0004*/ 	.word	0x00000082


	//----- nvinfo : EIATTR_KPARAM_INFO
	.align		4
.L_975:
        /*0008*/ 	.byte	0x04, 0x17
        /*000a*/ 	.short	(.L_977 - .L_976)
.L_976:
        /*000c*/ 	.word	0x00000000
        /*0010*/ 	.short	0x001d
        /*0012*/ 	.short	0x00c4
        /*0014*/ 	.byte	0x00, 0xf0, 0x11, 0x00


	//----- nvinfo : EIATTR_KPARAM_INFO
	.align		4
.L_977:
        /*0018*/ 	.byte	0x04, 0x17
        /*001a*/ 	.short	(.L_979 - .L_978)
.L_978:
        /*001c*/ 	.word	0x00000000
        /*0020*/ 	.short	0x001c
        /*0022*/ 	.short	0x00c0
        /*0024*/ 	.byte	0x00, 0xf0, 0x11, 0x00


	//----- nvinfo : EIATTR_KPARAM_INFO
	.align		4
.L_979:
        /*0028*/ 	.byte	0x04, 0x17
        /*002a*/ 	.short	(.L_981 - .L_980)
.L_980:
        /*002c*/ 	.word	0x00000000
        /*0030*/ 	.short	0x001b
        /*0032*/ 	.short	0x00bc
        /*0034*/ 	.byte	0x00, 0xf0, 0x11, 0x00


	//----- nvinfo : EIATTR_KPARAM_INFO
	.align		4
.L_981:
        /*0038*/ 	.byte	0x04, 0x17
        /*003a*/ 	.short	(.L_983 - .L_982)
.L_982:
        /*003c*/ 	.word	0x00000000
        /*0040*/ 	.short	0x001a
        /*0042*/ 	.short	0x00b8
        /*0044*/ 	.byte	0x00, 0xf0, 0x11, 0x00


	//----- nvinfo : EIATTR_KPARAM_INFO
	.align		4
.L_983:
        /*0048*/ 	.byte	0x04, 0x17
        /*004a*/ 	.short	(.L_985 - .L_984)
.L_984:
        /*004c*/ 	.word	0x00000000
        /*0050*/ 	.short	0x0019
        /*0052*/ 	.short	0x00b4
        /*0054*/ 	.byte	0x00, 0xf0, 0x11, 0x00


	//----- nvinfo : EIATTR_KPARAM_INFO
	.align		4
.L_985:
        /*0058*/ 	.byte	0x04, 0x17
        /*005a*/ 	.short	(.L_987 - .L_986)
.L_986:
        /*005c*/ 	.word	0x00000000
        /*0060*/ 	.short	0x0018
        /*0062*/ 	.short	0x00b0
        /*0064*/ 	.byte	0x00, 0xf0, 0x11, 0x00


	//----- nvinfo : EIATTR_KPARAM_INFO
	.align		4
.L_987:
        /*0068*/ 	.byte	0x04, 0x17
        /*006a*/ 	.short	(.L_989 - .L_988)
.L_988:
        /*006c*/ 	.word	0x00000000
        /*0070*/ 	.short	0x0017
        /*0072*/ 	.short	0x00ac
        /*0074*/ 	.byte	0x00, 0xf0, 0x11, 0x00


	//----- nvinfo : EIATTR_KPARAM_INFO
	.align		4
.L_989:
        /*0078*/ 	.byte	0x04, 0x17
        /*007a*/ 	.short	(.L_991 - .L_990)
.L_990:
        /*007c*/ 	.word	0x00000000
        /*0080*/ 	.short	0x0016
        /*0082*/ 	.short	0x00a8
        /*0084*/ 	.byte	0x00, 0xf0, 0x11, 0x00


	//----- nvinfo : EIATTR_KPARAM_INFO
	.align		4
.L_991:
        /*0088*/ 	.byte	0x04, 0x17
        /*008a*/ 	.short	(.L_993 - .L_992)
.L_992:
        /*008c*/ 	.word	0x00000000
        /*0090*/ 	.short	0x0015
        /*0092*/ 	.short	0x00a4
        /*0094*/ 	.byte	0x00, 0xf0, 0x11, 0x00


	//----- nvinfo : EIATTR_KPARAM_INFO
	.align		4
.L_993:
        /*0098*/ 	.byte	0x04, 0x17
        /*009a*/ 	.short	(.L_995 - .L_994)
.L_994:
        /*009c*/ 	.word	0x00000000
        /*00a0*/ 	.short	0x0014
        /*00a2*/ 	.short	0x00a0
        /*00a4*/ 	.byte	0x00, 0xf0, 0x11, 0x00


	//----- nvinfo : EIATTR_KPARAM_INFO
	.align		4
.L_995:
        /*00a8*/ 	.byte	0x04, 0x17
        /*00aa*/ 	.short	(.L_997 - .L_996)
.L_996:
        /*00ac*/ 	.word	0x00000000
        /*00b0*/ 	.short	0x0013
        /*00b2*/ 	.short	0x0098
        /*00b4*/ 	.byte	0x00, 0xf5, 0x21, 0x00


	//----- nvinfo : EIATTR_KPARAM_INFO
	.align		4
.L_997:
        /*00b8*/ 	.byte	0x04, 0x17
        /*00ba*/ 	.short	(.L_999 - .L_998)
.L_998:
        /*00bc*/ 	.word	0x00000000
        /*00c0*/ 	.short	0x0012
        /*00c2*/ 	.short	0x0090
        /*00c4*/ 	.byte	0x00, 0xf5, 0x21, 0x00


	//----- nvinfo : EIATTR_KPARAM_INFO
	.align		4
.L_999:
        /*00c8*/ 	.byte	0x04, 0x17
        /*00ca*/ 	.short	(.L_1001 - .L_1000)
.L_1000:
        /*00cc*/ 	.word	0x00000000
        /*00d0*/ 	.short	0x0011
        /*00d2*/ 	.short	0x0088
        /*00d4*/ 	.byte	0x00, 0xf5, 0x21, 0x00


	//----- nvinfo : EIATTR_KPARAM_INFO
	.align		4
.L_1001:
        /*00d8*/ 	.byte	0x04, 0x17
        /*00da*/ 	.short	(.L_1003 - .L_1002)
.L_1002:
        /*00dc*/ 	.word	0x00000000
        /*00e0*/ 	.short	0x0010
        /*00e2*/ 	.short	0x0080
        /*00e4*/ 	.byte	0x00, 0xf5, 0x21, 0x00


	//----- nvinfo : EIATTR_KPARAM_INFO
	.align		4
.L_1003:
        /*00e8*/ 	.byte	0x04, 0x17
        /*00ea*/ 	.short	(.L_1005 - .L_1004)
.L_1004:
        /*00ec*/ 	.word	0x00000000
        /*00f0*/ 	.short	0x000f
        /*00f2*/ 	.short	0x0078
        /*00f4*/ 	.byte	0x00, 0xf5, 0x21, 0x00


	//----- nvinfo : EIATTR_KPARAM_INFO
	.align		4
.L_1005:
        /*00f8*/ 	.byte	0x04, 0x17
        /*00fa*/ 	.short	(.L_1007 - .L_1006)
.L_1006:
        /*00fc*/ 	.word	0x00000000
        /*0100*/ 	.short	0x000e
        /*0102*/ 	.short	0x0070
        /*0104*/ 	.byte	0x00, 0xf5, 0x21, 0x00


	//----- nvinfo : EIATTR_KPARAM_INFO
	.align		4
.L_1007:
        /*0108*/ 	.byte	0x04, 0x17
        /*010a*/ 	.short	(.L_1009 - .L_1008)
.L_1008:
        /*010c*/ 	.word	0x00000000
        /*0110*/ 	.short	0x000d
        /*0112*/ 	.short	0x0068
        /*0114*/ 	.byte	0x00, 0xf5, 0x21, 0x00


	//----- nvinfo : EIATTR_KPARAM_INFO
	.align		4
.L_1009:
        /*0118*/ 	.byte	0x04, 0x17
        /*011a*/ 	.short	(.L_1011 - .L_1010)
.L_1010:
        /*011c*/ 	.word	0x00000000
        /*0120*/ 	.short	0x000c
        /*0122*/ 	.short	0x0060
        /*0124*/ 	.byte	0x00, 0xf5, 0x21, 0x00


	//----- nvinfo : EIATTR_KPARAM_INFO
	.align		4
.L_1011:
        /*0128*/ 	.byte	0x04, 0x17
        /*012a*/ 	.short	(.L_1013 - .L_1012)
.L_1012:
        /*012c*/ 	.word	0x00000000
        /*0130*/ 	.short	0x000b
        /*0132*/ 	.short	0x0058
        /*0134*/ 	.byte	0x00, 0xf5, 0x21, 0x00


	//----- nvinfo : EIATTR_KPARAM_INFO
	.align		4
.L_1013:
        /*0138*/ 	.byte	0x04, 0x17
        /*013a*/ 	.short	(.L_1015 - .L_1014)
.L_1014:
        /*013c*/ 	.word	0x00000000
        /*0140*/ 	.short	0x000a
        /*0142*/ 	.short	0x0050
        /*0144*/ 	.byte	0x00, 0xf5, 0x21, 0x00


	//----- nvinfo : EIATTR_KPARAM_INFO
	.align		4
.L_1015:
        /*0148*/ 	.byte	0x04, 0x17
        /*014a*/ 	.short	(.L_1017 - .L_1016)
.L_1016:
        /*014c*/ 	.word	0x00000000
        /*0150*/ 	.short	0x0009
        /*0152*/ 	.short	0x0048
        /*0154*/ 	.byte	0x00, 0xf5, 0x21, 0x00


	//----- nvinfo : EIATTR_KPARAM_INFO
	.align		4
.L_1017:
        /*0158*/ 	.byte	0x04, 0x17
        /*015a*/ 	.short	(.L_1019 - .L_1018)
.L_1018:
        /*015c*/ 	.word	0x00000000
        /*0160*/ 	.short	0x0008
        /*0162*/ 	.short	0x0040
        /*0164*/ 	.byte	0x00, 0xf5, 0x21, 0x00


	//----- nvinfo : EIATTR_KPARAM_INFO
	.align		4
.L_1019:
        /*0168*/ 	.byte	0x04, 0x17
        /*016a*/ 	.short	(.L_1021 - .L_1020)
.L_1020:
        /*016c*/ 	.word	0x00000000
        /*0170*/ 	.short	0x0007
        /*0172*/ 	.short	0x0038
        /*0174*/ 	.byte	0x00, 0xf5, 0x21, 0x00


	//----- nvinfo : EIATTR_KPARAM_INFO
	.align		4
.L_1021:
        /*0178*/ 	.byte	0x04, 0x17
        /*017a*/ 	.short	(.L_1023 - .L_1022)
.L_1022:
        /*017c*/ 	.word	0x00000000
        /*0180*/ 	.short	0x0006
        /*0182*/ 	.short	0x0030
        /*0184*/ 	.byte	0x00, 0xf5, 0x21, 0x00


	//----- nvinfo : EIATTR_KPARAM_INFO
	.align		4
.L_1023:
        /*0188*/ 	.byte	0x04, 0x17
        /*018a*/ 	.short	(.L_1025 - .L_1024)
.L_1024:
        /*018c*/ 	.word	0x00000000
        /*0190*/ 	.short	0x0005
        /*0192*/ 	.short	0x0028
        /*0194*/ 	.byte	0x00, 0xf5, 0x21, 0x00


	//----- nvinfo : EIATTR_KPARAM_INFO
	.align		4
.L_1025:
        /*0198*/ 	.byte	0x04, 0x17
        /*019a*/ 	.short	(.L_1027 - .L_1026)
.L_1026:
        /*019c*/ 	.word	0x00000000
        /*01a0*/ 	.short	0x0004
        /*01a2*/ 	.short	0x0020
        /*01a4*/ 	.byte	0x00, 0xf5, 0x21, 0x00


	//----- nvinfo : EIATTR_KPARAM_INFO
	.align		4
.L_1027:
        /*01a8*/ 	.byte	0x04, 0x17
        /*01aa*/ 	.short	(.L_1029 - .L_1028)
.L_1028:
        /*01ac*/ 	.word	0x00000000
        /*01b0*/ 	.short	0x0003
        /*01b2*/ 	.short	0x0018
        /*01b4*/ 	.byte	0x00, 0xf5, 0x21, 0x00


	//----- nvinfo : EIATTR_KPARAM_INFO
	.align		4
.L_1029:
        /*01b8*/ 	.byte	0x04, 0x17
        /*01ba*/ 	.short	(.L_1031 - .L_1030)
.L_1030:
        /*01bc*/ 	.word	0x00000000
        /*01c0*/ 	.short	0x0002
        /*01c2*/ 	.short	0x0010
        /*01c4*/ 	.byte	0x00, 0xf5, 0x21, 0x00


	//----- nvinfo : EIATTR_KPARAM_INFO
	.align		4
.L_1031:
        /*01c8*/ 	.byte	0x04, 0x17
        /*01ca*/ 	.short	(.L_1033 - .L_1032)
.L_1032:
        /*01cc*/ 	.word	0x00000000
        /*01d0*/ 	.short	0x0001
        /*01d2*/ 	.short	0x0008
        /*01d4*/ 	.byte	0x00, 0xf5, 0x21, 0x00


	//----- nvinfo : EIATTR_KPARAM_INFO
	.align		4
.L_1033:
        /*01d8*/ 	.byte	0x04, 0x17
        /*01da*/ 	.short	(.L_1035 - .L_1034)
.L_1034:
        /*01dc*/ 	.word	0x00000000
        /*01e0*/ 	.short	0x0000
        /*01e2*/ 	.short	0x0000
        /*01e4*/ 	.byte	0x00, 0xf5, 0x21, 0x00


	//----- nvinfo : EIATTR_SPARSE_MMA_MASK
	.align		4
.L_1035:
        /*01e8*/ 	.byte	0x03, 0x50
        /*01ea*/ 	.short	0x0000


	//----- nvinfo : EIATTR_MAXREG_COUNT
	.align		4
        /*01ec*/ 	.byte	0x03, 0x1b
        /*01ee*/ 	.short	0x00ff


	//----- nvinfo : EIATTR_NUM_BARRIERS
	.align		4
        /*01f0*/ 	.byte	0x02, 0x4c
        /*01f2*/ 	.byte	0x01
	.zero		1


	//----- nvinfo : EIATTR_MERCURY_ISA_VERSION
	.align		4
        /*01f4*/ 	.byte	0x03, 0x5f
        /*01f6*/ 	.short	0x0101


	//----- nvinfo : EIATTR_VRC_CTA_INIT_COUNT
	.align		4
        /*01f8*/ 	.byte	0x02, 0x4a
	.zero		1
	.zero		1


	//----- nvinfo : EIATTR_EXIT_INSTR_OFFSETS
	.align		4
        /*01fc*/ 	.byte	0x04, 0x1c
        /*01fe*/ 	.short	(.L_1037 - .L_1036)


	//   ....[0]....
.L_1036:
        /*0200*/ 	.word	0x00008eb0


	//   ....[1]....
        /*0204*/ 	.word	0x00009720


	//----- nvinfo : EIATTR_CRS_STACK_SIZE
	.align		4
.L_1037:
        /*0208*/ 	.byte	0x04, 0x1e
        /*020a*/ 	.short	(.L_1039 - .L_1038)
.L_1038:
        /*020c*/ 	.word	0x00000000


	//----- nvinfo : EIATTR_CBANK_PARAM_SIZE
	.align		4
.L_1039:
        /*0210*/ 	.byte	0x03, 0x19
        /*0212*/ 	.short	0x00c8


	//----- nvinfo : EIATTR_PARAM_CBANK
	.align		4
        /*0214*/ 	.byte	0x04, 0x0a
        /*0216*/ 	.short	(.L_1041 - .L_1040)
	.align		4
.L_1040:
        /*0218*/ 	.word	index@(.nv.constant0.amber_respa_hmc_step_flat)
        /*021c*/ 	.short	0x0380
        /*021e*/ 	.short	0x00c8


	//----- nvinfo : EIATTR_SW_WAR
	.align		4
.L_1041:
        /*0220*/ 	.byte	0x04, 0x36
        /*0222*/ 	.short	(.L_1043 - .L_1042)
.L_1042:
        /*0224*/ 	.word	0x00000008
.L_1043:


//--------------------- .nv.info.amber_steepest_descent_step --------------------------
	.section	.nv.info.amber_steepest_descent_step,"",@"SHT_CUDA_INFO"
	.sectionflags	@""
	.align	4


	//----- nvinfo : EIATTR_CUDA_API_VERSION
	.align		4
        /*0000*/ 	.byte	0x04, 0x37
        /*0002*/ 	.short	(.L_1045 - .L_1044)
.L_1044:
        /*0004*/ 	.word	0x00000082


	//----- nvinfo : EIATTR_KPARAM_INFO
	.align		4
.L_1045:
        /*0008*/ 	.byte	0x04, 0x17
        /*000a*/ 	.short	(.L_1047 - .L_1046)
.L_1046:
        /*000c*/ 	.word	0x00000000
        /*0010*/ 	.short	0x0016
        /*0012*/ 	.short	0x0098
        /*0014*/ 	.byte	0x00, 0xf0, 0x11, 0x00


	//----- nvinfo : EIATTR_KPARAM_INFO
	.align		4
.L_1047:
        /*0018*/ 	.byte	0x04, 0x17
        /*001a*/ 	.short	(.L_1049 - .L_1048)
.L_1048:
        /*001c*/ 	.word	0x00000000
        /*0020*/ 	.short	0x0015
        /*0022*/ 	.short	0x0094
        /*0024*/ 	.byte	0x00, 0xf0, 0x11, 0x00


	//----- nvinfo : EIATTR_KPARAM_INFO
	.align		4
.L_1049:
        /*0028*/ 	.byte	0x04, 0x17
        /*002a*/ 	.short	(.L_1051 - .L_1050)
.L_1050:
        /*002c*/ 	.word	0x00000000
        /*0030*/ 	.short	0x0014
        /*0032*/ 	.short	0x0090
        /*0034*/ 	.byte	0x00, 0xf0, 0x11, 0x00


	//----- nvinfo : EIATTR_KPARAM_INFO
	.align		4
.L_1051:
        /*0038*/ 	.byte	0x04, 0x17
        /*003a*/ 	.short	(.L_1053 - .L_1052)
.L_1052:
        /*003c*/ 	.word	0x00000000
        /*0040*/ 	.short	0x0013
        /*0042*/ 	.short	0x008c
        /*0044*/ 	.byte	0x00, 0xf0, 0x11, 0x00


	//----- nvinfo : EIATTR_KPARAM_INFO
	.align		4
.L_1053:
        /*0048*/ 	.byte	0x04, 0x17
        /*004a*/ 	.short	(.L_1055 - .L_1054)
.L_1054:
        /*004c*/ 	.word	0x00000000
        /*0050*/ 	.short	0x0012
        /*0052*/ 	.short	0x0088
        /*0054*/ 	.byte	0x00, 0xf0, 0x11, 0x00


	//----- nvinfo : EIATTR_KPARAM_INFO
	.align		4
.L_1055:
        /*0058*/ 	.byte	0x04, 0x17
        /*005a*/ 	.short	(.L_1057 - .L_1056)
.L_1056:
        /*005c*/ 	.word	0x00000000
        /*0060*/ 	.short	0x0011
        /*0062*/ 	.short	0x0084
        /*0064*/ 	.byte	0x00, 0xf0, 0x11, 0x00


	//----- nvinfo : EIATTR_KPARAM_INFO
	.align		4
.L_1057:
        /*0068*/ 	.byte	0x04, 0x17
        /*006a*/ 	.short	(.L_1059 - .L_1058)
.L_1058:
        /*006c*/ 	.word	0x00000000
        /*0070*/ 	.short	0x0010
        /*0072*/ 	.short	0x0080
        /*0074*/ 	.byte	0x00, 0xf0, 0x11, 0x00


	//----- nvinfo : EIATTR_KPARAM_INFO
	.align		4
.L_1059:
        /*0078*/ 	.byte	0x04, 0x17
        /*007a*/ 	.short	(.L_1061 - .L_1060)
.L_1060:
        /*007c*/ 	.word	0x00000000
        /*0080*/ 	.short	0x000f
        /*0082*/ 	.short	0x0078
        /*0084*/ 	.byte	0x00, 0xf5, 0x21, 0x00


	//----- nvinfo : EIATTR_KPARAM_INFO
	.align		4
.L_1061:
        /*0088*/ 	.byte	0x04, 0x17
        /*008a*/ 	.short	(.L_1063 - .L_1062)
.L_1062:
        /*008c*/ 	.word	0x00000000
        /*0090*/ 	.short	0x000e
        /*0092*/ 	.short	0x0070
        /*0094*/ 	.byte	0x00, 0xf5, 0x21, 0x00


	//----- nvinfo : EIATTR_KPARAM_INFO
	.align		4
.L_1063:
        /*0098*/ 	.byte	0x04, 0x17
        /*009a*/ 	.short	(.L_1065 - .L_1064)
.L_1064:
        /*009c*/ 	.word	0x00000000
        /*00a0*/ 	.short	0x000d
        /*00a2*/ 	.short	0x0068
        /*00a4*/ 	.byte	0x00, 0xf5, 0x21, 0x00


	//----- nvinfo : EIATTR_KPARAM_INFO
	.align		4
.L_1065:
        /*00a8*/ 	.byte	0x04, 0x17
        /*00aa*/ 	.short	(.L_1067 - .L_1066)
.L_1066:
        /*00ac*/ 	.word	0x00000000
        /*00b0*/ 	.short	0x000c
        /*00b2*/ 	.short	0x0060
        /*00b4*/ 	.byte	0x00, 0xf5, 0x21, 0x00


	//----- nvinfo : EIATTR_KPARAM_INFO
	.align		4
.L_1067:
        /*00b8*/ 	.byte	0x04, 0x17
        /*00ba*/ 	.short	(.L_1069 - .L_1068)
.L_1068:
        /*00bc*/ 	.word	0x00000000
        /*00c0*/ 	.short	0x000b
        /*00c2*/ 	.short	0x0058
        /*00c4*/ 	.byte	0x00, 0xf5, 0x21, 0x00


	//----- nvinfo : EIATTR_KPARAM_INFO
	.align		4
.L_1069:
        /*00c8*/ 	.byte	0x04, 0x17
        /*00ca*/ 	.short	(.L_1071 - .L_1070)
.L_1070:
        /*00cc*/ 	.word	0x00000000
        /*00d0*/ 	.short	0x000a
        /*00d2*/ 	.short	0x0050
        /*00d4*/ 	.byte	0x00, 0xf5, 0x21, 0x00


	//----- nvinfo : EIATTR_KPARAM_INFO
	.align		4
.L_1071:
        /*00d8*/ 	.byte	0x04, 0x17
        /*00da*/ 	.short	(.L_1073 - .L_1072)
.L_1072:
        /*00dc*/ 	.word	0x00000000
        /*00e0*/ 	.short	0x0009
        /*00e2*/ 	.short	0x0048
        /*00e4*/ 	.byte	0x00, 0xf5, 0x21, 0x00


	//----- nvinfo : EIATTR_KPARAM_INFO
	.align		4
.L_1073:
        /*00e8*/ 	.byte	0x04, 0x17
        /*00ea*/ 	.short	(.L_1075 - .L_1074)
.L_1074:
        /*00ec*/ 	.word	0x00000000
        /*00f0*/ 	.short	0x0008
        /*00f2*/ 	.short	0x0040
        /*00f4*/ 	.byte	0x00, 0xf5, 0x21, 0x00


	//----- nvinfo : EIATTR_KPARAM_INFO
	.align		4
.L_1075:
        /*00f8*/ 	.byte	0x04, 0x17
        /*00fa*/ 	.short	(.L_1077 - .L_1076)
.L_1076:
        /*00fc*/ 	.word	0x00000000
        /*0100*/ 	.short	0x0007
        /*0102*/ 	.short	0x0038
        /*0104*/ 	.byte	0x00, 0xf5, 0x21, 0x00


	//----- nvinfo : EIATTR_KPARAM_INFO
	.align		4
.L_1077:
        /*0108*/ 	.byte	0x04, 0x17
        /*010a*/ 	.short	(.L_1079 - .L_1078)
.L_1078:
        /*010c*/ 	.word	0x00000000
        /*0110*/ 	.short	0x0006
        /*0112*/ 	.short	0x0030
        /*0114*/ 	.byte	0x00, 0xf5, 0x21, 0x00


	//----- nvinfo : EIATTR_KPARAM_INFO
	.align		4
.L_1079:
        /*0118*/ 	.byte	0x04, 0x17
        /*011a*/ 	.short	(.L_1081 - .L_1080)
.L_1080:
        /*011c*/ 	.word	0x00000000
        /*0120*/ 	.short	0x0005
        /*0122*/ 	.short	0x0028
        /*0124*/ 	.byte	0x00, 0xf5, 0x21, 0x00


	//----- nvinfo : EIATTR_KPARAM_INFO
	.align		4
.L_1081:
        /*0128*/ 	.byte	0x04, 0x17
        /*012a*/ 	.short	(.L_1083 - .L_1082)
.L_1082:
        /*012c*/ 	.word	0x00000000
        /*0130*/ 	.short	0x0004
        /*0132*/ 	.short	0x0020
        /*0134*/ 	.byte	0x00, 0xf5, 0x21, 0x00


	//----- nvinfo : EIATTR_KPARAM_INFO
	.align		4
.L_1083:
        /*0138*/ 	.byte	0x04, 0x17
        /*013a*/ 	.short	(.L_1085 - .L_1084)
.L_1084:
        /*013c*/ 	.word	0x00000000
        /*0140*/ 	.short	0x0003
        /*0142*/ 	.short	0x0018
        /*0144*/ 	.byte	0x00, 0xf5, 0x21, 0x00


	//----- nvinfo : EIATTR_KPARAM_INFO
	.align		4
.L_1085:
        /*0148*/ 	.byte	0x04, 0x17
        /*014a*/ 	.short	(.L_1087 - .L_1086)
.L_1086:
        /*014c*/ 	.word	0x00000000
        /*0150*/ 	.short	0x0002
        /*0152*/ 	.short	0x0010
        /*0154*/ 	.byte	0x00, 0xf5, 0x21, 0x00


	//----- nvinfo : EIATTR_KPARAM_INFO
	.align		4
.L_1087:
        /*0158*/ 	.byte	0x04, 0x17
        /*015a*/ 	.short	(.L_1089 - .L_1088)
.L_1088:
        /*015c*/ 	.word	0x00000000
        /*0160*/ 	.short	0x0001
        /*0162*/ 	.short	0x0008
        /*0164*/ 	.byte	0x00, 0xf5, 0x21, 0x00


	//----- nvinfo : EIATTR_KPARAM_INFO
	.align		4
.L_1089:
        /*0168*/ 	.byte	0x04, 0x17
        /*016a*/ 	.short	(.L_1091 - .L_1090)
.L_1090:
        /*016c*/ 	.word	0x00000000
        /*0170*/ 	.short	0x0000
        /*0172*/ 	.short	0x0000
        /*0174*/ 	.byte	0x00, 0xf5, 0x21, 0x00


	//----- nvinfo : EIATTR_SPARSE_MMA_MASK
	.align		4
.L_1091:
        /*0178*/ 	.byte	0x03, 0x50
        /*017a*/ 	.short	0x0000


	//----- nvinfo : EIATTR_MAXREG_COUNT
	.align		4
        /*017c*/ 	.byte	0x03, 0x1b
        /*017e*/ 	.short	0x00ff


	//----- nvinfo : EIATTR_NUM_BARRIERS
	.align		4
        /*0180*/ 	.byte	0x02, 0x4c
        /*0182*/ 	.byte	0x01
	.zero		1


	//----- nvinfo : EIATTR_MERCURY_ISA_VERSION
	.align		4
        /*0184*/ 	.byte	0x03, 0x5f
        /*0186*/ 	.short	0x0101


	//----- nvinfo : EIATTR_VRC_CTA_INIT_COUNT
	.align		4
        /*0188*/ 	.byte	0x02, 0x4a
	.zero		1
	.zero		1


	//----- nvinfo : EIATTR_EXIT_INSTR_OFFSETS
	.align		4
        /*018c*/ 	.byte	0x04, 0x1c
        /*018e*/ 	.short	(.L_1093 - .L_1092)


	//   ....[0]....
.L_1092:
        /*0190*/ 	.word	0x00006250


	//   ....[1]....
        /*0194*/ 	.word	0x000068a0


	//----- nvinfo : EIATTR_CRS_STACK_SIZE
	.align		4
.L_1093:
        /*0198*/ 	.byte	0x04, 0x1e
        /*019a*/ 	.short	(.L_1095 - .L_1094)
.L_1094:
        /*019c*/ 	.word	0x00000000


	//----- nvinfo : EIATTR_CBANK_PARAM_SIZE
	.align		4
.L_1095:
        /*01a0*/ 	.byte	0x03, 0x19
        /*01a2*/ 	.short	0x009c


	//----- nvinfo : EIATTR_PARAM_CBANK
	.align		4
        /*01a4*/ 	.byte	0x04, 0x0a
        /*01a6*/ 	.short	(.L_1097 - .L_1096)
	.align		4
.L_1096:
        /*01a8*/ 	.word	index@(.nv.constant0.amber_steepest_descent_step)
        /*01ac*/ 	.short	0x0380
        /*01ae*/ 	.short	0x009c


	//----- nvinfo : EIATTR_SW_WAR
	.align		4
.L_1097:
        /*01b0*/ 	.byte	0x04, 0x36
        /*01b2*/ 	.short	(.L_1099 - .L_1098)
.L_1098:
        /*01b4*/ 	.word	0x00000008
.L_1099:


//--------------------- .nv.info.apply_thermostat_flat --------------------------
	.section	.nv.info.apply_thermostat_flat,"",@"SHT_CUDA_INFO"
	.sectionflags	@""
	.align	4


	//----- nvinfo : EIATTR_CUDA_API_VERSION
	.align		4
        /*0000*/ 	.byte	0x04, 0x37
        /*0002*/ 	.short	(.L_1101 - .L_1100)
.L_1100:
        /*0004*/ 	.word	0x00000082


	//----- nvinfo : EIATTR_KPARAM_INFO
	.align		4
.L_1101:
        /*0008*/ 	.byte	0x04, 0x17
        /*000a*/ 	.short	(.L_1103 - .L_1102)
.L_1102:
        /*000c*/ 	.word	0x00000000
        /*0010*/ 	.short	0x0004
        /*0012*/ 	.short	0x001c
        /*0014*/ 	.byte	0x00, 0xf0, 0x11, 0x00


	//----- nvinfo : EIATTR_KPARAM_INFO
	.align		4
.L_1103:
        /*0018*/ 	.byte	0x04, 0x17
        /*001a*/ 	.short	(.L_1105 - .L_1104)
.L_1104:
        /*001c*/ 	.word	0x00000000
        /*0020*/ 	.short	0x0003
        /*0022*/ 	.short	0x0018
        /*0024*/ 	.byte	0x00, 0xf0, 0x11, 0x00


	//----- nvinfo : EIATTR_KPARAM_INFO
	.align		4
.L_1105:
        /*0028*/ 	.byte	0x04, 0x17
        /*002a*/ 	.short	(.L_1107 - .L_1106)
.L_1106:
        /*002c*/ 	.word	0x00000000
        /*0030*/ 	.short	0x0002
        /*0032*/ 	.short	0x0010
        /*0034*/ 	.byte	0x00, 0xf5, 0x21, 0x00


	//----- nvinfo : EIATTR_KPARAM_INFO
	.align		4
.L_1107:
        /*0038*/ 	.byte	0x04, 0x17
        /*003a*/ 	.short	(.L_1109 - .L_1108)
.L_1108:
        /*003c*/ 	.word	0x00000000
        /*0040*/ 	.short	0x0001
        /*0042*/ 	.short	0x0008
        /*0044*/ 	.byte	0x00, 0xf5, 0x21, 0x00


	//----- nvinfo : EIATTR_KPARAM_INFO
	.align		4
.L_1109:
        /*0048*/ 	.byte	0x04, 0x17
        /*004a*/ 	.short	(.L_1111 - .L_1110)
.L_1110:
        /*004c*/ 	.word	0x00000000
        /*0050*/ 	.short	0x0000
        /*0052*/ 	.short	0x0000
        /*0054*/ 	.byte	0x00, 0xf5, 0x21, 0x00


	//----- nvinfo : EIATTR_SPARSE_MMA_MASK
	.align		4
.L_1111:
        /*0058*/ 	.byte	0x03, 0x50
        /*005a*/ 	.short	0x0000


	//----- nvinfo : EIATTR_MAXREG_COUNT
	.align		4
        /*005c*/ 	.byte	0x03, 0x1b
        /*005e*/ 	.short	0x00ff


	//----- nvinfo : EIATTR_NUM_BARRIERS
	.align		4
        /*0060*/ 	.byte	0x02, 0x4c
        /*0062*/ 	.byte	0x01
	.zero		1


	//----- nvinfo : EIATTR_MERCURY_ISA_VERSION
	.align		4
        /*0064*/ 	.byte	0x03, 0x5f
        /*0066*/ 	.short	0x0101


	//----- nvinfo : EIATTR_VRC_CTA_INIT_COUNT
	.align		4
        /*0068*/ 	.byte	0x02, 0x4a
	.zero		1
	.zero		1


	//----- nvinfo : EIATTR_EXIT_INSTR_OFFSETS
	.align		4
        /*006c*/ 	.byte	0x04, 0x1c
        /*006e*/ 	.short	(.L_1113 - .L_1112)


	//   ....[0]....
.L_1112:
        /*0070*/ 	.word	0x00000400


	//   ....[1]....
        /*0074*/ 	.word	0x000004d0


	//----- nvinfo : EIATTR_CRS_STACK_SIZE
	.align		4
.L_1113:
        /*0078*/ 	.byte	0x04, 0x1e
        /*007a*/ 	.short	(.L_1115 - .L_1114)
.L_1114:
        /*007c*/ 	.word	0x00000000


	//----- nvinfo : EIATTR_CBANK_PARAM_SIZE
	.align		4
.L_1115:
        /*0080*/ 	.byte	0x03, 0x19
        /*0082*/ 	.short	0x0020


	//----- nvinfo : EIATTR_PARAM_CBANK
	.align		4
        /*0084*/ 	.byte	0x04, 0x0a
        /*0086*/ 	.short	(.L_1117 - .L_1116)
	.align		4
.L_1116:
        /*0088*/ 	.word	index@(.nv.constant0.apply_thermostat_flat)
        /*008c*/ 	.short	0x0380
        /*008e*/ 	.short	0x0020


	//----- nvinfo : EIATTR_SW_WAR
	.align		4
.L_1117:
        /*0090*/ 	.byte	0x04, 0x36
        /*0092*/ 	.short	(.L_1119 - .L_1118)
.L_1118:
        /*0094*/ 	.word	0x00000008
.L_1119:


//--------------------- .nv.info.initialize_velocities_flat --------------------------
	.section	.nv.info.initialize_velocities_flat,"",@"SHT_CUDA_INFO"
	.sectionflags	@""
	.align	4


	//----- nvinfo : EIATTR_CUDA_API_VERSION
	.align		4
        /*0000*/ 	.byte	0x04, 0x37
        /*0002*/ 	.short	(.L_1121 - .L_1120)
.L_1120:
        /*0004*/ 	.word	0x00000082


	//----- nvinfo : EIATTR_KPARAM_INFO
	.align		4
.L_1121:
        /*0008*/ 	.byte	0x04, 0x17
        /*000a*/ 	.short	(.L_1123 - .L_1122)
.L_1122:
        /*000c*/ 	.word	0x00000000
        /*0010*/ 	.short	0x0004
        /*0012*/ 	.short	0x0018
        /*0014*/ 	.byte	0x00, 0xf0, 0x21, 0x00


	//----- nvinfo : EIATTR_KPARAM_INFO
	.align		4
.L_1123:
        /*0018*/ 	.byte	0x04, 0x17
        /*001a*/ 	.short	(.L_1125 - .L_1124)
.L_1124:
        /*001c*/ 	.word	0x00000000
        /*0020*/ 	.short	0x0003
        /*0022*/ 	.short	0x0014
        /*0024*/ 	.byte	0x00, 0xf0, 0x11, 0x00


	//----- nvinfo : EIATTR_KPARAM_INFO
	.align		4
.L_1125:
        /*0028*/ 	.byte	0x04, 0x17
        /*002a*/ 	.short	(.L_1127 - .L_1126)
.L_1126:
        /*002c*/ 	.word	0x00000000
        /*0030*/ 	.short	0x0002
        /*0032*/ 	.short	0x0010
        /*0034*/ 	.byte	0x00, 0xf0, 0x11, 0x00


	//----- nvinfo : EIATTR_KPARAM_INFO
	.align		4
.L_1127:
        /*0038*/ 	.byte	0x04, 0x17
        /*003a*/ 	.short	(.L_1129 - .L_1128)
.L_1128:
        /*003c*/ 	.word	0x00000000
        /*0040*/ 	.short	0x0001
        /*0042*/ 	.short	0x0008
        /*0044*/ 	.byte	0x00, 0xf5, 0x21, 0x00


	//----- nvinfo : EIATTR_KPARAM_INFO
	.align		4
.L_1129:
        /*0048*/ 	.byte	0x04, 0x17
        /*004a*/ 	.short	(.L_1131 - .L_1130)
.L_1130:
        /*004c*/ 	.word	0x00000000
        /*0050*/ 	.short	0x0000
        /*0052*/ 	.short	0x0000
        /*0054*/ 	.byte	0x00, 0xf5, 0x21, 0x00


	//----- nvinfo : EIATTR_SPARSE_MMA_MASK
	.align		4
.L_1131:
        /*0058*/ 	.byte	0x03, 0x50
        /*005a*/ 	.short	0x0000


	//----- nvinfo : EIATTR_MAXREG_COUNT
	.align		4
        /*005c*/ 	.byte	0x03, 0x1b
        /*005e*/ 	.short	0x00ff


	//----- nvinfo : EIATTR_MERCURY_ISA_VERSION
	.align		4
        /*0060*/ 	.byte	0x03, 0x5f
        /*0062*/ 	.short	0x0101


	//----- nvinfo : EIATTR_VRC_CTA_INIT_COUNT
	.align		4
        /*0064*/ 	.byte	0x02, 0x4a
	.zero		1
	.zero		1


	//----- nvinfo : EIATTR_EXIT_INSTR_OFFSETS
	.align		4
        /*0068*/ 	.byte	0x04, 0x1c
        /*006a*/ 	.short	(.L_1133 - .L_1132)


	//   ....[0]....
.L_1132:
        /*006c*/ 	.word	0x00000070


	//   ....[1]....
        /*0070*/ 	.word	0x00002330


	//----- nvinfo : EIATTR_CRS_STACK_SIZE
	.align		4
.L_1133:
        /*0074*/ 	.byte	0x04, 0x1e
        /*0076*/ 	.short	(.L_1135 - .L_1134)
.L_1134:
        /*0078*/ 	.word	0x00000000


	//----- nvinfo : EIATTR_CBANK_PARAM_SIZE
	.align		4
.L_1135:
        /*007c*/ 	.byte	0x03, 0x19
        /*007e*/ 	.short	0x0020


	//----- nvinfo : EIATTR_PARAM_CBANK
	.align		4
        /*0080*/ 	.byte	0x04, 0x0a
        /*0082*/ 	.short	(.L_1137 - .L_1136)
	.align		4
.L_1136:
        /*0084*/ 	.word	index@(.nv.constant0.initialize_velocities_flat)
        /*0088*/ 	.short	0x0380
        /*008a*/ 	.short	0x0020


	//----- nvinfo : EIATTR_SW_WAR
	.align		4
.L_1137:
        /*008c*/ 	.byte	0x04, 0x36
        /*008e*/ 	.short	(.L_1139 - .L_1138)
.L_1138:
        /*0090*/ 	.word	0x00000008
.L_1139:


//--------------------- .nv.info.apply_position_restraints --------------------------
	.section	.nv.info.apply_position_restraints,"",@"SHT_CUDA_INFO"
	.sectionflags	@""
	.align	4


	//----- nvinfo : EIATTR_CUDA_API_VERSION
	.align		4
        /*0000*/ 	.byte	0x04, 0x37
        /*0002*/ 	.short	(.L_1141 - .L_1140)
.L_1140:
        /*0004*/ 	.word	0x00000082


	//----- nvinfo : EIATTR_KPARAM_INFO
	.align		4
.L_1141:
        /*0008*/ 	.byte	0x04, 0x17
        /*000a*/ 	.short	(.L_1143 - .L_1142)
.L_1142:
        /*000c*/ 	.word	0x00000000
        /*0010*/ 	.short	0x0006
        /*0012*/ 	.short	0x002c
        /*0014*/ 	.byte	0x00, 0xf0, 0x11, 0x00


	//----- nvinfo : EIATTR_KPARAM_INFO
	.align		4
.L_1143:
        /*0018*/ 	.byte	0x04, 0x17
        /*001a*/ 	.short	(.L_1145 - .L_1144)
.L_1144:
        /*001c*/ 	.word	0x00000000
        /*0020*/ 	.short	0x0005
        /*0022*/ 	.short	0x0028
        /*0024*/ 	.byte	0x00, 0xf0, 0x11, 0x00


	//----- nvinfo : EIATTR_KPARAM_INFO
	.align		4
.L_1145:
        /*0028*/ 	.byte	0x04, 0x17
        /*002a*/ 	.short	(.L_1147 - .L_1146)
.L_1146:
        /*002c*/ 	.word	0x00000000
        /*0030*/ 	.short	0x0004
        /*0032*/ 	.short	0x0020
        /*0034*/ 	.byte	0x00, 0xf5, 0x21, 0x00


	//----- nvinfo : EIATTR_KPARAM_INFO
	.align		4
.L_1147:
        /*0038*/ 	.byte	0x04, 0x17
        /*003a*/ 	.short	(.L_1149 - .L_1148)
.L_1148:
        /*003c*/ 	.word	0x00000000
        /*0040*/ 	.short	0x0003
        /*0042*/ 	.short	0x0018
        /*0044*/ 	.byte	0x00, 0xf5, 0x21, 0x00


	//----- nvinfo : EIATTR_KPARAM_INFO
	.align		4
.L_1149:
        /*0048*/ 	.byte	0x04, 0x17
        /*004a*/ 	.short	(.L_1151 - .L_1150)
.L_1150:
        /*004c*/ 	.word	0x00000000
        /*0050*/ 	.short	0x0002
        /*0052*/ 	.short	0x0010
        /*0054*/ 	.byte	0x00, 0xf5, 0x21, 0x00


	//----- nvinfo : EIATTR_KPARAM_INFO
	.align		4
.L_1151:
        /*0058*/ 	.byte	0x04, 0x17
        /*005a*/ 	.short	(.L_1153 - .L_1152)
.L_1152:
        /*005c*/ 	.word	0x00000000
        /*0060*/ 	.short	0x0001
        /*0062*/ 	.short	0x0008
        /*0064*/ 	.byte	0x00, 0xf5, 0x21, 0x00


	//----- nvinfo : EIATTR_KPARAM_INFO
	.align		4
.L_1153:
        /*0068*/ 	.byte	0x04, 0x17
        /*006a*/ 	.short	(.L_1155 - .L_1154)
.L_1154:
        /*006c*/ 	.word	0x00000000
        /*0070*/ 	.short	0x0000
        /*0072*/ 	.short	0x0000
        /*0074*/ 	.byte	0x00, 0xf5, 0x21, 0x00


	//----- nvinfo : EIATTR_SPARSE_MMA_MASK
	.align		4
.L_1155:
        /*0078*/ 	.byte	0x03, 0x50
        /*007a*/ 	.short	0x0000


	//----- nvinfo : EIATTR_MAXREG_COUNT
	.align		4
        /*007c*/ 	.byte	0x03, 0x1b
        /*007e*/ 	.short	0x00ff


	//----- nvinfo : EIATTR_MERCURY_ISA_VERSION
	.align		4
        /*0080*/ 	.byte	0x03, 0x5f
        /*0082*/ 	.short	0x0101


	//----- nvinfo : EIATTR_VRC_CTA_INIT_COUNT
	.align		4
        /*0084*/ 	.byte	0x02, 0x4a
	.zero		1
	.zero		1


	//----- nvinfo : EIATTR_EXIT_INSTR_OFFSETS
	.align		4
        /*0088*/ 	.byte	0x04, 0x1c
        /*008a*/ 	.short	(.L_1157 - .L_1156)


	//   ....[0]....
.L_1156:
        /*008c*/ 	.word	0x00000070


	//   ....[1]....
        /*0090*/ 	.word	0x000002d0


	//   ....[2]....
        /*0094*/ 	.word	0x000004f0


	//----- nvinfo : EIATTR_CRS_STACK_SIZE
	.align		4
.L_1157:
        /*0098*/ 	.byte	0x04, 0x1e
        /*009a*/ 	.short	(.L_1159 - .L_1158)
.L_1158:
        /*009c*/ 	.word	0x00000000


	//----- nvinfo : EIATTR_CBANK_PARAM_SIZE
	.align		4
.L_1159:
        /*00a0*/ 	.byte	0x03, 0x19
        /*00a2*/ 	.short	0x0030


	//----- nvinfo : EIATTR_PARAM_CBANK
	.align		4
        /*00a4*/ 	.byte	0x04, 0x0a
        /*00a6*/ 	.short	(.L_1161 - .L_1160)
	.align		4
.L_1160:
        /*00a8*/ 	.word	index@(.nv.constant0.apply_position_restraints)
        /*00ac*/ 	.short	0x0380
        /*00ae*/ 	.short	0x0030


	//----- nvinfo : EIATTR_SW_WAR
	.align		4
.L_1161:
        /*00b0*/ 	.byte	0x04, 0x36
        /*00b2*/ 	.short	(.L_1163 - .L_1162)
.L_1162:
        /*00b4*/ 	.word	0x00000008
.L_1163:


//--------------------- .nv.info.set_pbc_box      --------------------------
	.section	.nv.info.set_pbc_box,"",@"SHT_CUDA_INFO"
	.sectionflags	@""
	.align	4


	//----- nvinfo : EIATTR_CUDA_API_VERSION
	.align		4
        /*0000*/ 	.byte	0x04, 0x37
        /*0002*/ 	.short	(.L_1165 - .L_1164)
.L_1164:
        /*0004*/ 	.word	0x00000082


	//----- nvinfo : EIATTR_KPARAM_INFO
	.align		4
.L_1165:
        /*0008*/ 	.byte	0x04, 0x17
        /*000a*/ 	.short	(.L_1167 - .L_1166)
.L_1166:
        /*000c*/ 	.word	0x00000000
        /*0010*/ 	.short	0x0003
        /*0012*/ 	.short	0x000c
        /*0014*/ 	.byte	0x00, 0xf0, 0x11, 0x00


	//----- nvinfo : EIATTR_KPARAM_INFO
	.align		4
.L_1167:
        /*0018*/ 	.byte	0x04, 0x17
        /*001a*/ 	.short	(.L_1169 - .L_1168)
.L_1168:
        /*001c*/ 	.word	0x00000000
        /*0020*/ 	.short	0x0002
        /*0022*/ 	.short	0x0008
        /*0024*/ 	.byte	0x00, 0xf0, 0x11, 0x00


	//----- nvinfo : EIATTR_KPARAM_INFO
	.align		4
.L_1169:
        /*0028*/ 	.byte	0x04, 0x17
        /*002a*/ 	.short	(.L_1171 - .L_1170)
.L_1170:
        /*002c*/ 	.word	0x00000000
        /*0030*/ 	.short	0x0001
        /*0032*/ 	.short	0x0004
        /*0034*/ 	.byte	0x00, 0xf0, 0x11, 0x00


	//----- nvinfo : EIATTR_KPARAM_INFO
	.align		4
.L_1171:
        /*0038*/ 	.byte	0x04, 0x17
        /*003a*/ 	.short	(.L_1173 - .L_1172)
.L_1172:
        /*003c*/ 	.word	0x00000000
        /*0040*/ 	.short	0x0000
        /*0042*/ 	.short	0x0000
        /*0044*/ 	.byte	0x00, 0xf0, 0x11, 0x00


	//----- nvinfo : EIATTR_SPARSE_MMA_MASK
	.align		4
.L_1173:
        /*0048*/ 	.byte	0x03, 0x50
        /*004a*/ 	.short	0x0000


	//----- nvinfo : EIATTR_MAXREG_COUNT
	.align		4
        /*004c*/ 	.byte	0x03, 0x1b
        /*004e*/ 	.short	0x00ff


	//----- nvinfo : EIATTR_MERCURY_ISA_VERSION
	.align		4
        /*0050*/ 	.byte	0x03, 0x5f
        /*0052*/ 	.short	0x0101


	//----- nvinfo : EIATTR_VRC_CTA_INIT_COUNT
	.align		4
        /*0054*/ 	.byte	0x02, 0x4a
	.zero		1
	.zero		1


	//----- nvinfo : EIATTR_EXIT_INSTR_OFFSETS
	.align		4
        /*0058*/ 	.byte	0x04, 0x1c
        /*005a*/ 	.short	(.L_1175 - .L_1174)


	//   ....[0]....
.L_1174:
        /*005c*/ 	.word	0x00000040


	//   ....[1]....
        /*0060*/ 	.word	0x00000430


	//   ....[2]....
        /*0064*/ 	.word	0x00000500


	//----- nvinfo : EIATTR_CRS_STACK_SIZE
	.align		4
.L_1175:
        /*0068*/ 	.byte	0x04, 0x1e
        /*006a*/ 	.short	(.L_1177 - .L_1176)
.L_1176:
        /*006c*/ 	.word	0x00000000


	//----- nvinfo : EIATTR_CBANK_PARAM_SIZE
	.align		4
.L_1177:
        /*0070*/ 	.byte	0x03, 0x19
        /*0072*/ 	.short	0x0010


	//----- nvinfo : EIATTR_PARAM_CBANK
	.align		4
        /*0074*/ 	.byte	0x04, 0x0a
        /*0076*/ 	.short	(.L_1179 - .L_1178)
	.align		4
.L_1178:
        /*0078*/ 	.word	index@(.nv.constant0.set_pbc_box)
        /*007c*/ 	.short	0x0380
        /*007e*/ 	.short	0x0010


	//----- nvinfo : EIATTR_SW_WAR
	.align		4
.L_1179:
        /*0080*/ 	.byte	0x04, 0x36
        /*0082*/ 	.short	(.L_1181 - .L_1180)
.L_1180:
        /*0084*/ 	.word	0x00000008
.L_1181:


//--------------------- .nv.info.amber_mega_fused_hmc_step_flat --------------------------
	.section	.nv.info.amber_mega_fused_hmc_step_flat,"",@"SHT_CUDA_INFO"
	.sectionflags	@""
	.align	4


	//----- nvinfo : EIATTR_CUDA_API_VERSION
	.align		4
        /*0000*/ 	.byte	0x04, 0x37
        /*0002*/ 	.short	(.L_1183 - .L_1182)
.L_1182:
        /*0004*/ 	.word	0x00000082


	//----- nvinfo : EIATTR_KPARAM_INFO
	.align		4
.L_1183:
        /*0008*/ 	.byte	0x04, 0x17
        /*000a*/ 	.short	(.L_1185 - .L_1184)
.L_1184:
        /*000c*/ 	.word	0x00000000
        /*0010*/ 	.short	0x001c
        /*0012*/ 	.short	0x00bc
        /*0014*/ 	.byte	0x00, 0xf0, 0x11, 0x00


	//----- nvinfo : EIATTR_KPARAM_INFO
	.align		4
.L_1185:
        /*0018*/ 	.byte	0x04, 0x17
        /*001a*/ 	.short	(.L_1187 - .L_1186)
.L_1186:
        /*001c*/ 	.word	0x00000000
        /*0020*/ 	.short	0x001b
        /*0022*/ 	.short	0x00b8
        /*0024*/ 	.byte	0x00, 0xf0, 0x11, 0x00


	//----- nvinfo : EIATTR_KPARAM_INFO
	.align		4
.L_1187:
        /*0028*/ 	.byte	0x04, 0x17
        /*002a*/ 	.short	(.L_1189 - .L_1188)
.L_1188:
        /*002c*/ 	.word	0x00000000
        /*0030*/ 	.short	0x001a
        /*0032*/ 	.short	0x00b4
        /*0034*/ 	.byte	0x00, 0xf0, 0x11, 0x00


	//----- nvinfo : EIATTR_KPARAM_INFO
	.align		4
.L_1189:
        /*0038*/ 	.byte	0x04, 0x17
        /*003a*/ 	.short	(.L_1191 - .L_1190)
.L_1190:
        /*003c*/ 	.word	0x00000000
        /*0040*/ 	.short	0x0019
        /*0042*/ 	.short	0x00b0
        /*0044*/ 	.byte	0x00, 0xf0, 0x11, 0x00


	//----- nvinfo : EIATTR_KPARAM_INFO
	.align		4
.L_1191:
        /*0048*/ 	.byte	0x04, 0x17
        /*004a*/ 	.short	(.L_1193 - .L_1192)
.L_1192:
        /*004c*/ 	.word	0x00000000
        /*0050*/ 	.short	0x0018
        /*0052*/ 	.short	0x00ac
        /*0054*/ 	.byte	0x00, 0xf0, 0x11, 0x00


	//----- nvinfo : EIATTR_KPARAM_INFO
	.align		4
.L_1193:
        /*0058*/ 	.byte	0x04, 0x17
        /*005a*/ 	.short	(.L_1195 - .L_1194)
.L_1194:
        /*005c*/ 	.word	0x00000000
        /*0060*/ 	.short	0x0017
        /*0062*/ 	.short	0x00a8
        /*0064*/ 	.byte	0x00, 0xf0, 0x11, 0x00


	//----- nvinfo : EIATTR_KPARAM_INFO
	.align		4
.L_1195:
        /*0068*/ 	.byte	0x04, 0x17
        /*006a*/ 	.short	(.L_1197 - .L_1196)
.L_1196:
        /*006c*/ 	.word	0x00000000
        /*0070*/ 	.short	0x0016
        /*0072*/ 	.short	0x00a4
        /*0074*/ 	.byte	0x00, 0xf0, 0x11, 0x00


	//----- nvinfo : EIATTR_KPARAM_INFO
	.align		4
.L_1197:
        /*0078*/ 	.byte	0x04, 0x17
        /*007a*/ 	.short	(.L_1199 - .L_1198)
.L_1198:
        /*007c*/ 	.word	0x00000000
        /*0080*/ 	.short	0x0015
        /*0082*/ 	.short	0x00a0
        /*0084*/ 	.byte	0x00, 0xf0, 0x11, 0x00


	//----- nvinfo : EIATTR_KPARAM_INFO
	.align		4
.L_1199:
        /*0088*/ 	.byte	0x04, 0x17
        /*008a*/ 	.short	(.L_1201 - .L_1200)
.L_1200:
        /*008c*/ 	.word	0x00000000
        /*0090*/ 	.short	0x0014
        /*0092*/ 	.short	0x009c
        /*0094*/ 	.byte	0x00, 0xf0, 0x11, 0x00


	//----- nvinfo : EIATTR_KPARAM_INFO
	.align		4
.L_1201:
        /*0098*/ 	.byte	0x04, 0x17
        /*009a*/ 	.short	(.L_1203 - .L_1202)
.L_1202:
        /*009c*/ 	.word	0x00000000
        /*00a0*/ 	.short	0x0013
        /*00a2*/ 	.short	0x0098
        /*00a4*/ 	.byte	0x00, 0xf0, 0x11, 0x00


	//----- nvinfo : EIATTR_KPARAM_INFO
	.align		4
.L_1203:
        /*00a8*/ 	.byte	0x04, 0x17
        /*00aa*/ 	.short	(.L_1205 - .L_1204)
.L_1204:
        /*00ac*/ 	.word	0x00000000
        /*00b0*/ 	.short	0x0012
        /*00b2*/ 	.short	0x0090
        /*00b4*/ 	.byte	0x00, 0xf5, 0x21, 0x00


	//----- nvinfo : EIATTR_KPARAM_INFO
	.align		4
.L_1205:
        /*00b8*/ 	.byte	0x04, 0x17
        /*00ba*/ 	.short	(.L_1207 - .L_1206)
.L_1206:
        /*00bc*/ 	.word	0x00000000
        /*00c0*/ 	.short	0x0011
        /*00c2*/ 	.short	0x0088
        /*00c4*/ 	.byte	0x00, 0xf5, 0x21, 0x00


	//----- nvinfo : EIATTR_KPARAM_INFO
	.align		4
.L_1207:
        /*00c8*/ 	.byte	0x04, 0x17
        /*00ca*/ 	.short	(.L_1209 - .L_1208)
.L_1208:
        /*00cc*/ 	.word	0x00000000
        /*00d0*/ 	.short	0x0010
        /*00d2*/ 	.short	0x0080
        /*00d4*/ 	.byte	0x00, 0xf5, 0x21, 0x00


	//----- nvinfo : EIATTR_KPARAM_INFO
	.align		4
.L_1209:
        /*00d8*/ 	.byte	0x04, 0x17
        /*00da*/ 	.short	(.L_1211 - .L_1210)
.L_1210:
        /*00dc*/ 	.word	0x00000000
        /*00e0*/ 	.short	0x000f
        /*00e2*/ 	.short	0x0078
        /*00e4*/ 	.byte	0x00, 0xf5, 0x21, 0x00


	//----- nvinfo : EIATTR_KPARAM_INFO
	.align		4
.L_1211:
        /*00e8*/ 	.byte	0x04, 0x17
        /*00ea*/ 	.short	(.L_1213 - .L_1212)
.L_1212:
        /*00ec*/ 	.word	0x00000000
        /*00f0*/ 	.short	0x000e
        /*00f2*/ 	.short	0x0070
        /*00f4*/ 	.byte	0x00, 0xf5, 0x21, 0x00


	//----- nvinfo : EIATTR_KPARAM_INFO
	.align		4
.L_1213:
        /*00f8*/ 	.byte	0x04, 0x17
        /*00fa*/ 	.short	(.L_1215 - .L_1214)
.L_1214:
        /*00fc*/ 	.word	0x00000000
        /*0100*/ 	.short	0x000d
        /*0102*/ 	.short	0x0068
        /*0104*/ 	.byte	0x00, 0xf5, 0x21, 0x00


	//----- nvinfo : EIATTR_KPARAM_INFO
	.align		4
.L_1215:
        /*0108*/ 	.byte	0x04, 0x17
        /*010a*/ 	.short	(.L_1217 - .L_1216)
.L_1216:
        /*010c*/ 	.word	0x00000000
        /*0110*/ 	.short	0x000c
        /*0112*/ 	.short	0x0060
        /*0114*/ 	.byte	0x00, 0xf5, 0x21, 0x00


	//----- nvinfo : EIATTR_KPARAM_INFO
	.align		4
.L_1217:
        /*0118*/ 	.byte	0x04, 0x17
        /*011a*/ 	.short	(.L_1219 - .L_1218)
.L_1218:
        /*011c*/ 	.word	0x00000000
        /*0120*/ 	.short	0x000b
        /*0122*/ 	.short	0x0058
        /*0124*/ 	.byte	0x00, 0xf5, 0x21, 0x00


	//----- nvinfo : EIATTR_KPARAM_INFO
	.align		4
.L_1219:
        /*0128*/ 	.byte	0x04, 0x17
        /*012a*/ 	.short	(.L_1221 - .L_1220)
.L_1220:
        /*012c*/ 	.word	0x00000000
        /*0130*/ 	.short	0x000a
        /*0132*/ 	.short	0x0050
        /*0134*/ 	.byte	0x00, 0xf5, 0x21, 0x00


	//----- nvinfo : EIATTR_KPARAM_INFO
	.align		4
.L_1221:
        /*0138*/ 	.byte	0x04, 0x17
        /*013a*/ 	.short	(.L_1223 - .L_1222)
.L_1222:
        /*013c*/ 	.word	0x00000000
        /*0140*/ 	.short	0x0009
        /*0142*/ 	.short	0x0048
        /*0144*/ 	.byte	0x00, 0xf5, 0x21, 0x00


	//----- nvinfo : EIATTR_KPARAM_INFO
	.align		4
.L_1223:
        /*0148*/ 	.byte	0x04, 0x17
        /*014a*/ 	.short	(.L_1225 - .L_1224)
.L_1224:
        /*014c*/ 	.word	0x00000000
        /*0150*/ 	.short	0x0008
        /*0152*/ 	.short	0x0040
        /*0154*/ 	.byte	0x00, 0xf5, 0x21, 0x00


	//----- nvinfo : EIATTR_KPARAM_INFO
	.align		4
.L_1225:
        /*0158*/ 	.byte	0x04, 0x17
        /*015a*/ 	.short	(.L_1227 - .L_1226)
.L_1226:
        /*015c*/ 	.word	0x00000000
        /*0160*/ 	.short	0x0007
        /*0162*/ 	.short	0x0038
        /*0164*/ 	.byte	0x00, 0xf5, 0x21, 0x00


	//----- nvinfo : EIATTR_KPARAM_INFO
	.align		4
.L_1227:
        /*0168*/ 	.byte	0x04, 0x17
        /*016a*/ 	.short	(.L_1229 - .L_1228)
.L_1228:
        /*016c*/ 	.word	0x00000000
        /*0170*/ 	.short	0x0006
        /*0172*/ 	.short	0x0030
        /*0174*/ 	.byte	0x00, 0xf5, 0x21, 0x00


	//----- nvinfo : EIATTR_KPARAM_INFO
	.align		4
.L_1229:
        /*0178*/ 	.byte	0x04, 0x17
        /*017a*/ 	.short	(.L_1231 - .L_1230)
.L_1230:
        /*017c*/ 	.word	0x00000000
        /*0180*/ 	.short	0x0005
        /*0182*/ 	.short	0x0028
        /*0184*/ 	.byte	0x00, 0xf5, 0x21, 0x00


	//----- nvinfo : EIATTR_KPARAM_INFO
	.align		4
.L_1231:
        /*0188*/ 	.byte	0x04, 0x17
        /*018a*/ 	.short	(.L_1233 - .L_1232)
.L_1232:
        /*018c*/ 	.word	0x00000000
        /*0190*/ 	.short	0x0004
        /*0192*/ 	.short	0x0020
        /*0194*/ 	.byte	0x00, 0xf5, 0x21, 0x00


	//----- nvinfo : EIATTR_KPARAM_INFO
	.align		4
.L_1233:
        /*0198*/ 	.byte	0x04, 0x17
        /*019a*/ 	.short	(.L_1235 - .L_1234)
.L_1234:
        /*019c*/ 	.word	0x00000000
        /*01a0*/ 	.short	0x0003
        /*01a2*/ 	.short	0x0018
        /*01a4*/ 	.byte	0x00, 0xf5, 0x21, 0x00


	//----- nvinfo : EIATTR_KPARAM_INFO
	.align		4
.L_1235:
        /*01a8*/ 	.byte	0x04, 0x17
        /*01aa*/ 	.short	(.L_1237 - .L_1236)
.L_1236:
        /*01ac*/ 	.word	0x00000000
        /*01b0*/ 	.short	0x0002
        /*01b2*/ 	.short	0x0010
        /*01b4*/ 	.byte	0x00, 0xf5, 0x21, 0x00


	//----- nvinfo : EIATTR_KPARAM_INFO
	.align		4
.L_1237:
        /*01b8*/ 	.byte	0x04, 0x17
        /*01ba*/ 	.short	(.L_1239 - .L_1238)
.L_1238:
        /*01bc*/ 	.word	0x00000000
        /*01c0*/ 	.short	0x0001
        /*01c2*/ 	.short	0x0008
        /*01c4*/ 	.byte	0x00, 0xf5, 0x21, 0x00


	//----- nvinfo : EIATTR_KPARAM_INFO
	.align		4
.L_1239:
        /*01c8*/ 	.byte	0x04, 0x17
        /*01ca*/ 	.short	(.L_1241 - .L_1240)
.L_1240:
        /*01cc*/ 	.word	0x00000000
        /*01d0*/ 	.short	0x0000
        /*01d2*/ 	.short	0x0000
        /*01d4*/ 	.byte	0x00, 0xf5, 0x21, 0x00


	//----- nvinfo : EIATTR_SPARSE_MMA_MASK
	.align		4
.L_1241:
        /*01d8*/ 	.byte	0x03, 0x50
        /*01da*/ 	.short	0x0000


	//----- nvinfo : EIATTR_MAXREG_COUNT
	.align		4
        /*01dc*/ 	.byte	0x03, 0x1b
        /*01de*/ 	.short	0x00ff


	//----- nvinfo : EIATTR_NUM_BARRIERS
	.align		4
        /*01e0*/ 	.byte	0x02, 0x4c
        /*01e2*/ 	.byte	0x01
	.zero		1


	//----- nvinfo : EIATTR_MERCURY_ISA_VERSION
	.align		4
        /*01e4*/ 	.byte	0x03, 0x5f
        /*01e6*/ 	.short	0x0101


	//----- nvinfo : EIATTR_VRC_CTA_INIT_COUNT
	.align		4
        /*01e8*/ 	.byte	0x02, 0x4a
	.zero		1
	.zero		1


	//----- nvinfo : EIATTR_EXIT_INSTR_OFFSETS
	.align		4
        /*01ec*/ 	.byte	0x04, 0x1c
        /*01ee*/ 	.short	(.L_1243 - .L_1242)


	//   ....[0]....
.L_1242:
        /*01f0*/ 	.word	0x00006230


	//   ....[1]....
        /*01f4*/ 	.word	0x00008c90


	//----- nvinfo : EIATTR_CRS_STACK_SIZE
	.align		4
.L_1243:
        /*01f8*/ 	.byte	0x04, 0x1e
        /*01fa*/ 	.short	(.L_1245 - .L_1244)
.L_1244:
        /*01fc*/ 	.word	0x00000000


	//----- nvinfo : EIATTR_CBANK_PARAM_SIZE
	.align		4
.L_1245:
        /*0200*/ 	.byte	0x03, 0x19
        /*0202*/ 	.short	0x00c0


	//----- nvinfo : EIATTR_PARAM_CBANK
	.align		4
        /*0204*/ 	.byte	0x04, 0x0a
        /*0206*/ 	.short	(.L_1247 - .L_1246)
	.align		4
.L_1246:
        /*0208*/ 	.word	index@(.nv.constant0.amber_mega_fused_hmc_step_flat)
        /*020c*/ 	.short	0x0380
        /*020e*/ 	.short	0x00c0


	//----- nvinfo : EIATTR_SW_WAR
	.align		4
.L_1247:
        /*0210*/ 	.byte	0x04, 0x36
        /*0212*/ 	.short	(.L_1249 - .L_1248)
.L_1248:
        /*0214*/ 	.word	0x00000008
.L_1249:


//--------------------- .nv.info.check_neighbor_overflow --------------------------
	.section	.nv.info.check_neighbor_overflow,"",@"SHT_CUDA_INFO"
	.sectionflags	@""
	.align	4


	//----- nvinfo : EIATTR_CUDA_API_VERSION
	.align		4
        /*0000*/ 	.byte	0x04, 0x37
        /*0002*/ 	.short	(.L_1251 - .L_1250)
.L_1250:
        /*0004*/ 	.word	0x00000082


	//----- nvinfo : EIATTR_KPARAM_INFO
	.align		4
.L_1251:
        /*0008*/ 	.byte	0x04, 0x17
        /*000a*/ 	.short	(.L_1253 - .L_1252)
.L_1252:
        /*000c*/ 	.word	0x00000000
        /*0010*/ 	.short	0x0002
        /*0012*/ 	.short	0x0010
        /*0014*/ 	.byte	0x00, 0xf0, 0x11, 0x00


	//----- nvinfo : EIATTR_KPARAM_INFO
	.align		4
.L_1253:
        /*0018*/ 	.byte	0x04, 0x17
        /*001a*/ 	.short	(.L_1255 - .L_1254)
.L_1254:
        /*001c*/ 	.word	0x00000000
        /*0020*/ 	.short	0x0001
        /*0022*/ 	.short	0x0008
        /*0024*/ 	.byte	0x00, 0xf5, 0x21, 0x00


	//----- nvinfo : EIATTR_KPARAM_INFO
	.align		4
.L_1255:
        /*0028*/ 	.byte	0x04, 0x17
        /*002a*/ 	.short	(.L_1257 - .L_1256)
.L_1256:
        /*002c*/ 	.word	0x00000000
        /*0030*/ 	.short	0x0000
        /*0032*/ 	.short	0x0000
        /*0034*/ 	.byte	0x00, 0xf5, 0x21, 0x00


	//----- nvinfo : EIATTR_SPARSE_MMA_MASK
	.align		4
.L_1257:
        /*0038*/ 	.byte	0x03, 0x50
        /*003a*/ 	.short	0x0000


	//----- nvinfo : EIATTR_MAXREG_COUNT
	.align		4
        /*003c*/ 	.byte	0x03, 0x1b
        /*003e*/ 	.short	0x00ff


	//----- nvinfo : EIATTR_NUM_BARRIERS
	.align		4
        /*0040*/ 	.byte	0x02, 0x4c
        /*0042*/ 	.byte	0x01
	.zero		1


	//----- nvinfo : EIATTR_MERCURY_ISA_VERSION
	.align		4
        /*0044*/ 	.byte	0x03, 0x5f
        /*0046*/ 	.short	0x0101


	//----- nvinfo : EIATTR_INT_WARP_WIDE_INSTR_OFFSETS
	.align		4
        /*0048*/ 	.byte	0x04, 0x31
        /*004a*/ 	.short	(.L_1259 - .L_1258)


	//   ....[0]....
.L_1258:
        /*004c*/ 	.word	0x00000140


	//----- nvinfo : EIATTR_VRC_CTA_INIT_COUNT
	.align		4
.L_1259:
        /*0050*/ 	.byte	0x02, 0x4a
	.zero		1
	.zero		1


	//----- nvinfo : EIATTR_EXIT_INSTR_OFFSETS
	.align		4
        /*0054*/ 	.byte	0x04, 0x1c
        /*0056*/ 	.short	(.L_1261 - .L_1260)


	//   ....[0]....
.L_1260:
        /*0058*/ 	.word	0x000000c0


	//   ....[1]....
        /*005c*/ 	.word	0x00000110


	//   ....[2]....
        /*0060*/ 	.word	0x00000190


	//----- nvinfo : EIATTR_CBANK_PARAM_SIZE
	.align		4
.L_1261:
        /*0064*/ 	.byte	0x03, 0x19
        /*0066*/ 	.short	0x0014


	//----- nvinfo : EIATTR_PARAM_CBANK
	.align		4
        /*0068*/ 	.byte	0x04, 0x0a
        /*006a*/ 	.short	(.L_1263 - .L_1262)
	.align		4
.L_1262:
        /*006c*/ 	.word	index@(.nv.constant0.check_neighbor_overflow)
        /*0070*/ 	.short	0x0380
        /*0072*/ 	.short	0x0014


	//----- nvinfo : EIATTR_SW_WAR
	.align		4
.L_1263:
        /*0074*/ 	.byte	0x04, 0x36
        /*0076*/ 	.short	(.L_1265 - .L_1264)
.L_1264:
        /*0078*/ 	.word	0x00000008
.L_1265:


//--------------------- .nv.info.build_neighbor_list --------------------------
	.section	.nv.info.build_neighbor_list,"",@"SHT_CUDA_INFO"
	.sectionflags	@""
	.align	4


	//----- nvinfo : EIATTR_CUDA_API_VERSION
	.align		4
        /*0000*/ 	.byte	0x04, 0x37
        /*0002*/ 	.short	(.L_1267 - .L_1266)
.L_1266:
        /*0004*/ 	.word	0x00000082


	//----- nvinfo : EIATTR_KPARAM_INFO
	.align		4
.L_1267:
        /*0008*/ 	.byte	0x04, 0x17
        /*000a*/ 	.short	(.L_1269 - .L_1268)
.L_1268:
        /*000c*/ 	.word	0x00000000
        /*0010*/ 	.short	0x000c
        /*0012*/ 	.short	0x0050
        /*0014*/ 	.byte	0x00, 0xf0, 0x11, 0x00


	//----- nvinfo : EIATTR_KPARAM_INFO
	.align		4
.L_1269:
        /*0018*/ 	.byte	0x04, 0x17
        /*001a*/ 	.short	(.L_1271 - .L_1270)
.L_1270:
        /*001c*/ 	.word	0x00000000
        /*0020*/ 	.short	0x000b
        /*0022*/ 	.short	0x004c
        /*0024*/ 	.byte	0x00, 0xf0, 0x11, 0x00


	//----- nvinfo : EIATTR_KPARAM_INFO
	.align		4
.L_1271:
        /*0028*/ 	.byte	0x04, 0x17
        /*002a*/ 	.short	(.L_1273 - .L_1272)
.L_1272:
        /*002c*/ 	.word	0x00000000
        /*0030*/ 	.short	0x000a
        /*0032*/ 	.short	0x0048
        /*0034*/ 	.byte	0x00, 0xf0, 0x11, 0x00


	//----- nvinfo : EIATTR_KPARAM_INFO
	.align		4
.L_1273:
        /*0038*/ 	.byte	0x04, 0x17
        /*003a*/ 	.short	(.L_1275 - .L_1274)
.L_1274:
        /*003c*/ 	.word	0x00000000
        /*0040*/ 	.short	0x0009
        /*0042*/ 	.short	0x0044
        /*0044*/ 	.byte	0x00, 0xf0, 0x11, 0x00


	//----- nvinfo : EIATTR_KPARAM_INFO
	.align		4
.L_1275:
        /*0048*/ 	.byte	0x04, 0x17
        /*004a*/ 	.short	(.L_1277 - .L_1276)
.L_1276:
        /*004c*/ 	.word	0x00000000
        /*0050*/ 	.short	0x0008
        /*0052*/ 	.short	0x0040
        /*0054*/ 	.byte	0x00, 0xf0, 0x11, 0x00


	//----- nvinfo : EIATTR_KPARAM_INFO
	.align		4
.L_1277:
        /*0058*/ 	.byte	0x04, 0x17
        /*005a*/ 	.short	(.L_1279 - .L_1278)
.L_1278:
        /*005c*/ 	.word	0x00000000
        /*0060*/ 	.short	0x0007
        /*0062*/ 	.short	0x0038
        /*0064*/ 	.byte	0x00, 0xf5, 0x21, 0x00


	//----- nvinfo : EIATTR_KPARAM_INFO
	.align		4
.L_1279:
        /*0068*/ 	.byte	0x04, 0x17
        /*006a*/ 	.short	(.L_1281 - .L_1280)
.L_1280:
        /*006c*/ 	.word	0x00000000
        /*0070*/ 	.short	0x0006
        /*0072*/ 	.short	0x0030
        /*0074*/ 	.byte	0x00, 0xf5, 0x21, 0x00


	//----- nvinfo : EIATTR_KPARAM_INFO
	.align		4
.L_1281:
        /*0078*/ 	.byte	0x04, 0x17
        /*007a*/ 	.short	(.L_1283 - .L_1282)
.L_1282:
        /*007c*/ 	.word	0x00000000
        /*0080*/ 	.short	0x0005
        /*0082*/ 	.short	0x0028
        /*0084*/ 	.byte	0x00, 0xf5, 0x21, 0x00


	//----- nvinfo : EIATTR_KPARAM_INFO
	.align		4
.L_1283:
        /*0088*/ 	.byte	0x04, 0x17
        /*008a*/ 	.short	(.L_1285 - .L_1284)
.L_1284:
        /*008c*/ 	.word	0x00000000
        /*0090*/ 	.short	0x0004
        /*0092*/ 	.short	0x0020
        /*0094*/ 	.byte	0x00, 0xf5, 0x21, 0x00


	//----- nvinfo : EIATTR_KPARAM_INFO
	.align		4
.L_1285:
        /*0098*/ 	.byte	0x04, 0x17
        /*009a*/ 	.short	(.L_1287 - .L_1286)
.L_1286:
        /*009c*/ 	.word	0x00000000
        /*00a0*/ 	.short	0x0003
        /*00a2*/ 	.short	0x0018
        /*00a4*/ 	.byte	0x00, 0xf5, 0x21, 0x00


	//----- nvinfo : EIATTR_KPARAM_INFO
	.align		4
.L_1287:
        /*00a8*/ 	.byte	0x04, 0x17
        /*00aa*/ 	.short	(.L_1289 - .L_1288)
.L_1288:
        /*00ac*/ 	.word	0x00000000
        /*00b0*/ 	.short	0x0002
        /*00b2*/ 	.short	0x0010
        /*00b4*/ 	.byte	0x00, 0xf5, 0x21, 0x00


	//----- nvinfo : EIATTR_KPARAM_INFO
	.align		4
.L_1289:
        /*00b8*/ 	.byte	0x04, 0x17
        /*00ba*/ 	.short	(.L_1291 - .L_1290)
.L_1290:
        /*00bc*/ 	.word	0x00000000
        /*00c0*/ 	.short	0x0001
        /*00c2*/ 	.short	0x0008
        /*00c4*/ 	.byte	0x00, 0xf5, 0x21, 0x00


	//----- nvinfo : EIATTR_KPARAM_INFO
	.align		4
.L_1291:
        /*00c8*/ 	.byte	0x04, 0x17
        /*00ca*/ 	.short	(.L_1293 - .L_1292)
.L_1292:
        /*00cc*/ 	.word	0x00000000
        /*00d0*/ 	.short	0x0000
        /*00d2*/ 	.short	0x0000
        /*00d4*/ 	.byte	0x00, 0xf5, 0x21, 0x00


	//----- nvinfo : EIATTR_SPARSE_MMA_MASK
	.align		4
.L_1293:
        /*00d8*/ 	.byte	0x03, 0x50
        /*00da*/ 	.short	0x0000


	//----- nvinfo : EIATTR_MAXREG_COUNT
	.align		4
        /*00dc*/ 	.byte	0x03, 0x1b
        /*00de*/ 	.short	0x00ff


	//----- nvinfo : EIATTR_MERCURY_ISA_VERSION
	.align		4
        /*00e0*/ 	.byte	0x03, 0x5f
        /*00e2*/ 	.short	0x0101


	//----- nvinfo : EIATTR_VRC_CTA_INIT_COUNT
	.align		4
        /*00e4*/ 	.byte	0x02, 0x4a
	.zero		1
	.zero		1


	//----- nvinfo : EIATTR_EXIT_INSTR_OFFSETS
	.align		4
        /*00e8*/ 	.byte	0x04, 0x1c
        /*00ea*/ 	.short	(.L_1295 - .L_1294)


	//   ....[0]....
.L_1294:
        /*00ec*/ 	.word	0x00000070


	//   ....[1]....
        /*00f0*/ 	.word	0x00001340


	//----- nvinfo : EIATTR_CRS_STACK_SIZE
	.align		4
.L_1295:
        /*00f4*/ 	.byte	0x04, 0x1e
        /*00f6*/ 	.short	(.L_1297 - .L_1296)
.L_1296:
        /*00f8*/ 	.word	0x00000000


	//----- nvinfo : EIATTR_CBANK_PARAM_SIZE
	.align		4
.L_1297:
        /*00fc*/ 	.byte	0x03, 0x19
        /*00fe*/ 	.short	0x0054


	//----- nvinfo : EIATTR_PARAM_CBANK
	.align		4
        /*0100*/ 	.byte	0x04, 0x0a
        /*0102*/ 	.short	(.L_1299 - .L_1298)
	.align		4
.L_1298:
        /*0104*/ 	.word	index@(.nv.constant0.build_neighbor_list)
        /*0108*/ 	.short	0x0380
        /*010a*/ 	.short	0x0054


	//----- nvinfo : EIATTR_SW_WAR
	.align		4
.L_1299:
        /*010c*/ 	.byte	0x04, 0x36
        /*010e*/ 	.short	(.L_1301 - .L_1300)
.L_1300:
        /*0110*/ 	.word	0x00000008
.L_1301:


//--------------------- .nv.info.build_cell_list  --------------------------
	.section	.nv.info.build_cell_list,"",@"SHT_CUDA_INFO"
	.sectionflags	@""
	.align	4


	//----- nvinfo : EIATTR_CUDA_API_VERSION
	.align		4
        /*0000*/ 	.byte	0x04, 0x37
        /*0002*/ 	.short	(.L_1303 - .L_1302)
.L_1302:
        /*0004*/ 	.word	0x00000082


	//----- nvinfo : EIATTR_KPARAM_INFO
	.align		4
.L_1303:
        /*0008*/ 	.byte	0x04, 0x17
        /*000a*/ 	.short	(.L_1305 - .L_1304)
.L_1304:
        /*000c*/ 	.word	0x00000000
        /*0010*/ 	.short	0x000a
        /*0012*/ 	.short	0x0038
        /*0014*/ 	.byte	0x00, 0xf0, 0x11, 0x00


	//----- nvinfo : EIATTR_KPARAM_INFO
	.align		4
.L_1305:
        /*0018*/ 	.byte	0x04, 0x17
        /*001a*/ 	.short	(.L_1307 - .L_1306)
.L_1306:
        /*001c*/ 	.word	0x00000000
        /*0020*/ 	.short	0x0009
        /*0022*/ 	.short	0x0034
        /*0024*/ 	.byte	0x00, 0xf0, 0x11, 0x00


	//----- nvinfo : EIATTR_KPARAM_INFO
	.align		4
.L_1307:
        /*0028*/ 	.byte	0x04, 0x17
        /*002a*/ 	.short	(.L_1309 - .L_1308)
.L_1308:
        /*002c*/ 	.word	0x00000000
        /*0030*/ 	.short	0x0008
        /*0032*/ 	.short	0x0030
        /*0034*/ 	.byte	0x00, 0xf0, 0x11, 0x00


	//----- nvinfo : EIATTR_KPARAM_INFO
	.align		4
.L_1309:
        /*0038*/ 	.byte	0x04, 0x17
        /*003a*/ 	.short	(.L_1311 - .L_1310)
.L_1310:
        /*003c*/ 	.word	0x00000000
        /*0040*/ 	.short	0x0007
        /*0042*/ 	.short	0x002c
        /*0044*/ 	.byte	0x00, 0xf0, 0x11, 0x00


	//----- nvinfo : EIATTR_KPARAM_INFO
	.align		4
.L_1311:
        /*0048*/ 	.byte	0x04, 0x17
        /*004a*/ 	.short	(.L_1313 - .L_1312)
.L_1312:
        /*004c*/ 	.word	0x00000000
        /*0050*/ 	.short	0x0006
        /*0052*/ 	.short	0x0028
        /*0054*/ 	.byte	0x00, 0xf0, 0x11, 0x00


	//----- nvinfo : EIATTR_KPARAM_INFO
	.align		4
.L_1313:
        /*0058*/ 	.byte	0x04, 0x17
        /*005a*/ 	.short	(.L_1315 - .L_1314)
.L_1314:
        /*005c*/ 	.word	0x00000000
        /*0060*/ 	.short	0x0005
        /*0062*/ 	.short	0x0024
        /*0064*/ 	.byte	0x00, 0xf0, 0x11, 0x00


	//----- nvinfo : EIATTR_KPARAM_INFO
	.align		4
.L_1315:
        /*0068*/ 	.byte	0x04, 0x17
        /*006a*/ 	.short	(.L_1317 - .L_1316)
.L_1316:
        /*006c*/ 	.word	0x00000000
        /*0070*/ 	.short	0x0004
        /*0072*/ 	.short	0x0020
        /*0074*/ 	.byte	0x00, 0xf0, 0x11, 0x00


	//----- nvinfo : EIATTR_KPARAM_INFO
	.align		4
.L_1317:
        /*0078*/ 	.byte	0x04, 0x17
        /*007a*/ 	.short	(.L_1319 - .L_1318)
.L_1318:
        /*007c*/ 	.word	0x00000000
        /*0080*/ 	.short	0x0003
        /*0082*/ 	.short	0x0018
        /*0084*/ 	.byte	0x00, 0xf5, 0x21, 0x00


	//----- nvinfo : EIATTR_KPARAM_INFO
	.align		4
.L_1319:
        /*0088*/ 	.byte	0x04, 0x17
        /*008a*/ 	.short	(.L_1321 - .L_1320)
.L_1320:
        /*008c*/ 	.word	0x00000000
        /*0090*/ 	.short	0x0002
        /*0092*/ 	.short	0x0010
        /*0094*/ 	.byte	0x00, 0xf5, 0x21, 0x00


	//----- nvinfo : EIATTR_KPARAM_INFO
	.align		4
.L_1321:
        /*0098*/ 	.byte	0x04, 0x17
        /*009a*/ 	.short	(.L_1323 - .L_1322)
.L_1322:
        /*009c*/ 	.word	0x00000000
        /*00a0*/ 	.short	0x0001
        /*00a2*/ 	.short	0x0008
        /*00a4*/ 	.byte	0x00, 0xf5, 0x21, 0x00


	//----- nvinfo : EIATTR_KPARAM_INFO
	.align		4
.L_1323:
        /*00a8*/ 	.byte	0x04, 0x17
        /*00aa*/ 	.short	(.L_1325 - .L_1324)
.L_1324:
        /*00ac*/ 	.word	0x00000000
        /*00b0*/ 	.short	0x0000
        /*00b2*/ 	.short	0x0000
        /*00b4*/ 	.byte	0x00, 0xf5, 0x21, 0x00


	//----- nvinfo : EIATTR_SPARSE_MMA_MASK
	.align		4
.L_1325:
        /*00b8*/ 	.byte	0x03, 0x50
        /*00ba*/ 	.short	0x0000


	//----- nvinfo : EIATTR_MAXREG_COUNT
	.align		4
        /*00bc*/ 	.byte	0x03, 0x1b
        /*00be*/ 	.short	0x00ff


	//----- nvinfo : EIATTR_MERCURY_ISA_VERSION
	.align		4
        /*00c0*/ 	.byte	0x03, 0x5f
        /*00c2*/ 	.short	0x0101


	//----- nvinfo : EIATTR_VRC_CTA_INIT_COUNT
	.align		4
        /*00c4*/ 	.byte	0x02, 0x4a
	.zero		1
	.zero		1


	//----- nvinfo : EIATTR_EXIT_INSTR_OFFSETS
	.align		4
        /*00c8*/ 	.byte	0x04, 0x1c
        /*00ca*/ 	.short	(.L_1327 - .L_1326)


	//   ....[0]....
.L_1326:
        /*00cc*/ 	.word	0x00000070


	//   ....[1]....
        /*00d0*/ 	.word	0x00000280


	//   ....[2]....
        /*00d4*/ 	.word	0x000002d0


	//----- nvinfo : EIATTR_CBANK_PARAM_SIZE
	.align		4
.L_1327:
        /*00d8*/ 	.byte	0x03, 0x19
        /*00da*/ 	.short	0x003c


	//----- nvinfo : EIATTR_PARAM_CBANK
	.align		4
        /*00dc*/ 	.byte	0x04, 0x0a
        /*00de*/ 	.short	(.L_1329 - .L_1328)
	.align		4
.L_1328:
        /*00e0*/ 	.word	index@(.nv.constant0.build_cell_list)
        /*00e4*/ 	.short	0x0380
        /*00e6*/ 	.short	0x003c


	//----- nvinfo : EIATTR_SW_WAR
	.align		4
.L_1329:
        /*00e8*/ 	.byte	0x04, 0x36
        /*00ea*/ 	.short	(.L_1331 - .L_1330)
.L_1330:
        /*00ec*/ 	.word	0x00000008
.L_1331:


//--------------------- .nv.info.compute_bounding_box --------------------------
	.section	.nv.info.compute_bounding_box,"",@"SHT_CUDA_INFO"
	.sectionflags	@""
	.align	4


	//----- nvinfo : EIATTR_CUDA_API_VERSION
	.align		4
        /*0000*/ 	.byte	0x04, 0x37
        /*0002*/ 	.short	(.L_1333 - .L_1332)
.L_1332:
        /*0004*/ 	.word	0x00000082


	//----- nvinfo : EIATTR_KPARAM_INFO
	.align		4
.L_1333:
        /*0008*/ 	.byte	0x04, 0x17
        /*000a*/ 	.short	(.L_1335 - .L_1334)
.L_1334:
        /*000c*/ 	.word	0x00000000
        /*0010*/ 	.short	0x0003
        /*0012*/ 	.short	0x0018
        /*0014*/ 	.byte	0x00, 0xf0, 0x11, 0x00


	//----- nvinfo : EIATTR_KPARAM_INFO
	.align		4
.L_1335:
        /*0018*/ 	.byte	0x04, 0x17
        /*001a*/ 	.short	(.L_1337 - .L_1336)
.L_1336:
        /*001c*/ 	.word	0x00000000
        /*0020*/ 	.short	0x0002
        /*0022*/ 	.short	0x0010
        /*0024*/ 	.byte	0x00, 0xf5, 0x21, 0x00


	//----- nvinfo : EIATTR_KPARAM_INFO
	.align		4
.L_1337:
        /*0028*/ 	.byte	0x04, 0x17
        /*002a*/ 	.short	(.L_1339 - .L_1338)
.L_1338:
        /*002c*/ 	.word	0x00000000
        /*0030*/ 	.short	0x0001
        /*0032*/ 	.short	0x0008
        /*0034*/ 	.byte	0x00, 0xf5, 0x21, 0x00


	//----- nvinfo : EIATTR_KPARAM_INFO
	.align		4
.L_1339:
        /*0038*/ 	.byte	0x04, 0x17
        /*003a*/ 	.short	(.L_1341 - .L_1340)
.L_1340:
        /*003c*/ 	.word	0x00000000
        /*0040*/ 	.short	0x0000
        /*0042*/ 	.short	0x0000
        /*0044*/ 	.byte	0x00, 0xf5, 0x21, 0x00


	//----- nvinfo : EIATTR_SPARSE_MMA_MASK
	.align		4
.L_1341:
        /*0048*/ 	.byte	0x03, 0x50
        /*004a*/ 	.short	0x0000


	//----- nvinfo : EIATTR_MAXREG_COUNT
	.align		4
        /*004c*/ 	.byte	0x03, 0x1b
        /*004e*/ 	.short	0x00ff


	//----- nvinfo : EIATTR_NUM_BARRIERS
	.align		4
        /*0050*/ 	.byte	0x02, 0x4c
        /*0052*/ 	.byte	0x01
	.zero		1


	//----- nvinfo : EIATTR_MERCURY_ISA_VERSION
	.align		4
        /*0054*/ 	.byte	0x03, 0x5f
        /*0056*/ 	.short	0x0101


	//----- nvinfo : EIATTR_VRC_CTA_INIT_COUNT
	.align		4
        /*0058*/ 	.byte	0x02, 0x4a
	.zero		1
	.zero		1


	//----- nvinfo : EIATTR_EXIT_INSTR_OFFSETS
	.align		4
        /*005c*/ 	.byte	0x04, 0x1c
        /*005e*/ 	.short	(.L_1343 - .L_1342)


	//   ....[0]....
.L_1342:
        /*0060*/ 	.word	0x000006c0


	//   ....[1]....
        /*0064*/ 	.word	0x00000880


	//----- nvinfo : EIATTR_CRS_STACK_SIZE
	.align		4
.L_1343:
        /*0068*/ 	.byte	0x04, 0x1e
        /*006a*/ 	.short	(.L_1345 - .L_1344)
.L_1344:
        /*006c*/ 	.word	0x00000000


	//----- nvinfo : EIATTR_CBANK_PARAM_SIZE
	.align		4
.L_1345:
        /*0070*/ 	.byte	0x03, 0x19
        /*0072*/ 	.short	0x001c


	//----- nvinfo : EIATTR_PARAM_CBANK
	.align		4
        /*0074*/ 	.byte	0x04, 0x0a
        /*0076*/ 	.short	(.L_1347 - .L_1346)
	.align		4
.L_1346:
        /*0078*/ 	.word	index@(.nv.constant0.compute_bounding_box)
        /*007c*/ 	.short	0x0380
        /*007e*/ 	.short	0x001c


	//----- nvinfo : EIATTR_SW_WAR
	.align		4
.L_1347:
        /*0080*/ 	.byte	0x04, 0x36
        /*0082*/ 	.short	(.L_1349 - .L_1348)
.L_1348:
        /*0084*/ 	.word	0x00000008
.L_1349:


//--------------------- .nv.info.initialize_velocities --------------------------
	.section	.nv.info.initialize_velocities,"",@"SHT_CUDA_INFO"
	.sectionflags	@""
	.align	4


	//----- nvinfo : EIATTR_CUDA_API_VERSION
	.align		4
        /*0000*/ 	.byte	0x04, 0x37
        /*0002*/ 	.short	(.L_1351 - .L_1350)
.L_1350:
        /*0004*/ 	.word	0x00000082


	//----- nvinfo : EIATTR_KPARAM_INFO
	.align		4
.L_1351:
        /*0008*/ 	.byte	0x04, 0x17
        /*000a*/ 	.short	(.L_1353 - .L_1352)
.L_1352:
        /*000c*/ 	.word	0x00000000
        /*0010*/ 	.short	0x0004
        /*0012*/ 	.short	0x0018
        /*0014*/ 	.byte	0x00, 0xf0, 0x21, 0x00


	//----- nvinfo : EIATTR_KPARAM_INFO
	.align		4
.L_1353:
        /*0018*/ 	.byte	0x04, 0x17
        /*001a*/ 	.short	(.L_1355 - .L_1354)
.L_1354:
        /*001c*/ 	.word	0x00000000
        /*0020*/ 	.short	0x0003
        /*0022*/ 	.short	0x0014
        /*0024*/ 	.byte	0x00, 0xf0, 0x11, 0x00


	//----- nvinfo : EIATTR_KPARAM_INFO
	.align		4
.L_1355:
        /*0028*/ 	.byte	0x04, 0x17
        /*002a*/ 	.short	(.L_1357 - .L_1356)
.L_1356:
        /*002c*/ 	.word	0x00000000
        /*0030*/ 	.short	0x0002
        /*0032*/ 	.short	0x0010
        /*0034*/ 	.byte	0x00, 0xf0, 0x11, 0x00


	//----- nvinfo : EIATTR_KPARAM_INFO
	.align		4
.L_1357:
        /*0038*/ 	.byte	0x04, 0x17
        /*003a*/ 	.short	(.L_1359 - .L_1358)
.L_1358:
        /*003c*/ 	.word	0x00000000
        /*0040*/ 	.short	0x0001
        /*0042*/ 	.short	0x0008
        /*0044*/ 	.byte	0x00, 0xf5, 0x21, 0x00


	//----- nvinfo : EIATTR_KPARAM_INFO
	.align		4
.L_1359:
        /*0048*/ 	.byte	0x04, 0x17
        /*004a*/ 	.short	(.L_1361 - .L_1360)
.L_1360:
        /*004c*/ 	.word	0x00000000
        /*0050*/ 	.short	0x0000
        /*0052*/ 	.short	0x0000
        /*0054*/ 	.byte	0x00, 0xf5, 0x21, 0x00


	//----- nvinfo : EIATTR_SPARSE_MMA_MASK
	.align		4
.L_1361:
        /*0058*/ 	.byte	0x03, 0x50
        /*005a*/ 	.short	0x0000


	//----- nvinfo : EIATTR_MAXREG_COUNT
	.align		4
        /*005c*/ 	.byte	0x03, 0x1b
        /*005e*/ 	.short	0x00ff


	//----- nvinfo : EIATTR_MERCURY_ISA_VERSION
	.align		4
        /*0060*/ 	.byte	0x03, 0x5f
        /*0062*/ 	.short	0x0101


	//----- nvinfo : EIATTR_VRC_CTA_INIT_COUNT
	.align		4
        /*0064*/ 	.byte	0x02, 0x4a
	.zero		1
	.zero		1


	//----- nvinfo : EIATTR_EXIT_INSTR_OFFSETS
	.align		4
        /*0068*/ 	.byte	0x04, 0x1c
        /*006a*/ 	.short	(.L_1363 - .L_1362)


	//   ....[0]....
.L_1362:
        /*006c*/ 	.word	0x00000070


	//   ....[1]....
        /*0070*/ 	.word	0x000025c0


	//----- nvinfo : EIATTR_CRS_STACK_SIZE
	.align		4
.L_1363:
        /*0074*/ 	.byte	0x04, 0x1e
        /*0076*/ 	.short	(.L_1365 - .L_1364)
.L_1364:
        /*0078*/ 	.word	0x00000000


	//----- nvinfo : EIATTR_CBANK_PARAM_SIZE
	.align		4
.L_1365:
        /*007c*/ 	.byte	0x03, 0x19
        /*007e*/ 	.short	0x0020


	//----- nvinfo : EIATTR_PARAM_CBANK
	.align		4
        /*0080*/ 	.byte	0x04, 0x0a
        /*0082*/ 	.short	(.L_1367 - .L_1366)
	.align		4
.L_1366:
        /*0084*/ 	.word	index@(.nv.constant0.initialize_velocities)
        /*0088*/ 	.short	0x0380
        /*008a*/ 	.short	0x0020


	//----- nvinfo : EIATTR_SW_WAR
	.align		4
.L_1367:
        /*008c*/ 	.byte	0x04, 0x36
        /*008e*/ 	.short	(.L_1369 - .L_1368)
.L_1368:
        /*0090*/ 	.word	0x00000008
.L_1369:


//--------------------- .nv.info.apply_thermostat --------------------------
	.section	.nv.info.apply_thermostat,"",@"SHT_CUDA_INFO"
	.sectionflags	@""
	.align	4


	//----- nvinfo : EIATTR_CUDA_API_VERSION
	.align		4
        /*0000*/ 	.byte	0x04, 0x37
        /*0002*/ 	.short	(.L_1371 - .L_1370)
.L_1370:
        /*0004*/ 	.word	0x00000082


	//----- nvinfo : EIATTR_KPARAM_INFO
	.align		4
.L_1371:
        /*0008*/ 	.byte	0x04, 0x17
        /*000a*/ 	.short	(.L_1373 - .L_1372)
.L_1372:
        /*000c*/ 	.word	0x00000000
        /*0010*/ 	.short	0x0004
        /*0012*/ 	.short	0x001c
        /*0014*/ 	.byte	0x00, 0xf0, 0x11, 0x00


	//----- nvinfo : EIATTR_KPARAM_INFO
	.align		4
.L_1373:
        /*0018*/ 	.byte	0x04, 0x17
        /*001a*/ 	.short	(.L_1375 - .L_1374)
.L_1374:
        /*001c*/ 	.word	0x00000000
        /*0020*/ 	.short	0x0003
        /*0022*/ 	.short	0x0018
        /*0024*/ 	.byte	0x00, 0xf0, 0x11, 0x00


	//----- nvinfo : EIATTR_KPARAM_INFO
	.align		4
.L_1375:
        /*0028*/ 	.byte	0x04, 0x17
        /*002a*/ 	.short	(.L_1377 - .L_1376)
.L_1376:
        /*002c*/ 	.word	0x00000000
        /*0030*/ 	.short	0x0002
        /*0032*/ 	.short	0x0010
        /*0034*/ 	.byte	0x00, 0xf5, 0x21, 0x00


	//----- nvinfo : EIATTR_KPARAM_INFO
	.align		4
.L_1377:
        /*0038*/ 	.byte	0x04, 0x17
        /*003a*/ 	.short	(.L_1379 - .L_1378)
.L_1378:
        /*003c*/ 	.word	0x00000000
        /*0040*/ 	.short	0x0001
        /*0042*/ 	.short	0x0008
        /*0044*/ 	.byte	0x00, 0xf5, 0x21, 0x00


	//----- nvinfo : EIATTR_KPARAM_INFO
	.align		4
.L_1379:
        /*0048*/ 	.byte	0x04, 0x17
        /*004a*/ 	.short	(.L_1381 - .L_1380)
.L_1380:
        /*004c*/ 	.word	0x00000000
        /*0050*/ 	.short	0x0000
        /*0052*/ 	.short	0x0000
        /*0054*/ 	.byte	0x00, 0xf5, 0x21, 0x00


	//----- nvinfo : EIATTR_SPARSE_MMA_MASK
	.align		4
.L_1381:
        /*0058*/ 	.byte	0x03, 0x50
        /*005a*/ 	.short	0x0000


	//----- nvinfo : EIATTR_MAXREG_COUNT
	.align		4
        /*005c*/ 	.byte	0x03, 0x1b
        /*005e*/ 	.short	0x00ff


	//----- nvinfo : EIATTR_NUM_BARRIERS
	.align		4
        /*0060*/ 	.byte	0x02, 0x4c
        /*0062*/ 	.byte	0x01
	.zero		1


	//----- nvinfo : EIATTR_MERCURY_ISA_VERSION
	.align		4
        /*0064*/ 	.byte	0x03, 0x5f
        /*0066*/ 	.short	0x0101


	//----- nvinfo : EIATTR_VRC_CTA_INIT_COUNT
	.align		4
        /*0068*/ 	.byte	0x02, 0x4a
	.zero		1
	.zero		1


	//----- nvinfo : EIATTR_EXIT_INSTR_OFFSETS
	.align		4
        /*006c*/ 	.byte	0x04, 0x1c
        /*006e*/ 	.short	(.L_1383 - .L_1382)


	//   ....[0]....
.L_1382:
        /*0070*/ 	.word	0x00000400


	//   ....[1]....
        /*0074*/ 	.word	0x000004c0


	//----- nvinfo : EIATTR_CRS_STACK_SIZE
	.align		4
.L_1383:
        /*0078*/ 	.byte	0x04, 0x1e
        /*007a*/ 	.short	(.L_1385 - .L_1384)
.L_1384:
        /*007c*/ 	.word	0x00000000


	//----- nvinfo : EIATTR_CBANK_PARAM_SIZE
	.align		4
.L_1385:
        /*0080*/ 	.byte	0x03, 0x19
        /*0082*/ 	.short	0x0020


	//----- nvinfo : EIATTR_PARAM_CBANK
	.align		4
        /*0084*/ 	.byte	0x04, 0x0a
        /*0086*/ 	.short	(.L_1387 - .L_1386)
	.align		4
.L_1386:
        /*0088*/ 	.word	index@(.nv.constant0.apply_thermostat)
        /*008c*/ 	.short	0x0380
        /*008e*/ 	.short	0x0020


	//----- nvinfo : EIATTR_SW_WAR
	.align		4
.L_1387:
        /*0090*/ 	.byte	0x04, 0x36
        /*0092*/ 	.short	(.L_1389 - .L_1388)
.L_1388:
        /*0094*/ 	.word	0x00000008
.L_1389:


//--------------------- .nv.info.zero_energies    --------------------------
	.section	.nv.info.zero_energies,"",@"SHT_CUDA_INFO"
	.sectionflags	@""
	.align	4


	//----- nvinfo : EIATTR_CUDA_API_VERSION
	.align		4
        /*0000*/ 	.byte	0x04, 0x37
        /*0002*/ 	.short	(.L_1391 - .L_1390)
.L_1390:
        /*0004*/ 	.word	0x00000082


	//----- nvinfo : EIATTR_KPARAM_INFO
	.align		4
.L_1391:
        /*0008*/ 	.byte	0x04, 0x17
        /*000a*/ 	.short	(.L_1393 - .L_1392)
.L_1392:
        /*000c*/ 	.word	0x00000000
        /*0010*/ 	.short	0x0001
        /*0012*/ 	.short	0x0008
        /*0014*/ 	.byte	0x00, 0xf5, 0x21, 0x00


	//----- nvinfo : EIATTR_KPARAM_INFO
	.align		4
.L_1393:
        /*0018*/ 	.byte	0x04, 0x17
        /*001a*/ 	.short	(.L_1395 - .L_1394)
.L_1394:
        /*001c*/ 	.word	0x00000000
        /*0020*/ 	.short	0x0000
        /*0022*/ 	.short	0x0000
        /*0024*/ 	.byte	0x00, 0xf5, 0x21, 0x00


	//----- nvinfo : EIATTR_SPARSE_MMA_MASK
	.align		4
.L_1395:
        /*0028*/ 	.byte	0x03, 0x50
        /*002a*/ 	.short	0x0000


	//----- nvinfo : EIATTR_MAXREG_COUNT
	.align		4
        /*002c*/ 	.byte	0x03, 0x1b
        /*002e*/ 	.short	0x00ff


	//----- nvinfo : EIATTR_MERCURY_ISA_VERSION
	.align		4
        /*0030*/ 	.byte	0x03, 0x5f
        /*0032*/ 	.short	0x0101


	//----- nvinfo : EIATTR_VRC_CTA_INIT_COUNT
	.align		4
        /*0034*/ 	.byte	0x02, 0x4a
	.zero		1
	.zero		1


	//----- nvinfo : EIATTR_EXIT_INSTR_OFFSETS
	.align		4
        /*0038*/ 	.byte	0x04, 0x1c
        /*003a*/ 	.short	(.L_1397 - .L_1396)


	//   ....[0]....
.L_1396:
        /*003c*/ 	.word	0x00000030


	//   ....[1]....
        /*0040*/ 	.word	0x00000090


	//----- nvinfo : EIATTR_CBANK_PARAM_SIZE
	.align		4
.L_1397:
        /*0044*/ 	.byte	0x03, 0x19
        /*0046*/ 	.short	0x0010


	//----- nvinfo : EIATTR_PARAM_CBANK
	.align		4
        /*0048*/ 	.byte	0x04, 0x0a
        /*004a*/ 	.short	(.L_1399 - .L_1398)
	.align		4
.L_1398:
        /*004c*/ 	.word	index@(.nv.constant0.zero_energies)
        /*0050*/ 	.short	0x0380
        /*0052*/ 	.short	0x0010


	//----- nvinfo : EIATTR_SW_WAR
	.align		4
.L_1399:
        /*0054*/ 	.byte	0x04, 0x36
        /*0056*/ 	.short	(.L_1401 - .L_1400)
.L_1400:
        /*0058*/ 	.word	0x00000008
.L_1401:


//--------------------- .nv.info.amber_mega_fused_hmc_step --------------------------
	.section	.nv.info.amber_mega_fused_hmc_step,"",@"SHT_CUDA_INFO"
	.sectionflags	@""
	.align	4


	//----- nvinfo : EIATTR_CUDA_API_VERSION
	.align		4
        /*0000*/ 	.byte	0x04, 0x37
        /*0002*/ 	.short	(.L_1403 - .L_1402)
.L_1402:
        /*0004*/ 	.word	0x00000082


	//----- nvinfo : EIATTR_KPARAM_INFO
	.align		4
.L_1403:
        /*0008*/ 	.byte	0x04, 0x17
        /*000a*/ 	.short	(.L_1405 - .L_1404)
.L_1404:
        /*000c*/ 	.word	0x00000000
        /*0010*/ 	.short	0x0011
        /*0012*/ 	.short	0x0070
        /*0014*/ 	.byte	0x00, 0xf0, 0x11, 0x00


	//----- nvinfo : EIATTR_KPARAM_INFO
	.align		4
.L_1405:
        /*0018*/ 	.byte	0x04, 0x17
        /*001a*/ 	.short	(.L_1407 - .L_1406)
.L_1406:
        /*001c*/ 	.word	0x00000000
        /*0020*/ 	.short	0x0010
        /*0022*/ 	.short	0x006c
        /*0024*/ 	.byte	0x00, 0xf0, 0x11, 0x00


	//----- nvinfo : EIATTR_KPARAM_INFO
	.align		4
.L_1407:
        /*0028*/ 	.byte	0x04, 0x17
        /*002a*/ 	.short	(.L_1409 - .L_1408)
.L_1408:
        /*002c*/ 	.word	0x00000000
        /*0030*/ 	.short	0x000f
        /*0032*/ 	.short	0x0068
        /*0034*/ 	.byte	0x00, 0xf0, 0x11, 0x00


	//----- nvinfo : EIATTR_KPARAM_INFO
	.align		4
.L_1409:
        /*0038*/ 	.byte	0x04, 0x17
        /*003a*/ 	.short	(.L_1411 - .L_1410)
.L_1410:
        /*003c*/ 	.word	0x00000000
        /*0040*/ 	.short	0x000e
        /*0042*/ 	.short	0x0064
        /*0044*/ 	.byte	0x00, 0xf0, 0x11, 0x00


	//----- nvinfo : EIATTR_KPARAM_INFO
	.align		4
.L_1411:
        /*0048*/ 	.byte	0x04, 0x17
        /*004a*/ 	.short	(.L_1413 - .L_1412)
.L_1412:
        /*004c*/ 	.word	0x00000000
        /*0050*/ 	.short	0x000d
        /*0052*/ 	.short	0x0060
        /*0054*/ 	.byte	0x00, 0xf0, 0x11, 0x00


	//----- nvinfo : EIATTR_KPARAM_INFO
	.align		4
.L_1413:
        /*0058*/ 	.byte	0x04, 0x17
        /*005a*/ 	.short	(.L_1415 - .L_1414)
.L_1414:
        /*005c*/ 	.word	0x00000000
        /*0060*/ 	.short	0x000c
        /*0062*/ 	.short	0x005c
        /*0064*/ 	.byte	0x00, 0xf0, 0x11, 0x00


	//----- nvinfo : EIATTR_KPARAM_INFO
	.align		4
.L_1415:
        /*0068*/ 	.byte	0x04, 0x17
        /*006a*/ 	.short	(.L_1417 - .L_1416)
.L_1416:
        /*006c*/ 	.word	0x00000000
        /*0070*/ 	.short	0x000b
        /*0072*/ 	.short	0x0058
        /*0074*/ 	.byte	0x00, 0xf0, 0x11, 0x00


	//----- nvinfo : EIATTR_KPARAM_INFO
	.align		4
.L_1417:
        /*0078*/ 	.byte	0x04, 0x17
        /*007a*/ 	.short	(.L_1419 - .L_1418)
.L_1418:
        /*007c*/ 	.word	0x00000000
        /*0080*/ 	.short	0x000a
        /*0082*/ 	.short	0x0050
        /*0084*/ 	.byte	0x00, 0xf5, 0x21, 0x00


	//----- nvinfo : EIATTR_KPARAM_INFO
	.align		4
.L_1419:
        /*0088*/ 	.byte	0x04, 0x17
        /*008a*/ 	.short	(.L_1421 - .L_1420)
.L_1420:
        /*008c*/ 	.word	0x00000000
        /*0090*/ 	.short	0x0009
        /*0092*/ 	.short	0x0048
        /*0094*/ 	.byte	0x00, 0xf5, 0x21, 0x00


	//----- nvinfo : EIATTR_KPARAM_INFO
	.align		4
.L_1421:
        /*0098*/ 	.byte	0x04, 0x17
        /*009a*/ 	.short	(.L_1423 - .L_1422)
.L_1422:
        /*009c*/ 	.word	0x00000000
        /*00a0*/ 	.short	0x0008
        /*00a2*/ 	.short	0x0040
        /*00a4*/ 	.byte	0x00, 0xf5, 0x21, 0x00


	//----- nvinfo : EIATTR_KPARAM_INFO
	.align		4
.L_1423:
        /*00a8*/ 	.byte	0x04, 0x17
        /*00aa*/ 	.short	(.L_1425 - .L_1424)
.L_1424:
        /*00ac*/ 	.word	0x00000000
        /*00b0*/ 	.short	0x0007
        /*00b2*/ 	.short	0x0038
        /*00b4*/ 	.byte	0x00, 0xf5, 0x21, 0x00


	//----- nvinfo : EIATTR_KPARAM_INFO
	.align		4
.L_1425:
        /*00b8*/ 	.byte	0x04, 0x17
        /*00ba*/ 	.short	(.L_1427 - .L_1426)
.L_1426:
        /*00bc*/ 	.word	0x00000000
        /*00c0*/ 	.short	0x0006
        /*00c2*/ 	.short	0x0030
        /*00c4*/ 	.byte	0x00, 0xf5, 0x21, 0x00


	//----- nvinfo : EIATTR_KPARAM_INFO
	.align		4
.L_1427:
        /*00c8*/ 	.byte	0x04, 0x17
        /*00ca*/ 	.short	(.L_1429 - .L_1428)
.L_1428:
        /*00cc*/ 	.word	0x00000000
        /*00d0*/ 	.short	0x0005
        /*00d2*/ 	.short	0x0028
        /*00d4*/ 	.byte	0x00, 0xf5, 0x21, 0x00


	//----- nvinfo : EIATTR_KPARAM_INFO
	.align		4
.L_1429:
        /*00d8*/ 	.byte	0x04, 0x17
        /*00da*/ 	.short	(.L_1431 - .L_1430)
.L_1430:
        /*00dc*/ 	.word	0x00000000
        /*00e0*/ 	.short	0x0004
        /*00e2*/ 	.short	0x0020
        /*00e4*/ 	.byte	0x00, 0xf5, 0x21, 0x00


	//----- nvinfo : EIATTR_KPARAM_INFO
	.align		4
.L_1431:
        /*00e8*/ 	.byte	0x04, 0x17
        /*00ea*/ 	.short	(.L_1433 - .L_1432)
.L_1432:
        /*00ec*/ 	.word	0x00000000
        /*00f0*/ 	.short	0x0003
        /*00f2*/ 	.short	0x0018
        /*00f4*/ 	.byte	0x00, 0xf5, 0x21, 0x00


	//----- nvinfo : EIATTR_KPARAM_INFO
	.align		4
.L_1433:
        /*00f8*/ 	.byte	0x04, 0x17
        /*00fa*/ 	.short	(.L_1435 - .L_1434)
.L_1434:
        /*00fc*/ 	.word	0x00000000
        /*0100*/ 	.short	0x0002
        /*0102*/ 	.short	0x0010
        /*0104*/ 	.byte	0x00, 0xf5, 0x21, 0x00


	//----- nvinfo : EIATTR_KPARAM_INFO
	.align		4
.L_1435:
        /*0108*/ 	.byte	0x04, 0x17
        /*010a*/ 	.short	(.L_1437 - .L_1436)
.L_1436:
        /*010c*/ 	.word	0x00000000
        /*0110*/ 	.short	0x0001
        /*0112*/ 	.short	0x0008
        /*0114*/ 	.byte	0x00, 0xf5, 0x21, 0x00


	//----- nvinfo : EIATTR_KPARAM_INFO
	.align		4
.L_1437:
        /*0118*/ 	.byte	0x04, 0x17
        /*011a*/ 	.short	(.L_1439 - .L_1438)
.L_1438:
        /*011c*/ 	.word	0x00000000
        /*0120*/ 	.short	0x0000
        /*0122*/ 	.short	0x0000
        /*0124*/ 	.byte	0x00, 0xf5, 0x21, 0x00


	//----- nvinfo : EIATTR_SPARSE_MMA_MASK
	.align		4
.L_1439:
        /*0128*/ 	.byte	0x03, 0x50
        /*012a*/ 	.short	0x0000


	//----- nvinfo : EIATTR_MAXREG_COUNT
	.align		4
        /*012c*/ 	.byte	0x03, 0x1b
        /*012e*/ 	.short	0x00ff


	//----- nvinfo : EIATTR_NUM_BARRIERS
	.align		4
        /*0130*/ 	.byte	0x02, 0x4c
        /*0132*/ 	.byte	0x01
	.zero		1


	//----- nvinfo : EIATTR_MERCURY_ISA_VERSION
	.align		4
        /*0134*/ 	.byte	0x03, 0x5f
        /*0136*/ 	.short	0x0101


	//----- nvinfo : EIATTR_UNUSED_LOAD_BYTE_OFFSET
	.align		4
        /*0138*/ 	.byte	0x04, 0x44
        /*013a*/ 	.short	(.L_1441 - .L_1440)


	//   ....[0]....
.L_1440:
        /*013c*/ 	.word	0x00000840
        /*0140*/ 	.word	0x00000fff


	//   ....[1]....
        /*0144*/ 	.word	0x000028c0
        /*0148*/ 	.word	0x00000fff


	//   ....[2]....
        /*014c*/ 	.word	0x000050c0
        /*0150*/ 	.word	0x00000fff


	//   ....[3]....
        /*0154*/ 	.word	0x00006590
        /*0158*/ 	.word	0x00000fff


	//----- nvinfo : EIATTR_VRC_CTA_INIT_COUNT
	.align		4
.L_1441:
        /*015c*/ 	.byte	0x02, 0x4a
	.zero		1
	.zero		1


	//----- nvinfo : EIATTR_EXIT_INSTR_OFFSETS
	.align		4
        /*0160*/ 	.byte	0x04, 0x1c
        /*0162*/ 	.short	(.L_1443 - .L_1442)


	//   ....[0]....
.L_1442:
        /*0164*/ 	.word	0x000072b0


	//   ....[1]....
        /*0168*/ 	.word	0x00007340


	//----- nvinfo : EIATTR_CRS_STACK_SIZE
	.align		4
.L_1443:
        /*016c*/ 	.byte	0x04, 0x1e
        /*016e*/ 	.short	(.L_1445 - .L_1444)
.L_1444:
        /*0170*/ 	.word	0x00000000


	//----- nvinfo : EIATTR_CBANK_PARAM_SIZE
	.align		4
.L_1445:
        /*0174*/ 	.byte	0x03, 0x19
        /*0176*/ 	.short	0x0074


	//----- nvinfo : EIATTR_PARAM_CBANK
	.align		4
        /*0178*/ 	.byte	0x04, 0x0a
        /*017a*/ 	.short	(.L_1447 - .L_1446)
	.align		4
.L_1446:
        /*017c*/ 	.word	index@(.nv.constant0.amber_mega_fused_hmc_step)
        /*0180*/ 	.short	0x0380
        /*0182*/ 	.short	0x0074


	//----- nvinfo : EIATTR_SW_WAR
	.align		4
.L_1447:
        /*0184*/ 	.byte	0x04, 0x36
        /*0186*/ 	.short	(.L_1449 - .L_1448)
.L_1448:
        /*0188*/ 	.word	0x00000008
.L_1449:


//--------------------- .nv.callgraph             --------------------------
	.section	.nv.callgraph,"",@"SHT_CUDA_CALLGRAPH"
	.align	4
	.sectionentsize	8
	.align		4
        /*0000*/ 	.word	0x00000000
	.align		4
        /*0004*/ 	.word	0xffffffff
	.align		4
        /*0008*/ 	.word	0x00000000
	.align		4
        /*000c*/ 	.word	0xfffffffe
	.align		4
        /*0010*/ 	.word	0x00000000
	.align		4
        /*0014*/ 	.word	0xfffffffd
	.align		4
        /*0018*/ 	.word	0x00000000
	.align		4
        /*001c*/ 	.word	0xfffffffc


//--------------------- .nv.constant4             --------------------------
	.section	.nv.constant4,"a",@progbits
	.align	8
	.align		8
.nv.constant4:
        /*0000*/ 	.dword	d_box_dims
	.align		8
        /*0008*/ 	.dword	d_box_inv
	.align		8
        /*0010*/ 	.dword	d_use_pbc
	.align		8
        /*0018*/ 	.dword	d_use_pme
	.align		8
        /*0020*/ 	.dword	d_ewald_beta
	.align		8
        /*0028*/ 	.dword	__cudart_i2opi_f


//--------------------- .text.mega_fused_md_step_mixed --------------------------
	.section	.text.mega_fused_md_step_mixed,"ax",@progbits
	.align	128
        .global         mega_fused_md_step_mixed
        .type           mega_fused_md_step_mixed,@function
        .size           mega_fused_md_step_mixed,(.L_x_3137 - mega_fused_md_step_mixed)
        .other          mega_fused_md_step_mixed,@"STO_CUDA_ENTRY STV_DEFAULT"
mega_fused_md_step_mixed:
.text.mega_fused_md_step_mixed:
[----:B------:R-:W0:Y:S01]  /*0000*/  LDC R1, c[0x0][0x37c] ;  /* 0x0000df00ff017b82 */ /* 0x000e220000000800 */
[----:B------:R-:W1:Y:S07]  /*0010*/  S2R R2, SR_TID.X ;  /* 0x0000000000027919 */ /* 0x000e6e0000002100 */
[----:B------:R-:W2:Y:S01]  /*0020*/  S2UR UR4, SR_CTAID.X ;  /* 0x00000000000479c3 */ /* 0x000ea20000002500 */
[----:B------:R-:W3:Y:S01]  /*0030*/  LDCU UR5, c[0x0][0x430] ;  /* 0x00008600ff0577ac */ /* 0x000ee20008000800 */
[----:B0-----:R-:W-:Y:S01]  /*0040*/  IADD3 R1, PT, PT, R1, -0x20, RZ ;  /* 0xffffffe001017810 */ /* 0x001fe20007ffe0ff */
[----:B------:R-:W0:Y:S05]  /*0050*/  LDCU.64 UR12, c[0x0][0x358] ;  /* 0x00006b00ff0c77ac */ /* 0x000e2a0008000a00 */
[----:B------:R-:W2:Y:S01]  /*0060*/  LDC R5, c[0x0][0x360] ;  /* 0x0000d800ff057b82 */ /* 0x000ea20000000800 */
[----:B-1----:R-:W-:Y:S01]  /*0070*/  ISETP.NE.AND P0, PT, R2, RZ, PT ;  /* 0x000000ff0200720c */ /* 0x002fe20003f05270 */
[----:B--2---:R-:W-:Y:S01]  /*0080*/  IMAD R4, R5, UR4, R2 ;  /* 0x0000000405047c24 */ /* 0x004fe2000f8e0202 */
[----:B------:R-:W1:Y:S04]  /*0090*/  LDCU UR4, c[0x0][0x370] ;  /* 0x00006e00ff0477ac */ /* 0x000e680008000800 */
[----:B------:R-:W-:-:S07]  /*00a0*/  ISETP.NE.AND P1, PT, R4, RZ, PT ;  /* 0x000000ff0400720c */ /* 0x000fce0003f25270 */
[----:B------:R-:W2:Y:S01]  /*00b0*/  @!P0 S2R R3, SR_CgaCtaId ;  /* 0x0000000000038919 */ /* 0x000ea20000008800 */
[----:B------:R-:W-:-:S05]  /*00c0*/  @!P0 MOV R0, 0x400 ;  /* 0x0000040000008802 */ /* 0x000fca0000000f00 */
[----:B------:R-:W0:Y:S01]  /*00d0*/  @!P1 LDC.64 R6, c[0x0][0x398] ;  /* 0x0000e600ff069b82 */ /* 0x000e220000000a00 */
[----:B-1----:R-:W-:-:S07]  /*00e0*/  IMAD R22, R5, UR4, RZ ;  /* 0x0000000405167c24 */ /* 0x002fce000f8e02ff */
[----:B------:R-:W1:Y:S01]  /*00f0*/  @!P1 LDC.64 R8, c[0x0][0x3a0] ;  /* 0x0000e800ff089b82 */ /* 0x000e620000000a00 */
[----:B--2---:R-:W-:-:S05]  /*0100*/  @!P0 LEA R0, R3, R0, 0x18 ;  /* 0x0000000003008211 */ /* 0x004fca00078ec0ff */
[----:B------:R2:W-:Y:S02]  /*0110*/  @!P0 STS.64 [R0], RZ ;  /* 0x000000ff00008388 */ /* 0x0005e40000000a00 */
[----:B------:R-:W-:Y:S01]  /*0120*/  BAR.SYNC.DEFER_BLOCKING 0x0 ;  /* 0x0000000000007b1d */ /* 0x000fe20000010000 */
[----:B---3--:R-:W-:-:S05]  /*0130*/  ISETP.GE.AND P0, PT, R4, UR5, PT ;  /* 0x0000000504007c0c */ /* 0x008fca000bf06270 */
[----:B0-----:R2:W-:Y:S04]  /*0140*/  @!P1 STG.E desc[UR12][R6.64], RZ ;  /* 0x000000ff06009986 */ /* 0x0015e8000c10190c */
[----:B-1----:R2:W-:Y:S01]  /*0150*/  @!P1 STG.E desc[UR12][R8.64], RZ ;  /* 0x000000ff08009986 */ /* 0x0025e2000c10190c */
[----:B------:R-:W-:Y:S06]  /*0160*/  BAR.SYNC.DEFER_BLOCKING 0x0 ;  /* 0x0000000000007b1d */ /* 0x000fec0000010000 */
[----:B------:R-:W-:Y:S05]  /*0170*/  @P0 BRA `(.L_x_0) ;  /* 0x0000000400cc0947 */ /* 0x000fea0003800000 */
[----:B--2---:R-:W0:Y:S02]  /*0180*/  LDC.64 R6, c[0x4][0x10] ;  /* 0x01000400ff067b82 */ /* 0x004e240000000a00 */
[----:B0-----:R-:W2:Y:S01]  /*0190*/  LDG.E R6, desc[UR12][R6.64] ;  /* 0x0000000c06067981 */ /* 0x001ea2000c1e1900 */
[----:B------:R-:W-:Y:S02]  /*01a0*/  MOV R11, R4 ;  /* 0x00000004000b7202 */ /* 0x000fe40000000f00 */
[----:B--2---:R-:W-:-:S13]  /*01b0*/  ISETP.NE.AND P1, PT, R6, RZ, PT ;  /* 0x000000ff0600720c */ /* 0x004fda0003f25270 */
.L_x_10:
[----:B------:R-:W0:Y:S01]  /*01c0*/  LDC.64 R8, c[0x0][0x3a8] ;  /* 0x0000ea00ff087b82 */ /* 0x000e220000000a00 */
[----:B------:R-:W-:-:S07]  /*01d0*/  SHF.L.U32 R3, R11, 0x1, RZ ;  /* 0x000000010b037819 */ /* 0x000fce00000006ff */
[----:B------:R-:W1:Y:S08]  /*01e0*/  LDC.64 R18, c[0x0][0x380] ;  /* 0x0000e000ff127b82 */ /* 0x000e700000000a00 */
[----:B------:R-:W2:Y:S01]  /*01f0*/  @P1 LDC.64 R24, c[0x4][0x8] ;  /* 0x01000200ff181b82 */ /* 0x000ea20000000a00 */
[----:B0-----:R-:W-:-:S07]  /*0200*/  IMAD.WIDE R8, R3, 0x4, R8 ;  /* 0x0000000403087825 */ /* 0x001fce00078e0208 */
[----:B------:R-:W0:Y:S01]  /*0210*/  @P1 LDC.64 R20, c[0x4][RZ] ;  /* 0x01000000ff141b82 */ /* 0x000e220000000a00 */
[----:B------:R-:W3:Y:S04]  /*0220*/  LDG.E.CONSTANT R6, desc[UR12][R8.64] ;  /* 0x0000000c08067981 */ /* 0x000ee8000c1e9900 */
[----:B------:R-:W4:Y:S03]  /*0230*/  LDG.E.CONSTANT R5, desc[UR12][R8.64+0x4] ;  /* 0x0000040c08057981 */ /* 0x000f26000c1e9900 */
[----:B------:R-:W1:Y:S01]  /*0240*/  LDC.64 R14, c[0x0][0x3b0] ;  /* 0x0000ec00ff0e7b82 */ /* 0x000e620000000a00 */
[----:B--2---:R-:W2:Y:S04]  /*0250*/  @P1 LDG.E R29, desc[UR12][R24.64] ;  /* 0x0000000c181d1981 */ /* 0x004ea8000c1e1900 */
[----:B------:R-:W2:Y:S04]  /*0260*/  @P1 LDG.E R28, desc[UR12][R24.64+0x4] ;  /* 0x0000040c181c1981 */ /* 0x000ea8000c1e1900 */
[----:B------:R-:W2:Y:S04]  /*0270*/  @P1 LDG.E R33, desc[UR12][R24.64+0x8] ;  /* 0x0000080c18211981 */ /* 0x000ea8000c1e1900 */
[----:B0-----:R-:W2:Y:S04]  /*0280*/  @P1 LDG.E R27, desc[UR12][R20.64] ;  /* 0x0000000c141b1981 */ /* 0x001ea8000c1e1900 */
[----:B------:R-:W2:Y:S04]  /*0290*/  @P1 LDG.E R26, desc[UR12][R20.64+0x4] ;  /* 0x0000040c141a1981 */ /* 0x000ea8000c1e1900 */
[----:B------:R-:W2:Y:S01]  /*02a0*/  @P1 LDG.E R31, desc[UR12][R20.64+0x8] ;  /* 0x0000080c141f1981 */ /* 0x000ea2000c1e1900 */
[----:B---3--:R-:W-:-:S02]  /*02b0*/  LEA R6, R6, R6, 0x1 ;  /* 0x0000000606067211 */ /* 0x008fc400078e08ff */
[----:B----4-:R-:W-:-:S03]  /*02c0*/  LEA R5, R5, R5, 0x1 ;  /* 0x0000000505057211 */ /* 0x010fc600078e08ff */
[----:B-1----:R-:W-:-:S04]  /*02d0*/  IMAD.WIDE R16, R6, 0x4, R18 ;  /* 0x0000000406107825 */ /* 0x002fc800078e0212 */
[----:B------:R-:W-:Y:S01]  /*02e0*/  IMAD.WIDE R18, R5, 0x4, R18 ;  /* 0x0000000405127825 */ /* 0x000fe200078e0212 */
[----:B------:R-:W3:Y:S04]  /*02f0*/  LDG.E R10, desc[UR12][R16.64] ;  /* 0x0000000c100a7981 */ /* 0x000ee8000c1e1900 */
[----:B------:R-:W3:Y:S04]  /*0300*/  LDG.E R13, desc[UR12][R18.64] ;  /* 0x0000000c120d7981 */ /* 0x000ee8000c1e1900 */
[----:B------:R-:W4:Y:S04]  /*0310*/  LDG.E R9, desc[UR12][R16.64+0x4] ;  /* 0x0000040c10097981 */ /* 0x000f28000c1e1900 */
[----:B------:R-:W4:Y:S04]  /*0320*/  LDG.E R0, desc[UR12][R18.64+0x4] ;  /* 0x0000040c12007981 */ /* 0x000f28000c1e1900 */
[----:B------:R-:W4:Y:S04]  /*0330*/  LDG.E R8, desc[UR12][R16.64+0x8] ;  /* 0x0000080c10087981 */ /* 0x000f28000c1e1900 */
[----:B------:R-:W4:Y:S01]  /*0340*/  LDG.E R23, desc[UR12][R18.64+0x8] ;  /* 0x0000080c12177981 */ /* 0x000f22000c1e1900 */
[----:B------:R-:W-:Y:S01]  /*0350*/  IMAD.WIDE R14, R3, 0x4, R14 ;  /* 0x00000004030e7825 */ /* 0x000fe200078e020e */
[----:B------:R-:W-:Y:S05]  /*0360*/  YIELD ;  /* 0x0000000000007946 */ /* 0x000fea0003800000 */
[----:B------:R-:W0:Y:S01]  /*0370*/  LDCU UR4, c[0x0][0x430] ;  /* 0x00008600ff0477ac */ /* 0x000e220008000800 */
[----:B-----5:R-:W5:Y:S04]  /*0380*/  LDG.E.CONSTANT R7, desc[UR12][R14.64] ;  /* 0x0000000c0e077981 */ /* 0x020f68000c1e9900 */
[----:B------:R1:W5:Y:S01]  /*0390*/  LDG.E.CONSTANT R12, desc[UR12][R14.64+0x4] ;  /* 0x0000040c0e0c7981 */ /* 0x000362000c1e9900 */
[----:B------:R-:W-:Y:S01]  /*03a0*/  IADD3 R11, PT, PT, R22, R11, RZ ;  /* 0x0000000b160b7210 */ /* 0x000fe20007ffe0ff */
[----:B------:R-:W-:Y:S03]  /*03b0*/  BSSY.RECONVERGENT B0, `(.L_x_1) ;  /* 0x000001d000007945 */ /* 0x000fe60003800200 */
[----:B0-----:R-:W-:Y:S01]  /*03c0*/  ISETP.GE.AND P4, PT, R11, UR4, PT ;  /* 0x000000040b007c0c */ /* 0x001fe2000bf86270 */
[----:B---3--:R-:W-:-:S04]  /*03d0*/  FADD R10, -R10, R13 ;  /* 0x0000000d0a0a7221 */ /* 0x008fc80000000100 */
[----:B--2---:R-:W-:Y:S01]  /*03e0*/  @P1 FMUL R29, R10, R29 ;  /* 0x0000001d0a1d1220 */ /* 0x004fe20000400000 */
[----:B----4-:R-:W-:-:S05]  /*03f0*/  FADD R9, -R9, R0 ;  /* 0x0000000009097221 */ /* 0x010fca0000000100 */
[----:B------:R-:W0:Y:S01]  /*0400*/  @P1 FRND R29, R29 ;  /* 0x0000001d001d1307 */ /* 0x000e220000201000 */
[----:B------:R-:W-:Y:S01]  /*0410*/  @P1 FMUL R28, R9, R28 ;  /* 0x0000001c091c1220 */ /* 0x000fe20000400000 */
[----:B------:R-:W-:-:S06]  /*0420*/  FADD R8, -R8, R23 ;  /* 0x0000001708087221 */ /* 0x000fcc0000000100 */
[----:B------:R-:W2:Y:S01]  /*0430*/  @P1 FRND R28, R28 ;  /* 0x0000001c001c1307 */ /* 0x000ea20000201000 */
[----:B------:R-:W-:-:S07]  /*0440*/  @P1 FMUL R33, R8, R33 ;  /* 0x0000002108211220 */ /* 0x000fce0000400000 */
[----:B------:R-:W3:Y:S01]  /*0450*/  @P1 FRND R33, R33 ;  /* 0x0000002100211307 */ /* 0x000ee20000201000 */
[----:B0-----:R-:W-:-:S04]  /*0460*/  @P1 FFMA R10, -R27, R29, R10 ;  /* 0x0000001d1b0a1223 */ /* 0x001fc8000000010a */
[----:B------:R-:W-:Y:S01]  /*0470*/  FMUL R0, R10, R10 ;  /* 0x0000000a0a007220 */ /* 0x000fe20000400000 */
[----:B--2---:R-:W-:-:S04]  /*0480*/  @P1 FFMA R9, -R26, R28, R9 ;  /* 0x0000001c1a091223 */ /* 0x004fc80000000109 */
[----:B------:R-:W-:Y:S01]  /*0490*/  FFMA R3, R9, R9, R0 ;  /* 0x0000000909037223 */ /* 0x000fe20000000000 */
[----:B---3--:R-:W-:-:S04]  /*04a0*/  @P1 FFMA R8, -R31, R33, R8 ;  /* 0x000000211f081223 */ /* 0x008fc80000000108 */
[----:B------:R-:W-:-:S05]  /*04b0*/  FFMA R3, R8, R8, R3 ;  /* 0x0000000808037223 */ /* 0x000fca0000000003 */
[----:B------:R-:W-:Y:S01]  /*04c0*/  IADD3 R0, PT, PT, R3, -0xd000000, RZ ;  /* 0xf300000003007810 */ /* 0x000fe20007ffe0ff */
[----:B-1----:R0:W1:Y:S03]  /*04d0*/  MUFU.RSQ R14, R3 ;  /* 0x00000003000e7308 */ /* 0x0020660000001400 */
[----:B------:R-:W-:-:S13]  /*04e0*/  ISETP.GT.U32.AND P0, PT, R0, 0x727fffff, PT ;  /* 0x727fffff0000780c */ /* 0x000fda0003f04070 */
[----:B0-----:R-:W-:Y:S05]  /*04f0*/  @!P0 BRA `(.L_x_2) ;  /* 0x0000000000108947 */ /* 0x001fea0003800000 */
[----:B------:R-:W-:-:S07]  /*0500*/  MOV R0, 0x520 ;  /* 0x0000052000007802 */ /* 0x000fce0000000f00 */
[----:B-1---5:R-:W-:Y:S05]  /*0510*/  CALL.REL.NOINC `($__internal_1_$__cuda_sm20_sqrt_rn_f32_slowpath) ;  /* 0x000000ac00387944 */ /* 0x022fea0003c00000 */
[----:B------:R-:W-:Y:S01]  /*0520*/  MOV R0, R37 ;  /* 0x0000002500007202 */ /* 0x000fe20000000f00 */
[----:B------:R-:W-:Y:S06]  /*0530*/  BRA `(.L_x_3) ;  /* 0x0000000000107947 */ /* 0x000fec0003800000 */
.L_x_2:
[----:B-1----:R-:W-:Y:S01]  /*0540*/  FMUL.FTZ R0, R3, R14 ;  /* 0x0000000e03007220 */ /* 0x002fe20000410000 */
[----:B------:R-:W-:-:S03]  /*0550*/  FMUL.FTZ R13, R14, 0.5 ;  /* 0x3f0000000e0d7820 */ /* 0x000fc60000410000 */
[----:B------:R-:W-:-:S04]  /*0560*/  FFMA R3, -R0, R0, R3 ;  /* 0x0000000000037223 */ /* 0x000fc80000000103 */
[----:B------:R-:W-:-:S07]  /*0570*/  FFMA R0, R3, R13, R0 ;  /* 0x0000000d03007223 */ /* 0x000fce0000000000 */
.L_x_3:
[----:B------:R-:W-:Y:S05]  /*0580*/  BSYNC.RECONVERGENT B0 ;  /* 0x0000000000007941 */ /* 0x000fea0003800200 */
.L_x_1:
[----:B------:R-:W-:Y:S01]  /*0590*/  FSETP.GEU.AND P0, PT, R0, 9.9999999747524270788e-07, PT ;  /* 0x358637bd0000780b */ /* 0x000fe20003f0e000 */
[----:B------:R-:W-:-:S12]  /*05a0*/  BSSY.RECONVERGENT B2, `(.L_x_4) ;  /* 0x000002f000027945 */ /* 0x000fd80003800200 */
[----:B------:R-:W-:Y:S05]  /*05b0*/  @!P0 BRA `(.L_x_5) ;  /* 0x0000000000b48947 */ /* 0x000fea0003800000 */
[----:B------:R-:W0:Y:S01]  /*05c0*/  MUFU.RCP R13, R0 ;  /* 0x00000000000d7308 */ /* 0x000e220000001000 */
[----:B-----5:R-:W-:Y:S01]  /*05d0*/  FADD R12, -R12, R0 ;  /* 0x000000000c0c7221 */ /* 0x020fe20000000100 */
[----:B------:R-:W-:Y:S01]  /*05e0*/  FMUL R3, R7, -2 ;  /* 0xc000000007037820 */ /* 0x000fe20000400000 */
[----:B------:R-:W-:Y:S03]  /*05f0*/  BSSY.RECONVERGENT B3, `(.L_x_6) ;  /* 0x000000c000037945 */ /* 0x000fe60003800200 */
[----:B------:R-:W-:-:S04]  /*0600*/  FMUL R3, R12, R3 ;  /* 0x000000030c037220 */ /* 0x000fc80000400000 */
[----:B------:R-:W1:Y:S01]  /*0610*/  FCHK P0, R3, R0 ;  /* 0x0000000003007302 */ /* 0x000e620000000000 */
[----:B0-----:R-:W-:-:S04]  /*0620*/  FFMA R14, R13, -R0, 1 ;  /* 0x3f8000000d0e7423 */ /* 0x001fc80000000800 */
[----:B------:R-:W-:-:S04]  /*0630*/  FFMA R14, R13, R14, R13 ;  /* 0x0000000e0d0e7223 */ /* 0x000fc8000000000d */
[----:B------:R-:W-:-:S04]  /*0640*/  FFMA R13, R3, R14, RZ ;  /* 0x0000000e030d7223 */ /* 0x000fc800000000ff */
[----:B------:R-:W-:-:S04]  /*0650*/  FFMA R15, R13, -R0, R3 ;  /* 0x800000000d0f7223 */ /* 0x000fc80000000003 */
[----:B------:R-:W-:Y:S01]  /*0660*/  FFMA R13, R14, R15, R13 ;  /* 0x0000000f0e0d7223 */ /* 0x000fe2000000000d */
[----:B-1----:R-:W-:Y:S06]  /*0670*/  @!P0 BRA `(.L_x_7) ;  /* 0x00000000000c8947 */ /* 0x002fec0003800000 */
[----:B------:R-:W-:-:S07]  /*0680*/  MOV R40, 0x6a0 ;  /* 0x000006a000287802 */ /* 0x000fce0000000f00 */
[----:B------:R-:W-:Y:S05]  /*0690*/  CALL.REL.NOINC `($__internal_2_$__cuda_sm3x_div_rn_noftz_f32_slowpath) ;  /* 0x000000ac00307944 */ /* 0x000fea0003c00000 */
[----:B------:R-:W-:-:S07]  /*06a0*/  MOV R13, R0 ;  /* 0x00000000000d7202 */ /* 0x000fce0000000f00 */
.L_x_7:
[----:B------:R-:W-:Y:S05]  /*06b0*/  BSYNC.RECONVERGENT B3 ;  /* 0x0000000000037941 */ /* 0x000fea0003800200 */
.L_x_6:
[----:B------:R-:W0:Y:S01]  /*06c0*/  LDC.64 R16, c[0x0][0x390] ;  /* 0x0000e400ff107b82 */ /* 0x000e220000000a00 */
[C---:B------:R-:W-:Y:S01]  /*06d0*/  FMUL R3, R13.reuse, R10 ;  /* 0x0000000a0d037220 */ /* 0x040fe20000400000 */
[C---:B------:R-:W-:Y:S01]  /*06e0*/  FMUL R19, R13.reuse, R8 ;  /* 0x000000080d137220 */ /* 0x040fe20000400000 */
[----:B------:R-:W-:Y:S01]  /*06f0*/  FMUL R21, R13, -R10 ;  /* 0x8000000a0d157220 */ /* 0x000fe20000400000 */
[----:B0-----:R-:W-:-:S04]  /*0700*/  IMAD.WIDE R14, R6, 0x4, R16 ;  /* 0x00000004060e7825 */ /* 0x001fc800078e0210 */
[----:B------:R-:W-:-:S04]  /*0710*/  IMAD.WIDE R16, R5, 0x4, R16 ;  /* 0x0000000405107825 */ /* 0x000fc800078e0210 */
[CC--:B------:R-:W-:Y:S01]  /*0720*/  FMUL R5, R13.reuse, R9.reuse ;  /* 0x000000090d057220 */ /* 0x0c0fe20000400000 */
[C---:B------:R-:W-:Y:S01]  /*0730*/  FMUL R9, R13.reuse, -R9 ;  /* 0x800000090d097220 */ /* 0x040fe20000400000 */
[----:B------:R-:W-:Y:S01]  /*0740*/  FMUL R13, R13, -R8 ;  /* 0x800000080d0d7220 */ /* 0x000fe20000400000 */
[----:B------:R0:W-:Y:S04]  /*0750*/  REDG.E.ADD.F32.FTZ.RN.STRONG.GPU desc[UR12][R14.64], R3 ;  /* 0x000000030e0079a6 */ /* 0x0001e8000c12f30c */
[----:B------:R0:W-:Y:S04]  /*0760*/  REDG.E.ADD.F32.FTZ.RN.STRONG.GPU desc[UR12][R14.64+0x4], R5 ;  /* 0x000004050e0079a6 */ /* 0x0001e8000c12f30c */
[----:B------:R0:W-:Y:S04]  /*0770*/  REDG.E.ADD.F32.FTZ.RN.STRONG.GPU desc[UR12][R14.64+0x8], R19 ;  /* 0x000008130e0079a6 */ /* 0x0001e8000c12f30c */
[----:B------:R0:W-:Y:S04]  /*0780*/  REDG.E.ADD.F32.FTZ.RN.STRONG.GPU desc[UR12][R16.64], R21 ;  /* 0x00000015100079a6 */ /* 0x0001e8000c12f30c */
[----:B------:R0:W-:Y:S04]  /*0790*/  REDG.E.ADD.F32.FTZ.RN.STRONG.GPU desc[UR12][R16.64+0x4], R9 ;  /* 0x00000409100079a6 */ /* 0x0001e8000c12f30c */
[----:B------:R0:W-:Y:S01]  /*07a0*/  REDG.E.ADD.F32.FTZ.RN.STRONG.GPU desc[UR12][R16.64+0x8], R13 ;  /* 0x0000080d100079a6 */ /* 0x0001e2000c12f30c */
[----:B------:R-:W-:Y:S01]  /*07b0*/  FMUL R7, R7, R12 ;  /* 0x0000000c07077220 */ /* 0x000fe20000400000 */
[----:B------:R-:W-:Y:S01]  /*07c0*/  MOV R0, 0x400 ;  /* 0x0000040000007802 */ /* 0x000fe20000000f00 */
[----:B------:R-:W-:Y:S01]  /*07d0*/  BSSY.RECONVERGENT B0, `(.L_x_8) ;  /* 0x0000008000007945 */ /* 0x000fe20003800200 */
[----:B------:R-:W1:Y:S01]  /*07e0*/  S2R R25, SR_CgaCtaId ;  /* 0x0000000000197919 */ /* 0x000e620000008800 */
[----:B------:R-:W-:Y:S01]  /*07f0*/  FMUL R23, R12, R7 ;  /* 0x000000070c177220 */ /* 0x000fe20000400000 */
[----:B01----:R-:W-:-:S07]  /*0800*/  LEA R0, R25, R0, 0x18 ;  /* 0x0000000019007211 */ /* 0x003fce00078ec0ff */
.L_x_9:
[----:B------:R-:W0:Y:S02]  /*0810*/  LDS R6, [R0] ;  /* 0x0000000000067984 */ /* 0x000e240000000800 */
[----:B0-----:R-:W-:-:S05]  /*0820*/  FADD R7, R23, R6 ;  /* 0x0000000617077221 */ /* 0x001fca0000000000 */
[----:B------:R-:W0:Y:S02]  /*0830*/  ATOMS.CAST.SPIN P0, [R0], R6, R7 ;  /* 0x000000060000758d */ /* 0x000e240001800007 */
[----:B0-----:R-:W-:Y:S05]  /*0840*/  @!P0 BRA `(.L_x_9) ;  /* 0xfffffffc00f08947 */ /* 0x001fea000383ffff */
[----:B------:R-:W-:Y:S05]  /*0850*/  BSYNC.RECONVERGENT B0 ;  /* 0x0000000000007941 */ /* 0x000fea0003800200 */
.L_x_8:
[----:B------:R-:W0:Y:S02]  /*0860*/  LDC.64 R6, c[0x4][0x10] ;  /* 0x01000400ff067b82 */ /* 0x000e240000000a00 */
[----:B0-----:R-:W2:Y:S02]  /*0870*/  LDG.E R6, desc[UR12][R6.64] ;  /* 0x0000000c06067981 */ /* 0x001ea4000c1e1900 */
[----:B--2---:R-:W-:-:S13]  /*0880*/  ISETP.NE.AND P1, PT, R6, RZ, PT ;  /* 0x000000ff0600720c */ /* 0x004fda0003f25270 */
.L_x_5:
[----:B------:R-:W-:Y:S05]  /*0890*/  BSYNC.RECONVERGENT B2 ;  /* 0x0000000000027941 */ /* 0x000fea0003800200 */
.L_x_4:
[----:B------:R-:W-:Y:S05]  /*08a0*/  @!P4 BRA `(.L_x_10) ;  /* 0xfffffff80044c947 */ /* 0x000fea000383ffff */
.L_x_0:
[----:B------:R-:W-:Y:S05]  /*08b0*/  WARPSYNC.ALL ;  /* 0x0000000000007948 */ /* 0x000fea0003800000 */
[----:B------:R-:W0:Y:S01]  /*08c0*/  LDCU UR4, c[0x0][0x434] ;  /* 0x00008680ff0477ac */ /* 0x000e220008000800 */
[----:B------:R-:W-:Y:S01]  /*08d0*/  BAR.SYNC.DEFER_BLOCKING 0x0 ;  /* 0x0000000000007b1d */ /* 0x000fe20000010000 */
[----:B0-----:R-:W-:-:S13]  /*08e0*/  ISETP.GE.AND P0, PT, R4, UR4, PT ;  /* 0x0000000404007c0c */ /* 0x001fda000bf06270 */
[----:B------:R-:W-:Y:S05]  /*08f0*/  @P0 BRA `(.L_x_11) ;  /* 0x0000001c00b80947 */ /* 0x000fea0003800000 */
[----:B--2--5:R-:W0:Y:S02]  /*0900*/  LDC.64 R6, c[0x4][0x10] ;  /* 0x01000400ff067b82 */ /* 0x024e240000000a00 */
[----:B0-----:R-:W2:Y:S01]  /*0910*/  LDG.E R6, desc[UR12][R6.64] ;  /* 0x0000000c06067981 */ /* 0x001ea2000c1e1900 */
[----:B------:R-:W-:Y:S02]  /*0920*/  MOV R27, R4 ;  /* 0x00000004001b7202 */ /* 0x000fe40000000f00 */
[----:B--2---:R-:W-:-:S13]  /*0930*/  ISETP.NE.AND P4, PT, R6, RZ, PT ;  /* 0x000000ff0600720c */ /* 0x004fda0003f85270 */
.L_x_63:
[----:B0-----:R-:W0:Y:S01]  /*0940*/  LDC.64 R6, c[0x0][0x3b8] ;  /* 0x0000ee00ff067b82 */ /* 0x001e220000000a00 */
[----:B------:R-:W-:-:S07]  /*0950*/  SHF.L.U32 R3, R27, 0x2, RZ ;  /* 0x000000021b037819 */ /* 0x000fce00000006ff */
[----:B------:R-:W1:Y:S01]  /*0960*/  LDC.64 R38, c[0x0][0x380] ;  /* 0x0000e000ff267b82 */ /* 0x000e620000000a00 */
[----:B0-----:R-:W-:-:S05]  /*0970*/  IMAD.WIDE R6, R3, 0x4, R6 ;  /* 0x0000000403067825 */ /* 0x001fca00078e0206 */
[----:B------:R-:W2:Y:S04]  /*0980*/  LDG.E.CONSTANT R9, desc[UR12][R6.64] ;  /* 0x0000000c06097981 */ /* 0x000ea8000c1e9900 */
[----:B------:R-:W3:Y:S04]  /*0990*/  LDG.E.CONSTANT R8, desc[UR12][R6.64+0x4] ;  /* 0x0000040c06087981 */ /* 0x000ee8000c1e9900 */
[----:B------:R-:W4:Y:S01]  /*09a0*/  LDG.E.CONSTANT R3, desc[UR12][R6.64+0x8] ;  /* 0x0000080c06037981 */ /* 0x000f22000c1e9900 */
[----:B------:R-:W0:Y:S08]  /*09b0*/  @P4 LDC.64 R34, c[0x4][0x8] ;  /* 0x01000200ff224b82 */ /* 0x000e300000000a00 */
[----:B------:R-:W1:Y:S01]  /*09c0*/  @P4 LDC.64 R14, c[0x4][RZ] ;  /* 0x01000000ff0e4b82 */ /* 0x000e620000000a00 */
[----:B0-----:R-:W4:Y:S04]  /*09d0*/  @P4 LDG.E R48, desc[UR12][R34.64] ;  /* 0x0000000c22304981 */ /* 0x001f28000c1e1900 */
[----:B------:R-:W4:Y:S04]  /*09e0*/  @P4 LDG.E R6, desc[UR12][R34.64+0x4] ;  /* 0x0000040c22064981 */ /* 0x000f28000c1e1900 */
[----:B------:R-:W4:Y:S01]  /*09f0*/  @P4 LDG.E R50, desc[UR12][R34.64+0x8] ;  /* 0x0000080c22324981 */ /* 0x000f22000c1e1900 */
[----:B------:R-:W0:Y:S03]  /*0a00*/  @P4 LDC.64 R12, c[0x4][0x8] ;  /* 0x01000200ff0c4b82 */ /* 0x000e260000000a00 */
[----:B-1----:R-:W4:Y:S04]  /*0a10*/  @P4 LDG.E R30, desc[UR12][R14.64] ;  /* 0x0000000c0e1e4981 */ /* 0x002f28000c1e1900 */
[----:B------:R-:W4:Y:S04]  /*0a20*/  @P4 LDG.E R26, desc[UR12][R14.64+0x4] ;  /* 0x0000040c0e1a4981 */ /* 0x000f28000c1e1900 */
[----:B------:R-:W4:Y:S01]  /*0a30*/  @P4 LDG.E R32, desc[UR12][R14.64+0x8] ;  /* 0x0000080c0e204981 */ /* 0x000f22000c1e1900 */
[----:B------:R-:W1:Y:S03]  /*0a40*/  @P4 LDC.64 R16, c[0x4][RZ] ;  /* 0x01000000ff104b82 */ /* 0x000e660000000a00 */
[----:B0-----:R-:W4:Y:S04]  /*0a50*/  @P4 LDG.E R20, desc[UR12][R12.64] ;  /* 0x0000000c0c144981 */ /* 0x001f28000c1e1900 */
[----:B------:R-:W4:Y:S04]  /*0a60*/  @P4 LDG.E R24, desc[UR12][R12.64+0x4] ;  /* 0x0000040c0c184981 */ /* 0x000f28000c1e1900 */
[----:B------:R-:W4:Y:S04]  /*0a70*/  @P4 LDG.E R40, desc[UR12][R12.64+0x8] ;  /* 0x0000080c0c284981 */ /* 0x000f28000c1e1900 */
[----:B-1----:R-:W4:Y:S04]  /*0a80*/  @P4 LDG.E R34, desc[UR12][R16.64] ;  /* 0x0000000c10224981 */ /* 0x002f28000c1e1900 */
[----:B------:R-:W4:Y:S01]  /*0a90*/  @P4 LDG.E R36, desc[UR12][R16.64+0x4] ;  /* 0x0000040c10244981 */ /* 0x000f22000c1e1900 */
[----:B--2---:R-:W-:-:S02]  /*0aa0*/  LEA R9, R9, R9, 0x1 ;  /* 0x0000000909097211 */ /* 0x004fc400078e08ff */
[----:B---3--:R-:W-:-:S03]  /*0ab0*/  LEA R8, R8, R8, 0x1 ;  /* 0x0000000808087211 */ /* 0x008fc600078e08ff */
[----:B-----5:R-:W-:-:S04]  /*0ac0*/  IMAD.WIDE R10, R9, 0x4, R38 ;  /* 0x00000004090a7825 */ /* 0x020fc800078e0226 */
[----:B------:R-:W-:Y:S01]  /*0ad0*/  IMAD.WIDE R28, R8, 0x4, R38 ;  /* 0x00000004081c7825 */ /* 0x000fe200078e0226 */
[----:B------:R-:W2:Y:S04]  /*0ae0*/  LDG.E R42, desc[UR12][R10.64] ;  /* 0x0000000c0a2a7981 */ /* 0x000ea8000c1e1900 */
[----:B------:R-:W2:Y:S01]  /*0af0*/  LDG.E R19, desc[UR12][R28.64] ;  /* 0x0000000c1c137981 */ /* 0x000ea2000c1e1900 */
[----:B----4-:R-:W-:-:S03]  /*0b00*/  LEA R7, R3, R3, 0x1 ;  /* 0x0000000303077211 */ /* 0x010fc600078e08ff */
[----:B------:R-:W3:Y:S04]  /*0b10*/  LDG.E R23, desc[UR12][R10.64+0x4] ;  /* 0x0000040c0a177981 */ /* 0x000ee8000c1e1900 */
[----:B------:R-:W3:Y:S04]  /*0b20*/  LDG.E R0, desc[UR12][R28.64+0x4] ;  /* 0x0000040c1c007981 */ /* 0x000ee8000c1e1900 */
[----:B------:R0:W4:Y:S04]  /*0b30*/  LDG.E R18, desc[UR12][R10.64+0x8] ;  /* 0x0000080c0a127981 */ /* 0x000128000c1e1900 */
[----:B------:R1:W4:Y:S01]  /*0b40*/  LDG.E R3, desc[UR12][R28.64+0x8] ;  /* 0x0000080c1c037981 */ /* 0x000322000c1e1900 */
[----:B------:R-:W-:-:S05]  /*0b50*/  IMAD.WIDE R38, R7, 0x4, R38 ;  /* 0x0000000407267825 */ /* 0x000fca00078e0226 */
[----:B------:R-:W4:Y:S01]  /*0b60*/  LDG.E R5, desc[UR12][R38.64+0x4] ;  /* 0x0000040c26057981 */ /* 0x000f22000c1e1900 */
[----:B0-----:R-:W0:Y:S03]  /*0b70*/  LDC.64 R10, c[0x0][0x3c0] ;  /* 0x0000f000ff0a7b82 */ /* 0x001e260000000a00 */
[----:B------:R-:W4:Y:S04]  /*0b80*/  LDG.E R44, desc[UR12][R38.64] ;  /* 0x0000000c262c7981 */ /* 0x000f28000c1e1900 */
[----:B------:R-:W4:Y:S01]  /*0b90*/  LDG.E R46, desc[UR12][R38.64+0x8] ;  /* 0x0000080c262e7981 */ /* 0x000f22000c1e1900 */
[----:B-1----:R-:W-:-:S03]  /*0ba0*/  SHF.L.U32 R29, R27, 0x1, RZ ;  /* 0x000000011b1d7819 */ /* 0x002fc600000006ff */
[----:B------:R1:W4:Y:S02]  /*0bb0*/  @P4 LDG.E R38, desc[UR12][R16.64+0x8] ;  /* 0x0000080c10264981 */ /* 0x000324000c1e1900 */
[----:B0-----:R-:W-:-:S05]  /*0bc0*/  IMAD.WIDE R28, R29, 0x4, R10 ;  /* 0x000000041d1c7825 */ /* 0x001fca00078e020a */
[----:B------:R0:W5:Y:S04]  /*0bd0*/  LDG.E.CONSTANT R11, desc[UR12][R28.64] ;  /* 0x0000000c1c0b7981 */ /* 0x000168000c1e9900 */
[----:B------:R0:W5:Y:S01]  /*0be0*/  LDG.E.CONSTANT R10, desc[UR12][R28.64+0x4] ;  /* 0x0000040c1c0a7981 */ /* 0x000162000c1e9900 */
[----:B------:R-:W-:Y:S05]  /*0bf0*/  YIELD ;  /* 0x0000000000007946 */ /* 0x000fea0003800000 */
[----:B------:R-:W1:Y:S01]  /*0c00*/  LDCU UR4, c[0x0][0x434] ;  /* 0x00008680ff0477ac */ /* 0x000e620008000800 */
[----:B------:R-:W-:Y:S01]  /*0c10*/  IADD3 R27, PT, PT, R22, R27, RZ ;  /* 0x0000001b161b7210 */ /* 0x000fe20007ffe0ff */
[----:B------:R-:W-:Y:S03]  /*0c20*/  BSSY.RECONVERGENT B0, `(.L_x_12) ;  /* 0x000002a000007945 */ /* 0x000fe60003800200 */
[----:B-1----:R-:W-:Y:S01]  /*0c30*/  ISETP.GE.AND P5, PT, R27, UR4, PT ;  /* 0x000000041b007c0c */ /* 0x002fe2000bfa6270 */
[----:B--2---:R-:W-:-:S04]  /*0c40*/  FADD R25, R42, -R19 ;  /* 0x800000132a197221 */ /* 0x004fc80000000000 */
[----:B------:R-:W-:Y:S01]  /*0c50*/  @P4 FMUL R48, R25, R48 ;  /* 0x0000003019304220 */ /* 0x000fe20000400000 */
[----:B---3--:R-:W-:-:S05]  /*0c60*/  FADD R23, R23, -R0 ;  /* 0x8000000017177221 */ /* 0x008fca0000000000 */
[----:B------:R-:W1:Y:S01]  /*0c70*/  @P4 FRND R48, R48 ;  /* 0x0000003000304307 */ /* 0x000e620000201000 */
[----:B------:R-:W-:Y:S01]  /*0c80*/  @P4 FMUL R6, R23, R6 ;  /* 0x0000000617064220 */ /* 0x000fe20000400000 */
[----:B----4-:R-:W-:-:S06]  /*0c90*/  FADD R21, R18, -R3 ;  /* 0x8000000312157221 */ /* 0x010fcc0000000000 */
[----:B------:R-:W2:Y:S01]  /*0ca0*/  @P4 FRND R6, R6 ;  /* 0x0000000600064307 */ /* 0x000ea20000201000 */
[----:B------:R-:W-:-:S07]  /*0cb0*/  @P4 FMUL R50, R21, R50 ;  /* 0x0000003215324220 */ /* 0x000fce0000400000 */
[----:B------:R-:W3:Y:S01]  /*0cc0*/  @P4 FRND R50, R50 ;  /* 0x0000003200324307 */ /* 0x000ee20000201000 */
[----:B-1----:R-:W-:Y:S01]  /*0cd0*/  @P4 FFMA R25, -R30, R48, R25 ;  /* 0x000000301e194223 */ /* 0x002fe20000000119 */
[----:B------:R-:W-:-:S03]  /*0ce0*/  FADD R17, -R0, R5 ;  /* 0x0000000500117221 */ /* 0x000fc60000000100 */
[----:B------:R-:W-:Y:S01]  /*0cf0*/  FMUL R0, R25, R25 ;  /* 0x0000001919007220 */ /* 0x000fe20000400000 */
[----:B--2---:R-:W-:Y:S01]  /*0d00*/  @P4 FFMA R23, -R26, R6, R23 ;  /* 0x000000061a174223 */ /* 0x004fe20000000117 */
[----:B------:R-:W-:-:S03]  /*0d10*/  FADD R19, -R19, R44 ;  /* 0x0000002c13137221 */ /* 0x000fc60000000100 */
[----:B------:R-:W-:Y:S01]  /*0d20*/  FFMA R0, R23, R23, R0 ;  /* 0x0000001717007223 */ /* 0x000fe20000000000 */
[----:B------:R-:W-:Y:S01]  /*0d30*/  FADD R15, -R3, R46 ;  /* 0x0000002e030f7221 */ /* 0x000fe20000000100 */
[----:B---3--:R-:W-:Y:S01]  /*0d40*/  @P4 FFMA R21, -R32, R50, R21 ;  /* 0x0000003220154223 */ /* 0x008fe20000000115 */
[----:B------:R-:W-:-:S03]  /*0d50*/  @P4 FMUL R20, R19, R20 ;  /* 0x0000001413144220 */ /* 0x000fc60000400000 */
[----:B------:R-:W-:Y:S01]  /*0d60*/  FFMA R6, R21, R21, R0 ;  /* 0x0000001515067223 */ /* 0x000fe20000000000 */
[----:B------:R-:W-:Y:S01]  /*0d70*/  @P4 FMUL R24, R17, R24 ;  /* 0x0000001811184220 */ /* 0x000fe20000400000 */
[----:B------:R-:W-:-:S03]  /*0d80*/  @P4 FMUL R40, R15, R40 ;  /* 0x000000280f284220 */ /* 0x000fc60000400000 */
[----:B------:R-:W-:Y:S01]  /*0d90*/  IADD3 R0, PT, PT, R6, -0xd000000, RZ ;  /* 0xf300000006007810 */ /* 0x000fe20007ffe0ff */
[----:B------:R-:W1:Y:S03]  /*0da0*/  @P4 FRND R20, R20 ;  /* 0x0000001400144307 */ /* 0x000e660000201000 */
[----:B------:R-:W-:-:S05]  /*0db0*/  ISETP.GT.U32.AND P0, PT, R0, 0x727fffff, PT ;  /* 0x727fffff0000780c */ /* 0x000fca0003f04070 */
[----:B------:R-:W2:Y:S08]  /*0dc0*/  @P4 FRND R24, R24 ;  /* 0x0000001800184307 */ /* 0x000eb00000201000 */
[----:B------:R-:W3:Y:S08]  /*0dd0*/  @P4 FRND R40, R40 ;  /* 0x0000002800284307 */ /* 0x000ef00000201000 */
[----:B------:R0:W4:Y:S01]  /*0de0*/  MUFU.RSQ R3, R6 ;  /* 0x0000000600037308 */ /* 0x0001220000001400 */
[----:B-1----:R-:W-:Y:S01]  /*0df0*/  @P4 FFMA R19, -R34, R20, R19 ;  /* 0x0000001422134223 */ /* 0x002fe20000000113 */
[----:B--2---:R-:W-:Y:S01]  /*0e00*/  @P4 FFMA R17, -R36, R24, R17 ;  /* 0x0000001824114223 */ /* 0x004fe20000000111 */
[----:B---3--:R-:W-:Y:S01]  /*0e10*/  @P4 FFMA R15, -R38, R40, R15 ;  /* 0x00000028260f4223 */ /* 0x008fe2000000010f */
[----:B------:R-:W-:Y:S06]  /*0e20*/  @!P0 BRA `(.L_x_13) ;  /* 0x0000000000148947 */ /* 0x000fec0003800000 */
[----:B----4-:R-:W-:Y:S02]  /*0e30*/  MOV R3, R6 ;  /* 0x0000000600037202 */ /* 0x010fe40000000f00 */
[----:B------:R-:W-:-:S07]  /*0e40*/  MOV R0, 0xe60 ;  /* 0x00000e6000007802 */ /* 0x000fce0000000f00 */
[----:B0----5:R-:W-:Y:S05]  /*0e50*/  CALL.REL.NOINC `($__internal_1_$__cuda_sm20_sqrt_rn_f32_slowpath) ;  /* 0x000000a000e87944 */ /* 0x021fea0003c00000 */
[----:B------:R-:W-:Y:S01]  /*0e60*/  MOV R13, R37 ;  /* 0x00000025000d7202 */ /* 0x000fe20000000f00 */
[----:B------:R-:W-:Y:S06]  /*0e70*/  BRA `(.L_x_14) ;  /* 0x0000000000107947 */ /* 0x000fec0003800000 */
.L_x_13:
[----:B----4-:R-:W-:Y:S01]  /*0e80*/  FMUL.FTZ R13, R6, R3 ;  /* 0x00000003060d7220 */ /* 0x010fe20000410000 */
[----:B------:R-:W-:-:S03]  /*0e90*/  FMUL.FTZ R3, R3, 0.5 ;  /* 0x3f00000003037820 */ /* 0x000fc60000410000 */
[----:B------:R-:W-:-:S04]  /*0ea0*/  FFMA R0, -R13, R13, R6 ;  /* 0x0000000d0d007223 */ /* 0x000fc80000000106 */
[----:B------:R-:W-:-:S07]  /*0eb0*/  FFMA R13, R0, R3, R13 ;  /* 0x00000003000d7223 */ /* 0x000fce000000000d */
.L_x_14:
[----:B------:R-:W-:Y:S05]  /*0ec0*/  BSYNC.RECONVERGENT B0 ;  /* 0x0000000000007941 */ /* 0x000fea0003800200 */
.L_x_12:
[----:B------:R-:W-:Y:S01]  /*0ed0*/  FMUL R0, R19, R19 ;  /* 0x0000001313007220 */ /* 0x000fe20000400000 */
[----:B------:R-:W-:Y:S03]  /*0ee0*/  BSSY.RECONVERGENT B0, `(.L_x_15) ;  /* 0x000000f000007945 */ /* 0x000fe60003800200 */
[----:B------:R-:W-:-:S04]  /*0ef0*/  FFMA R0, R17, R17, R0 ;  /* 0x0000001111007223 */ /* 0x000fc80000000000 */
[----:B------:R-:W-:-:S04]  /*0f00*/  FFMA R3, R15, R15, R0 ;  /* 0x0000000f0f037223 */ /* 0x000fc80000000000 */
[----:B------:R1:W2:Y:S01]  /*0f10*/  MUFU.RSQ R0, R3 ;  /* 0x0000000300007308 */ /* 0x0002a20000001400 */
[----:B------:R-:W-:-:S04]  /*0f20*/  IADD3 R5, PT, PT, R3, -0xd000000, RZ ;  /* 0xf300000003057810 */ /* 0x000fc80007ffe0ff */
[----:B------:R-:W-:-:S13]  /*0f30*/  ISETP.GT.U32.AND P0, PT, R5, 0x727fffff, PT ;  /* 0x727fffff0500780c */ /* 0x000fda0003f04070 */
[----:B-12---:R-:W-:Y:S05]  /*0f40*/  @!P0 BRA `(.L_x_16) ;  /* 0x0000000000108947 */ /* 0x006fea0003800000 */
[----:B------:R-:W-:-:S07]  /*0f50*/  MOV R0, 0xf70 ;  /* 0x00000f7000007802 */ /* 0x000fce0000000f00 */
[----:B0----5:R-:W-:Y:S05]  /*0f60*/  CALL.REL.NOINC `($__internal_1_$__cuda_sm20_sqrt_rn_f32_slowpath) ;  /* 0x000000a000a47944 */ /* 0x021fea0003c00000 */
[----:B------:R-:W-:Y:S01]  /*0f70*/  MOV R12, R37 ;  /* 0x00000025000c7202 */ /* 0x000fe20000000f00 */
[----:B------:R-:W-:Y:S06]  /*0f80*/  BRA `(.L_x_17) ;  /* 0x0000000000107947 */ /* 0x000fec0003800000 */
.L_x_16:
[----:B------:R-:W-:Y:S01]  /*0f90*/  FMUL.FTZ R12, R3, R0 ;  /* 0x00000000030c7220 */ /* 0x000fe20000410000 */
[----:B------:R-:W-:-:S03]  /*0fa0*/  FMUL.FTZ R0, R0, 0.5 ;  /* 0x3f00000000007820 */ /* 0x000fc60000410000 */
[----:B------:R-:W-:-:S04]  /*0fb0*/  FFMA R3, -R12, R12, R3 ;  /* 0x0000000c0c037223 */ /* 0x000fc80000000103 */
[----:B------:R-:W-:-:S07]  /*0fc0*/  FFMA R12, R3, R0, R12 ;  /* 0x00000000030c7223 */ /* 0x000fce000000000c */
.L_x_17:
[----:B------:R-:W-:Y:S05]  /*0fd0*/  BSYNC.RECONVERGENT B0 ;  /* 0x0000000000007941 */ /* 0x000fea0003800200 */
.L_x_15:
[----:B------:R-:W-:Y:S01]  /*0fe0*/  FMNMX R0, R12, R13, PT ;  /* 0x0000000d0c007209 */ /* 0x000fe20003800000 */
[----:B------:R-:W-:Y:S03]  /*0ff0*/  BSSY.RECONVERGENT B2, `(.L_x_18) ;  /* 0x000017d000027945 */ /* 0x000fe60003800200 */
[----:B------:R-:W-:-:S13]  /*1000*/  FSETP.GEU.AND P0, PT, R0, 9.9999999747524270788e-07, PT ;  /* 0x358637bd0000780b */ /* 0x000fda0003f0e000 */
[----:B------:R-:W-:Y:S05]  /*1010*/  @!P0 BRA `(.L_x_19) ;  /* 0x0000001400e88947 */ /* 0x000fea0003800000 */
[----:B0-----:R-:W-:Y:S01]  /*1020*/  FMUL R6, R12, R13 ;  /* 0x0000000d0c067220 */ /* 0x001fe20000400000 */
[----:B------:R-:W-:Y:S01]  /*1030*/  FMUL R0, R19, R25 ;  /* 0x0000001913007220 */ /* 0x000fe20000400000 */
[----:B------:R-:W-:Y:S02]  /*1040*/  BSSY.RECONVERGENT B3, `(.L_x_20) ;  /* 0x000000e000037945 */ /* 0x000fe40003800200 */
[----:B------:R-:W0:Y:S01]  /*1050*/  MUFU.RCP R5, R6 ;  /* 0x0000000600057308 */ /* 0x000e220000001000 */
[----:B------:R-:W-:-:S04]  /*1060*/  FFMA R0, R17, R23, R0 ;  /* 0x0000001711007223 */ /* 0x000fc80000000000 */
[----:B------:R-:W-:-:S04]  /*1070*/  FFMA R3, R15, R21, R0 ;  /* 0x000000150f037223 */ /* 0x000fc80000000000 */
[----:B------:R-:W1:Y:S01]  /*1080*/  FCHK P0, R3, R6 ;  /* 0x0000000603007302 */ /* 0x000e620000000000 */
[----:B0-----:R-:W-:-:S04]  /*1090*/  FFMA R14, -R6, R5, 1 ;  /* 0x3f800000060e7423 */ /* 0x001fc80000000105 */
[----:B------:R-:W-:-:S04]  /*10a0*/  FFMA R14, R5, R14, R5 ;  /* 0x0000000e050e7223 */ /* 0x000fc80000000005 */
[----:B------:R-:W-:-:S04]  /*10b0*/  FFMA R5, R3, R14, RZ ;  /* 0x0000000e03057223 */ /* 0x000fc800000000ff */
[----:B------:R-:W-:-:S04]  /*10c0*/  FFMA R0, -R6, R5, R3 ;  /* 0x0000000506007223 */ /* 0x000fc80000000103 */
[----:B------:R-:W-:Y:S01]  /*10d0*/  FFMA R0, R14, R0, R5 ;  /* 0x000000000e007223 */ /* 0x000fe20000000005 */
[----:B-1----:R-:W-:Y:S06]  /*10e0*/  @!P0 BRA `(.L_x_21) ;  /* 0x00000000000c8947 */ /* 0x002fec0003800000 */
[----:B------:R-:W-:Y:S02]  /*10f0*/  MOV R0, R6 ;  /* 0x0000000600007202 */ /* 0x000fe40000000f00 */
[----:B------:R-:W-:-:S07]  /*1100*/  MOV R40, 0x1120 ;  /* 0x0000112000287802 */ /* 0x000fce0000000f00 */
[----:B-----5:R-:W-:Y:S05]  /*1110*/  CALL.REL.NOINC `($__internal_2_$__cuda_sm3x_div_rn_noftz_f32_slowpath) ;  /* 0x000000a000907944 */ /* 0x020fea0003c00000 */
.L_x_21:
[----:B------:R-:W-:Y:S05]  /*1120*/  BSYNC.RECONVERGENT B3 ;  /* 0x0000000000037941 */ /* 0x000fea0003800200 */
.L_x_20:
[----:B------:R-:W-:Y:S01]  /*1130*/  FMNMX R0, R0, -1, !PT ;  /* 0xbf80000000007809 */ /* 0x000fe20007800000 */
[----:B------:R-:W-:Y:S03]  /*1140*/  BSSY.RECONVERGENT B0, `(.L_x_22) ;  /* 0x000000f000007945 */ /* 0x000fe60003800200 */
[----:B------:R-:W-:-:S05]  /*1150*/  FMNMX R5, R0, 1, PT ;  /* 0x3f80000000057809 */ /* 0x000fca0003800000 */
[----:B------:R-:W-:-:S04]  /*1160*/  FFMA R3, -R5, R5, 1 ;  /* 0x3f80000005037423 */ /* 0x000fc80000000105 */
[----:B------:R0:W1:Y:S01]  /*1170*/  MUFU.RSQ R0, R3 ;  /* 0x0000000300007308 */ /* 0x0000620000001400 */
[----:B------:R-:W-:-:S04]  /*1180*/  IADD3 R14, PT, PT, R3, -0xd000000, RZ ;  /* 0xf3000000030e7810 */ /* 0x000fc80007ffe0ff */
[----:B------:R-:W-:-:S13]  /*1190*/  ISETP.GT.U32.AND P0, PT, R14, 0x727fffff, PT ;  /* 0x727fffff0e00780c */ /* 0x000fda0003f04070 */
[----:B01----:R-:W-:Y:S05]  /*11a0*/  @!P0 BRA `(.L_x_23) ;  /* 0x0000000000108947 */ /* 0x003fea0003800000 */
[----:B------:R-:W-:-:S07]  /*11b0*/  MOV R0, 0x11d0 ;  /* 0x000011d000007802 */ /* 0x000fce0000000f00 */
[----:B-----5:R-:W-:Y:S05]  /*11c0*/  CALL.REL.NOINC `($__internal_1_$__cuda_sm20_sqrt_rn_f32_slowpath) ;  /* 0x000000a0000c7944 */ /* 0x020fea0003c00000 */
[----:B------:R-:W-:Y:S01]  /*11d0*/  MOV R14, R37 ;  /* 0x00000025000e7202 */ /* 0x000fe20000000f00 */
[----:B------:R-:W-:Y:S06]  /*11e0*/  BRA `(.L_x_24) ;  /* 0x0000000000107947 */ /* 0x000fec0003800000 */
.L_x_23:
[----:B------:R-:W-:Y:S01]  /*11f0*/  FMUL.FTZ R14, R3, R0 ;  /* 0x00000000030e7220 */ /* 0x000fe20000410000 */
[----:B------:R-:W-:-:S03]  /*1200*/  FMUL.FTZ R0, R0, 0.5 ;  /* 0x3f00000000007820 */ /* 0x000fc60000410000 */
[----:B------:R-:W-:-:S04]  /*1210*/  FFMA R3, -R14, R14, R3 ;  /* 0x0000000e0e037223 */ /* 0x000fc80000000103 */
[----:B------:R-:W-:-:S07]  /*1220*/  FFMA R14, R3, R0, R14 ;  /* 0x00000000030e7223 */ /* 0x000fce000000000e */
.L_x_24:
[----:B------:R-:W-:Y:S05]  /*1230*/  BSYNC.RECONVERGENT B0 ;  /* 0x0000000000007941 */ /* 0x000fea0003800200 */
.L_x_22:
[----:B------:R-:W-:-:S13]  /*1240*/  FSETP.GEU.AND P0, PT, R14, 9.9999999747524270788e-07, PT ;  /* 0x358637bd0e00780b */ /* 0x000fda0003f0e000 */
[----:B------:R-:W-:Y:S05]  /*1250*/  @!P0 BRA `(.L_x_19) ;  /* 0x0000001400588947 */ /* 0x000fea0003800000 */
[----:B------:R-:W-:Y:S01]  /*1260*/  HFMA2 R0, -RZ, RZ, 1.75, 0 ;  /* 0x3f000000ff007431 */ /* 0x000fe200000001ff */
[C---:B------:R-:W-:Y:S01]  /*1270*/  FSETP.NEU.AND P1, PT, |R5|.reuse, 1, PT ;  /* 0x3f8000000500780b */ /* 0x040fe20003f2d200 */
[----:B------:R-:W0:Y:S01]  /*1280*/  MUFU.RCP R31, R6 ;  /* 0x00000006001f7308 */ /* 0x000e220000001000 */
[C---:B------:R-:W-:Y:S01]  /*1290*/  FSETP.GT.AND P0, PT, |R5|.reuse, 0.56000000238418579102, PT ;  /* 0x3f0f5c290500780b */ /* 0x040fe20003f04200 */
[----:B------:R-:W-:Y:S01]  /*12a0*/  HFMA2 R29, -RZ, RZ, 1.9599609375, 20144 ;  /* 0x3fd774ebff1d7431 */ /* 0x000fe200000001ff */
[----:B------:R-:W-:Y:S01]  /*12b0*/  BSSY.RECONVERGENT B3, `(.L_x_25) ;  /* 0x0000026000037945 */ /* 0x000fe20003800200 */
[----:B------:R-:W-:-:S04]  /*12c0*/  FFMA R0, |R5|, -R0, 0.5 ;  /* 0x3f00000005007423 */ /* 0x000fc80000000a00 */
[----:B------:R-:W1:Y:S01]  /*12d0*/  MUFU.RSQ R3, R0 ;  /* 0x0000000000037308 */ /* 0x000e620000001400 */
[----:B0-----:R-:W-:-:S04]  /*12e0*/  FFMA R18, -R6, R31, 1 ;  /* 0x3f80000006127423 */ /* 0x001fc8000000011f */
[----:B------:R-:W-:Y:S01]  /*12f0*/  FFMA R18, R31, R18, R31 ;  /* 0x000000121f127223 */ /* 0x000fe2000000001f */
[----:B-1----:R-:W-:Y:S01]  /*1300*/  FMUL R16, R0, R3 ;  /* 0x0000000300107220 */ /* 0x002fe20000400000 */
[----:B------:R-:W-:-:S04]  /*1310*/  FMUL R3, R3, -0.5 ;  /* 0xbf00000003037820 */ /* 0x000fc80000400000 */
[----:B------:R-:W-:-:S04]  /*1320*/  FFMA R3, R16, R3, 0.5 ;  /* 0x3f00000010037423 */ /* 0x000fc80000000003 */
[----:B------:R-:W-:-:S05]  /*1330*/  FFMA R3, R16, R3, R16 ;  /* 0x0000000310037223 */ /* 0x000fca0000000010 */
[----:B------:R-:W-:Y:S02]  /*1340*/  FSEL R16, R3, RZ, P1 ;  /* 0x000000ff03107208 */ /* 0x000fe40000800000 */
[----:B------:R-:W-:Y:S02]  /*1350*/  MOV R3, 0x3d10ecef ;  /* 0x3d10ecef00037802 */ /* 0x000fe40000000f00 */
[----:B------:R-:W-:Y:S02]  /*1360*/  FSEL R16, R16, |R5|, P0 ;  /* 0x4000000510107208 */ /* 0x000fe40000000000 */
[----:B------:R-:W-:Y:S02]  /*1370*/  FSETP.GT.AND P1, PT, R5, 0.56000000238418579102, PT ;  /* 0x3f0f5c290500780b */ /* 0x000fe40003f24000 */
[----:B------:R-:W-:-:S05]  /*1380*/  LOP3.LUT R16, R16, 0x80000000, R5, 0xb8, !PT ;  /* 0x8000000010107812 */ /* 0x000fca00078eb805 */
[----:B------:R-:W-:-:S04]  /*1390*/  FMUL R0, R16, R16 ;  /* 0x0000001010007220 */ /* 0x000fc80000400000 */
[----:B------:R-:W-:-:S04]  /*13a0*/  FFMA R3, R0, R3, 0.016980519518256187439 ;  /* 0x3c8b1abb00037423 */ /* 0x000fc80000000003 */
[----:B------:R-:W-:-:S04]  /*13b0*/  FFMA R3, R0, R3, 0.030762933194637298584 ;  /* 0x3cfc028c00037423 */ /* 0x000fc80000000003 */
[----:B------:R-:W-:-:S04]  /*13c0*/  FFMA R3, R0, R3, 0.044709417968988418579 ;  /* 0x3d37213900037423 */ /* 0x000fc80000000003 */
[----:B------:R-:W-:-:S04]  /*13d0*/  FFMA R3, R0, R3, 0.074989043176174163818 ;  /* 0x3d9993db00037423 */ /* 0x000fc80000000003 */
[----:B------:R-:W-:-:S04]  /*13e0*/  FFMA R3, R0, R3, 0.16666707396507263184 ;  /* 0x3e2aaac600037423 */ /* 0x000fc80000000003 */
[----:B------:R-:W-:-:S04]  /*13f0*/  FMUL R3, R0, R3 ;  /* 0x0000000300037220 */ /* 0x000fc80000400000 */
[----:B------:R-:W-:-:S05]  /*1400*/  FFMA R3, R16, R3, R16 ;  /* 0x0000000310037223 */ /* 0x000fca0000000010 */
[----:B------:R-:W-:-:S05]  /*1410*/  FSEL R0, R3, -R3, P0 ;  /* 0x8000000303007208 */ /* 0x000fca0000000000 */
[----:B------:R-:W-:Y:S01]  /*1420*/  @!P1 FFMA R3, R29, 0.93318945169448852539, R0 ;  /* 0x3f6ee5811d039823 */ /* 0x000fe20000000000 */
[----:B------:R-:W-:-:S03]  /*1430*/  FFMA R29, R18, R19, RZ ;  /* 0x00000013121d7223 */ /* 0x000fc600000000ff */
[----:B------:R-:W-:Y:S01]  /*1440*/  @P0 FADD R3, R3, R3 ;  /* 0x0000000303030221 */ /* 0x000fe20000000000 */
[----:B------:R-:W0:Y:S01]  /*1450*/  FCHK P0, R19, R6 ;  /* 0x0000000613007302 */ /* 0x000e220000000000 */
[----:B------:R-:W-:Y:S02]  /*1460*/  FFMA R0, -R6, R29, R19 ;  /* 0x0000001d06007223 */ /* 0x000fe40000000113 */
[----:B-----5:R-:W-:Y:S01]  /*1470*/  FADD R16, -R10, R3 ;  /* 0x000000030a107221 */ /* 0x020fe20000000100 */
[----:B------:R-:W-:Y:S01]  /*1480*/  FADD R3, R11, R11 ;  /* 0x0000000b0b037221 */ /* 0x000fe20000000000 */
[----:B------:R-:W-:-:S03]  /*1490*/  FFMA R18, R18, R0, R29 ;  /* 0x0000000012127223 */ /* 0x000fc6000000001d */
[----:B------:R-:W-:Y:S01]  /*14a0*/  FMUL R10, R16, R3 ;  /* 0x00000003100a7220 */ /* 0x000fe20000400000 */
[----:B0-----:R-:W-:Y:S06]  /*14b0*/  @!P0 BRA `(.L_x_26) ;  /* 0x0000000000148947 */ /* 0x001fec0003800000 */
[----:B------:R-:W-:Y:S02]  /*14c0*/  MOV R3, R19 ;  /* 0x0000001300037202 */ /* 0x000fe40000000f00 */
[----:B------:R-:W-:Y:S02]  /*14d0*/  MOV R0, R6 ;  /* 0x0000000600007202 */ /* 0x000fe40000000f00 */
[----:B------:R-:W-:-:S07]  /*14e0*/  MOV R40, 0x1500 ;  /* 0x0000150000287802 */ /* 0x000fce0000000f00 */
[----:B------:R-:W-:Y:S05]  /*14f0*/  CALL.REL.NOINC `($__internal_2_$__cuda_sm3x_div_rn_noftz_f32_slowpath) ;  /* 0x0000009c00987944 */ /* 0x000fea0003c00000 */
[----:B------:R-:W-:-:S07]  /*1500*/  MOV R18, R0 ;  /* 0x0000000000127202 */ /* 0x000fce0000000f00 */
.L_x_26:
[----:B------:R-:W-:Y:S05]  /*1510*/  BSYNC.RECONVERGENT B3 ;  /* 0x0000000000037941 */ /* 0x000fea0003800200 */
.L_x_25:
[----:B------:R-:W-:Y:S01]  /*1520*/  FMUL R13, R13, R13 ;  /* 0x0000000d0d0d7220 */ /* 0x000fe20000400000 */
[----:B------:R-:W-:Y:S01]  /*1530*/  FMUL R3, R5, R25 ;  /* 0x0000001905037220 */ /* 0x000fe20000400000 */
[----:B------:R-:W-:Y:S02]  /*1540*/  BSSY.RECONVERGENT B3, `(.L_x_27) ;  /* 0x000000c000037945 */ /* 0x000fe40003800200 */
[----:B------:R-:W0:Y:S08]  /*1550*/  MUFU.RCP R0, R13 ;  /* 0x0000000d00007308 */ /* 0x000e300000001000 */
        /* <DEDUP_REMOVED lines=9> */
[----:B------:R-:W-:Y:S05]  /*15f0*/  CALL.REL.NOINC `($__internal_2_$__cuda_sm3x_div_rn_noftz_f32_slowpath) ;  /* 0x0000009c00587944 */ /* 0x000fea0003c00000 */
.L_x_28:
[----:B------:R-:W-:Y:S05]  /*1600*/  BSYNC.RECONVERGENT B3 ;  /* 0x0000000000037941 */ /* 0x000fea0003800200 */
.L_x_27:
[----:B------:R-:W0:Y:S01]  /*1610*/  MUFU.RCP R29, -R14 ;  /* 0x8000000e001d7308 */ /* 0x000e220000001000 */
[----:B------:R-:W-:Y:S01]  /*1620*/  FADD R3, -R0, R18 ;  /* 0x0000001200037221 */ /* 0x000fe20000000100 */
[----:B------:R-:W-:Y:S06]  /*1630*/  BSSY.RECONVERGENT B3, `(.L_x_29) ;  /* 0x000000c000037945 */ /* 0x000fec0003800200 */
[----:B------:R-:W1:Y:S01]  /*1640*/  FCHK P0, R3, -R14 ;  /* 0x8000000e03007302 */ /* 0x000e620000000000 */
[----:B0-----:R-:W-:-:S04]  /*1650*/  FFMA R20, R29, R14, 1 ;  /* 0x3f8000001d147423 */ /* 0x001fc8000000000e */
[----:B------:R-:W-:-:S04]  /*1660*/  FFMA R20, R29, R20, R29 ;  /* 0x000000141d147223 */ /* 0x000fc8000000001d */
[----:B------:R-:W-:-:S04]  /*1670*/  FFMA R33, R3, R20, RZ ;  /* 0x0000001403217223 */ /* 0x000fc800000000ff */
[----:B------:R-:W-:-:S04]  /*1680*/  FFMA R0, R33, R14, R3 ;  /* 0x0000000e21007223 */ /* 0x000fc80000000003 */
[----:B------:R-:W-:Y:S01]  /*1690*/  FFMA R33, R20, R0, R33 ;  /* 0x0000000014217223 */ /* 0x000fe20000000021 */
[----:B-1----:R-:W-:Y:S06]  /*16a0*/  @!P0 BRA `(.L_x_30) ;  /* 0x0000000000108947 */ /* 0x002fec0003800000 */
[----:B------:R-:W-:Y:S01]  /*16b0*/  FADD R0, -R14, -RZ ;  /* 0x800000ff0e007221 */ /* 0x000fe20000000100 */
[----:B------:R-:W-:-:S07]  /*16c0*/  MOV R40, 0x16e0 ;  /* 0x000016e000287802 */ /* 0x000fce0000000f00 */
[----:B------:R-:W-:Y:S05]  /*16d0*/  CALL.REL.NOINC `($__internal_2_$__cuda_sm3x_div_rn_noftz_f32_slowpath) ;  /* 0x0000009c00207944 */ /* 0x000fea0003c00000 */
[----:B------:R-:W-:-:S07]  /*16e0*/  MOV R33, R0 ;  /* 0x0000000000217202 */ /* 0x000fce0000000f00 */
.L_x_30:
[----:B------:R-:W-:Y:S05]  /*16f0*/  BSYNC.RECONVERGENT B3 ;  /* 0x0000000000037941 */ /* 0x000fea0003800200 */
.L_x_29:
[----:B------:R-:W0:Y:S01]  /*1700*/  MUFU.RCP R3, R6 ;  /* 0x0000000600037308 */ /* 0x000e220000001000 */
[----:B------:R-:W-:Y:S07]  /*1710*/  BSSY.RECONVERGENT B3, `(.L_x_31) ;  /* 0x000000d000037945 */ /* 0x000fee0003800200 */
        /* <DEDUP_REMOVED lines=8> */
[----:B------:R-:W-:Y:S02]  /*17a0*/  MOV R0, R6 ;  /* 0x0000000600007202 */ /* 0x000fe40000000f00 */
[----:B------:R-:W-:-:S07]  /*17b0*/  MOV R40, 0x17d0 ;  /* 0x000017d000287802 */ /* 0x000fce0000000f00 */
[----:B------:R-:W-:Y:S05]  /*17c0*/  CALL.REL.NOINC `($__internal_2_$__cuda_sm3x_div_rn_noftz_f32_slowpath) ;  /* 0x0000009800e47944 */ /* 0x000fea0003c00000 */
[----:B------:R-:W-:-:S07]  /*17d0*/  MOV R18, R0 ;  /* 0x0000000000127202 */ /* 0x000fce0000000f00 */
.L_x_32:
[----:B------:R-:W-:Y:S05]  /*17e0*/  BSYNC.RECONVERGENT B3 ;  /* 0x0000000000037941 */ /* 0x000fea0003800200 */
.L_x_31:
[----:B------:R-:W0:Y:S01]  /*17f0*/  MUFU.RCP R0, R13 ;  /* 0x0000000d00007308 */ /* 0x000e220000001000 */
[----:B------:R-:W-:Y:S01]  /*1800*/  FMUL R24, R5, R23 ;  /* 0x0000001705187220 */ /* 0x000fe20000400000 */
[----:B------:R-:W-:Y:S06]  /*1810*/  BSSY.RECONVERGENT B3, `(.L_x_33) ;  /* 0x000000c000037945 */ /* 0x000fec0003800200 */
        /* <DEDUP_REMOVED lines=11> */
.L_x_34:
[----:B------:R-:W-:Y:S05]  /*18d0*/  BSYNC.RECONVERGENT B3 ;  /* 0x0000000000037941 */ /* 0x000fea0003800200 */
.L_x_33:
        /* <DEDUP_REMOVED lines=10> */
[----:B------:R-:W-:Y:S01]  /*1980*/  MOV R3, R29 ;  /* 0x0000001d00037202 */ /* 0x000fe20000000f00 */
[----:B------:R-:W-:Y:S01]  /*1990*/  FADD R0, -R14, -RZ ;  /* 0x800000ff0e007221 */ /* 0x000fe20000000100 */
[----:B------:R-:W-:-:S07]  /*19a0*/  MOV R40, 0x19c0 ;  /* 0x000019c000287802 */ /* 0x000fce0000000f00 */
[----:B------:R-:W-:Y:S05]  /*19b0*/  CALL.REL.NOINC `($__internal_2_$__cuda_sm3x_div_rn_noftz_f32_slowpath) ;  /* 0x0000009800687944 */ /* 0x000fea0003c00000 */
[----:B------:R-:W-:-:S07]  /*19c0*/  MOV R31, R0 ;  /* 0x00000000001f7202 */ /* 0x000fce0000000f00 */
.L_x_36:
[----:B------:R-:W-:Y:S05]  /*19d0*/  BSYNC.RECONVERGENT B3 ;  /* 0x0000000000037941 */ /* 0x000fea0003800200 */
.L_x_35:
        /* <DEDUP_REMOVED lines=14> */
.L_x_38:
[----:B------:R-:W-:Y:S05]  /*1ac0*/  BSYNC.RECONVERGENT B3 ;  /* 0x0000000000037941 */ /* 0x000fea0003800200 */
.L_x_37:
        /* <DEDUP_REMOVED lines=14> */
.L_x_40:
[----:B------:R-:W-:Y:S05]  /*1bb0*/  BSYNC.RECONVERGENT B3 ;  /* 0x0000000000037941 */ /* 0x000fea0003800200 */
.L_x_39:
        /* <DEDUP_REMOVED lines=15> */
.L_x_42:
[----:B------:R-:W-:Y:S05]  /*1cb0*/  BSYNC.RECONVERGENT B3 ;  /* 0x0000000000037941 */ /* 0x000fea0003800200 */
.L_x_41:
        /* <DEDUP_REMOVED lines=14> */
.L_x_44:
[----:B------:R-:W-:Y:S05]  /*1da0*/  BSYNC.RECONVERGENT B3 ;  /* 0x0000000000037941 */ /* 0x000fea0003800200 */
.L_x_43:
        /* <DEDUP_REMOVED lines=14> */
.L_x_46:
[----:B------:R-:W-:Y:S05]  /*1e90*/  BSYNC.RECONVERGENT B3 ;  /* 0x0000000000037941 */ /* 0x000fea0003800200 */
.L_x_45:
        /* <DEDUP_REMOVED lines=15> */
.L_x_48:
[----:B------:R-:W-:Y:S05]  /*1f90*/  BSYNC.RECONVERGENT B3 ;  /* 0x0000000000037941 */ /* 0x000fea0003800200 */
.L_x_47:
        /* <DEDUP_REMOVED lines=14> */
.L_x_50:
[----:B------:R-:W-:Y:S05]  /*2080*/  BSYNC.RECONVERGENT B3 ;  /* 0x0000000000037941 */ /* 0x000fea0003800200 */
.L_x_49:
        /* <DEDUP_REMOVED lines=14> */
.L_x_52:
[----:B------:R-:W-:Y:S05]  /*2170*/  BSYNC.RECONVERGENT B3 ;  /* 0x0000000000037941 */ /* 0x000fea0003800200 */
.L_x_51:
        /* <DEDUP_REMOVED lines=15> */
.L_x_54:
[----:B------:R-:W-:Y:S05]  /*2270*/  BSYNC.RECONVERGENT B3 ;  /* 0x0000000000037941 */ /* 0x000fea0003800200 */
.L_x_53:
        /* <DEDUP_REMOVED lines=14> */
.L_x_56:
[----:B------:R-:W-:Y:S05]  /*2360*/  BSYNC.RECONVERGENT B3 ;  /* 0x0000000000037941 */ /* 0x000fea0003800200 */
.L_x_55:
        /* <DEDUP_REMOVED lines=14> */
.L_x_58:
[----:B------:R-:W-:Y:S05]  /*2450*/  BSYNC.RECONVERGENT B3 ;  /* 0x0000000000037941 */ /* 0x000fea0003800200 */
.L_x_57:
        /* <DEDUP_REMOVED lines=14> */
.L_x_60:
[----:B------:R-:W-:Y:S05]  /*2540*/  BSYNC.RECONVERGENT B3 ;  /* 0x0000000000037941 */ /* 0x000fea0003800200 */
.L_x_59:
[----:B------:R-:W0:Y:S01]  /*2550*/  LDC.64 R12, c[0x0][0x390] ;  /* 0x0000e400ff0c7b82 */ /* 0x000e220000000a00 */
[C---:B------:R-:W-:Y:S01]  /*2560*/  FMUL R3, R10.reuse, -R33 ;  /* 0x800000210a037220 */ /* 0x040fe20000400000 */
[C---:B------:R-:W-:Y:S01]  /*2570*/  FMUL R5, R10.reuse, -R31 ;  /* 0x8000001f0a057220 */ /* 0x040fe20000400000 */
[----:B------:R-:W-:Y:S01]  /*2580*/  FADD R31, R17, R31 ;  /* 0x0000001f111f7221 */ /* 0x000fe20000000000 */
[----:B------:R-:W-:Y:S01]  /*2590*/  FMUL R21, R10, -R17 ;  /* 0x800000110a157220 */ /* 0x000fe20000400000 */
[----:B------:R-:W-:Y:S01]  /*25a0*/  FADD R33, R18, R33 ;  /* 0x0000002112217221 */ /* 0x000fe20000000000 */
[C---:B------:R-:W-:Y:S01]  /*25b0*/  FMUL R17, R10.reuse, -R29 ;  /* 0x8000001d0a117220 */ /* 0x040fe20000400000 */
[----:B------:R-:W-:Y:S01]  /*25c0*/  FMUL R19, R10, -R18 ;  /* 0x800000120a137220 */ /* 0x000fe20000400000 */
[----:B------:R-:W-:Y:S01]  /*25d0*/  FADD R29, R0, R29 ;  /* 0x0000001d001d7221 */ /* 0x000fe20000000000 */
[C---:B------:R-:W-:Y:S01]  /*25e0*/  FMUL R23, R10.reuse, -R0 ;  /* 0x800000000a177220 */ /* 0x040fe20000400000 */
[C---:B------:R-:W-:Y:S01]  /*25f0*/  FMUL R33, R10.reuse, R33 ;  /* 0x000000210a217220 */ /* 0x040fe20000400000 */
[C---:B------:R-:W-:Y:S01]  /*2600*/  FMUL R31, R10.reuse, R31 ;  /* 0x0000001f0a1f7220 */ /* 0x040fe20000400000 */
[----:B------:R-:W-:Y:S01]  /*2610*/  FMUL R29, R10, R29 ;  /* 0x0000001d0a1d7220 */ /* 0x000fe20000400000 */
[----:B0-----:R-:W-:-:S04]  /*2620*/  IMAD.WIDE R14, R9, 0x4, R12 ;  /* 0x00000004090e7825 */ /* 0x001fc800078e020c */
[--C-:B------:R-:W-:Y:S01]  /*2630*/  IMAD.WIDE R6, R7, 0x4, R12.reuse ;  /* 0x0000000407067825 */ /* 0x100fe200078e020c */
[----:B------:R0:W-:Y:S03]  /*2640*/  REDG.E.ADD.F32.FTZ.RN.STRONG.GPU desc[UR12][R14.64], R3 ;  /* 0x000000030e0079a6 */ /* 0x0001e6000c12f30c */
[----:B------:R-:W-:Y:S01]  /*2650*/  IMAD.WIDE R8, R8, 0x4, R12 ;  /* 0x0000000408087825 */ /* 0x000fe200078e020c */
[----:B------:R0:W-:Y:S04]  /*2660*/  REDG.E.ADD.F32.FTZ.RN.STRONG.GPU desc[UR12][R14.64+0x4], R5 ;  /* 0x000004050e0079a6 */ /* 0x0001e8000c12f30c */
[----:B------:R0:W-:Y:S04]  /*2670*/  REDG.E.ADD.F32.FTZ.RN.STRONG.GPU desc[UR12][R14.64+0x8], R17 ;  /* 0x000008110e0079a6 */ /* 0x0001e8000c12f30c */
[----:B------:R0:W-:Y:S04]  /*2680*/  REDG.E.ADD.F32.FTZ.RN.STRONG.GPU desc[UR12][R6.64], R19 ;  /* 0x00000013060079a6 */ /* 0x0001e8000c12f30c */
[----:B------:R0:W-:Y:S04]  /*2690*/  REDG.E.ADD.F32.FTZ.RN.STRONG.GPU desc[UR12][R6.64+0x4], R21 ;  /* 0x00000415060079a6 */ /* 0x0001e8000c12f30c */
[----:B------:R0:W-:Y:S04]  /*26a0*/  REDG.E.ADD.F32.FTZ.RN.STRONG.GPU desc[UR12][R6.64+0x8], R23 ;  /* 0x00000817060079a6 */ /* 0x0001e8000c12f30c */
[----:B------:R0:W-:Y:S04]  /*26b0*/  REDG.E.ADD.F32.FTZ.RN.STRONG.GPU desc[UR12][R8.64], R33 ;  /* 0x00000021080079a6 */ /* 0x0001e8000c12f30c */
[----:B------:R0:W-:Y:S04]  /*26c0*/  REDG.E.ADD.F32.FTZ.RN.STRONG.GPU desc[UR12][R8.64+0x4], R31 ;  /* 0x0000041f080079a6 */ /* 0x0001e8000c12f30c */
[----:B------:R0:W-:Y:S01]  /*26d0*/  REDG.E.ADD.F32.FTZ.RN.STRONG.GPU desc[UR12][R8.64+0x8], R29 ;  /* 0x0000081d080079a6 */ /* 0x0001e2000c12f30c */
[----:B------:R-:W1:Y:S01]  /*26e0*/  S2R R13, SR_CgaCtaId ;  /* 0x00000000000d7919 */ /* 0x000e620000008800 */
[----:B------:R-:W-:Y:S01]  /*26f0*/  FMUL R11, R11, R16 ;  /* 0x000000100b0b7220 */ /* 0x000fe20000400000 */
[----:B------:R-:W-:Y:S01]  /*2700*/  MOV R0, 0x400 ;  /* 0x0000040000007802 */ /* 0x000fe20000000f00 */
[----:B------:R-:W-:Y:S02]  /*2710*/  BSSY.RECONVERGENT B0, `(.L_x_61) ;  /* 0x0000007000007945 */ /* 0x000fe40003800200 */
[----:B------:R-:W-:Y:S01]  /*2720*/  FMUL R11, R16, R11 ;  /* 0x0000000b100b7220 */ /* 0x000fe20000400000 */
[----:B01----:R-:W-:-:S07]  /*2730*/  LEA R0, R13, R0, 0x18 ;  /* 0x000000000d007211 */ /* 0x003fce00078ec0ff */
.L_x_62:
[----:B------:R-:W0:Y:S02]  /*2740*/  LDS R6, [R0] ;  /* 0x0000000000067984 */ /* 0x000e240000000800 */
[----:B0-----:R-:W-:-:S05]  /*2750*/  FADD R7, R11, R6 ;  /* 0x000000060b077221 */ /* 0x001fca0000000000 */
[----:B------:R-:W0:Y:S02]  /*2760*/  ATOMS.CAST.SPIN P0, [R0], R6, R7 ;  /* 0x000000060000758d */ /* 0x000e240001800007 */
[----:B0-----:R-:W-:Y:S05]  /*2770*/  @!P0 BRA `(.L_x_62) ;  /* 0xfffffffc00f08947 */ /* 0x001fea000383ffff */
[----:B------:R-:W-:Y:S05]  /*2780*/  BSYNC.RECONVERGENT B0 ;  /* 0x0000000000007941 */ /* 0x000fea0003800200 */
.L_x_61:
[----:B------:R-:W0:Y:S02]  /*2790*/  LDC.64 R6, c[0x4][0x10] ;  /* 0x01000400ff067b82 */ /* 0x000e240000000a00 */
[----:B0-----:R-:W2:Y:S02]  /*27a0*/  LDG.E R6, desc[UR12][R6.64] ;  /* 0x0000000c06067981 */ /* 0x001ea4000c1e1900 */
[----:B--2---:R-:W-:-:S13]  /*27b0*/  ISETP.NE.AND P4, PT, R6, RZ, PT ;  /* 0x000000ff0600720c */ /* 0x004fda0003f85270 */
.L_x_19:
[----:B------:R-:W-:Y:S05]  /*27c0*/  BSYNC.RECONVERGENT B2 ;  /* 0x0000000000027941 */ /* 0x000fea0003800200 */
.L_x_18:
[----:B------:R-:W-:Y:S05]  /*27d0*/  @!P5 BRA `(.L_x_63) ;  /* 0xffffffe00058d947 */ /* 0x000fea000383ffff */
.L_x_11:
[----:B------:R-:W-:Y:S05]  /*27e0*/  WARPSYNC.ALL ;  /* 0x0000000000007948 */ /* 0x000fea0003800000 */
[----:B------:R-:W1:Y:S01]  /*27f0*/  LDCU UR4, c[0x0][0x438] ;  /* 0x00008700ff0477ac */ /* 0x000e620008000800 */
[----:B------:R-:W-:Y:S01]  /*2800*/  BAR.SYNC.DEFER_BLOCKING 0x0 ;  /* 0x0000000000007b1d */ /* 0x000fe20000010000 */
[----:B-1----:R-:W-:-:S13]  /*2810*/  ISETP.GE.AND P0, PT, R4, UR4, PT ;  /* 0x0000000404007c0c */ /* 0x002fda000bf06270 */
[----:B------:R-:W-:Y:S05]  /*2820*/  @P0 BRA `(.L_x_64) ;  /* 0x0000001c00280947 */ /* 0x000fea0003800000 */
[----:B0-2--5:R-:W0:Y:S02]  /*2830*/  LDC.64 R6, c[0x4][0x10] ;  /* 0x01000400ff067b82 */ /* 0x025e240000000a00 */
[----:B0-----:R-:W2:Y:S01]  /*2840*/  LDG.E R6, desc[UR12][R6.64] ;  /* 0x0000000c06067981 */ /* 0x001ea2000c1e1900 */
[----:B------:R-:W-:Y:S02]  /*2850*/  MOV R21, R4 ;  /* 0x0000000400157202 */ /* 0x000fe40000000f00 */
[----:B--2---:R-:W-:-:S13]  /*2860*/  ISETP.NE.AND P1, PT, R6, RZ, PT ;  /* 0x000000ff0600720c */ /* 0x004fda0003f25270 */
.L_x_94:
[----:B------:R-:W0:Y:S01]  /*2870*/  LDC.64 R6, c[0x0][0x3c8] ;  /* 0x0000f200ff067b82 */ /* 0x000e220000000a00 */
[----:B------:R-:W-:-:S07]  /*2880*/  SHF.L.U32 R39, R21, 0x2, RZ ;  /* 0x0000000215277819 */ /* 0x000fce00000006ff */
[----:B-----5:R-:W1:Y:S01]  /*2890*/  LDC.64 R14, c[0x0][0x380] ;  /* 0x0000e000ff0e7b82 */ /* 0x020e620000000a00 */
[----:B0-----:R-:W-:-:S05]  /*28a0*/  IMAD.WIDE R6, R39, 0x4, R6 ;  /* 0x0000000427067825 */ /* 0x001fca00078e0206 */
[----:B------:R-:W2:Y:S04]  /*28b0*/  LDG.E.CONSTANT R13, desc[UR12][R6.64] ;  /* 0x0000000c060d7981 */ /* 0x000ea8000c1e9900 */
[----:B------:R-:W3:Y:S04]  /*28c0*/  LDG.E.CONSTANT R0, desc[UR12][R6.64+0x4] ;  /* 0x0000040c06007981 */ /* 0x000ee8000c1e9900 */
[----:B------:R-:W4:Y:S04]  /*28d0*/  LDG.E.CONSTANT R3, desc[UR12][R6.64+0x8] ;  /* 0x0000080c06037981 */ /* 0x000f28000c1e9900 */
[----:B------:R0:W4:Y:S01]  /*28e0*/  LDG.E.CONSTANT R12, desc[UR12][R6.64+0xc] ;  /* 0x00000c0c060c7981 */ /* 0x000122000c1e9900 */
[----:B------:R-:W1:Y:S08]  /*28f0*/  @P1 LDC.64 R42, c[0x4][0x8] ;  /* 0x01000200ff2a1b82 */ /* 0x000e700000000a00 */
[----:B------:R-:W0:Y:S08]  /*2900*/  @P1 LDC.64 R16, c[0x4][0x8] ;  /* 0x01000200ff101b82 */ /* 0x000e300000000a00 */
[----:B------:R-:W0:Y:S08]  /*2910*/  @P1 LDC.64 R8, c[0x4][RZ] ;  /* 0x01000000ff081b82 */ /* 0x000e300000000a00 */
[----:B------:R-:W0:Y:S01]  /*2920*/  @P1 LDC.64 R10, c[0x4][RZ] ;  /* 0x01000000ff0a1b82 */ /* 0x000e220000000a00 */
[----:B-1----:R-:W4:Y:S04]  /*2930*/  @P1 LDG.E R33, desc[UR12][R42.64] ;  /* 0x0000000c2a211981 */ /* 0x002f28000c1e1900 */
[----:B------:R-:W4:Y:S04]  /*2940*/  @P1 LDG.E R29, desc[UR12][R42.64+0x8] ;  /* 0x0000080c2a1d1981 */ /* 0x000f28000c1e1900 */
[----:B0-----:R-:W4:Y:S04]  /*2950*/  @P1 LDG.E R26, desc[UR12][R16.64] ;  /* 0x0000000c101a1981 */ /* 0x001f28000c1e1900 */
[----:B------:R-:W4:Y:S01]  /*2960*/  @P1 LDG.E R36, desc[UR12][R42.64+0x4] ;  /* 0x0000040c2a241981 */ /* 0x000f22000c1e1900 */
[----:B------:R-:W0:Y:S03]  /*2970*/  @P1 LDC.64 R6, c[0x4][0x8] ;  /* 0x01000200ff061b82 */ /* 0x000e260000000a00 */
[----:B------:R-:W4:Y:S04]  /*2980*/  @P1 LDG.E R37, desc[UR12][R8.64+0x8] ;  /* 0x0000080c08251981 */ /* 0x000f28000c1e1900 */
[----:B------:R-:W4:Y:S04]  /*2990*/  @P1 LDG.E R28, desc[UR12][R8.64+0x4] ;  /* 0x0000040c081c1981 */ /* 0x000f28000c1e1900 */
[----:B------:R-:W4:Y:S04]  /*29a0*/  @P1 LDG.E R43, desc[UR12][R10.64+0x8] ;  /* 0x0000080c0a2b1981 */ /* 0x000f28000c1e1900 */
[----:B------:R-:W4:Y:S04]  /*29b0*/  @P1 LDG.E R49, desc[UR12][R10.64+0x4] ;  /* 0x0000040c0a311981 */ /* 0x000f28000c1e1900 */
[----:B------:R-:W4:Y:S04]  /*29c0*/  @P1 LDG.E R42, desc[UR12][R10.64] ;  /* 0x0000000c0a2a1981 */ /* 0x000f28000c1e1900 */
[----:B0-----:R-:W4:Y:S04]  /*29d0*/  @P1 LDG.E R47, desc[UR12][R6.64+0x4] ;  /* 0x0000040c062f1981 */ /* 0x001f28000c1e1900 */
[----:B------:R-:W4:Y:S01]  /*29e0*/  @P1 LDG.E R46, desc[UR12][R6.64+0x8] ;  /* 0x0000080c062e1981 */ /* 0x000f22000c1e1900 */
[----:B--2---:R-:W-:-:S02]  /*29f0*/  LEA R13, R13, R13, 0x1 ;  /* 0x0000000d0d0d7211 */ /* 0x004fc400078e08ff */
[----:B---3--:R-:W-:-:S03]  /*2a00*/  LEA R41, R0, R0, 0x1 ;  /* 0x0000000000297211 */ /* 0x008fc600078e08ff */
[----:B------:R-:W-:Y:S01]  /*2a10*/  IMAD.WIDE R24, R13, 0x4, R14 ;  /* 0x000000040d187825 */ /* 0x000fe200078e020e */
[----:B----4-:R-:W-:-:S03]  /*2a20*/  LEA R3, R3, R3, 0x1 ;  /* 0x0000000303037211 */ /* 0x010fc600078e08ff */
[--C-:B------:R-:W-:Y:S01]  /*2a30*/  IMAD.WIDE R40, R41, 0x4, R14.reuse ;  /* 0x0000000429287825 */ /* 0x100fe200078e020e */
[----:B------:R-:W2:Y:S03]  /*2a40*/  LDG.E R31, desc[UR12][R24.64] ;  /* 0x0000000c181f7981 */ /* 0x000ea6000c1e1900 */
[----:B------:R-:W-:Y:S01]  /*2a50*/  IMAD.WIDE R18, R3, 0x4, R14 ;  /* 0x0000000403127825 */ /* 0x000fe200078e020e */
[----:B------:R-:W2:Y:S04]  /*2a60*/  LDG.E R32, desc[UR12][R40.64] ;  /* 0x0000000c28207981 */ /* 0x000ea8000c1e1900 */
[----:B------:R-:W3:Y:S04]  /*2a70*/  LDG.E R27, desc[UR12][R40.64+0x8] ;  /* 0x0000080c281b7981 */ /* 0x000ee8000c1e1900 */
[----:B------:R-:W3:Y:S04]  /*2a80*/  LDG.E R0, desc[UR12][R18.64+0x8] ;  /* 0x0000080c12007981 */ /* 0x000ee8000c1e1900 */
[----:B------:R-:W4:Y:S04]  /*2a90*/  LDG.E R35, desc[UR12][R24.64+0x4] ;  /* 0x0000040c18237981 */ /* 0x000f28000c1e1900 */
[----:B------:R-:W4:Y:S04]  /*2aa0*/  LDG.E R20, desc[UR12][R40.64+0x4] ;  /* 0x0000040c28147981 */ /* 0x000f28000c1e1900 */
[----:B------:R-:W4:Y:S04]  /*2ab0*/  LDG.E R34, desc[UR12][R24.64+0x8] ;  /* 0x0000080c18227981 */ /* 0x000f28000c1e1900 */
[----:B------:R-:W4:Y:S04]  /*2ac0*/  LDG.E R5, desc[UR12][R18.64+0x4] ;  /* 0x0000040c12057981 */ /* 0x000f28000c1e1900 */
[----:B------:R0:W4:Y:S04]  /*2ad0*/  LDG.E R23, desc[UR12][R18.64] ;  /* 0x0000000c12177981 */ /* 0x000128000c1e1900 */
[----:B------:R-:W4:Y:S04]  /*2ae0*/  @P1 LDG.E R25, desc[UR12][R16.64+0x8] ;  /* 0x0000080c10191981 */ /* 0x000f28000c1e1900 */
[----:B------:R1:W4:Y:S01]  /*2af0*/  @P1 LDG.E R3, desc[UR12][R16.64+0x4] ;  /* 0x0000040c10031981 */ /* 0x000322000c1e1900 */
[----:B------:R-:W-:-:S03]  /*2b00*/  LEA R12, R12, R12, 0x1 ;  /* 0x0000000c0c0c7211 */ /* 0x000fc600078e08ff */
[----:B------:R1:W4:Y:S02]  /*2b10*/  @P1 LDG.E R24, desc[UR12][R8.64] ;  /* 0x0000000c08181981 */ /* 0x000324000c1e1900 */
[----:B------:R-:W-:Y:S01]  /*2b20*/  IMAD.WIDE R14, R12, 0x4, R14 ;  /* 0x000000040c0e7825 */ /* 0x000fe200078e020e */
[----:B0-----:R-:W0:Y:S01]  /*2b30*/  @P1 LDC.64 R18, c[0x4][RZ] ;  /* 0x01000000ff121b82 */ /* 0x001e220000000a00 */
[----:B------:R-:W4:Y:S04]  /*2b40*/  @P1 LDG.E R40, desc[UR12][R6.64] ;  /* 0x0000000c06281981 */ /* 0x000f28000c1e1900 */
[----:B------:R-:W4:Y:S03]  /*2b50*/  LDG.E R41, desc[UR12][R14.64+0x8] ;  /* 0x0000080c0e297981 */ /* 0x000f26000c1e1900 */
[----:B-1----:R-:W1:Y:S01]  /*2b60*/  LDC.64 R16, c[0x0][0x3d0] ;  /* 0x0000f400ff107b82 */ /* 0x002e620000000a00 */
[----:B------:R-:W4:Y:S04]  /*2b70*/  LDG.E R30, desc[UR12][R14.64] ;  /* 0x0000000c0e1e7981 */ /* 0x000f28000c1e1900 */
[----:B------:R-:W4:Y:S04]  /*2b80*/  LDG.E R38, desc[UR12][R14.64+0x4] ;  /* 0x0000040c0e267981 */ /* 0x000f28000c1e1900 */
[----:B0-----:R-:W4:Y:S04]  /*2b90*/  @P1 LDG.E R45, desc[UR12][R18.64] ;  /* 0x0000000c122d1981 */ /* 0x001f28000c1e1900 */
[----:B------:R-:W4:Y:S04]  /*2ba0*/  @P1 LDG.E R44, desc[UR12][R18.64+0x4] ;  /* 0x0000040c122c1981 */ /* 0x000f28000c1e1900 */
[----:B------:R3:W4:Y:S01]  /*2bb0*/  @P1 LDG.E R48, desc[UR12][R18.64+0x8] ;  /* 0x0000080c12301981 */ /* 0x000722000c1e1900 */
[----:B-1----:R-:W-:-:S05]  /*2bc0*/  IMAD.WIDE R8, R39, 0x4, R16 ;  /* 0x0000000427087825 */ /* 0x002fca00078e0210 */
[----:B------:R-:W5:Y:S04]  /*2bd0*/  LDG.E.CONSTANT R16, desc[UR12][R8.64] ;  /* 0x0000000c08107981 */ /* 0x000f68000c1e9900 */
[----:B------:R-:W5:Y:S04]  /*2be0*/  LDG.E.CONSTANT R15, desc[UR12][R8.64+0x4] ;  /* 0x0000040c080f7981 */ /* 0x000f68000c1e9900 */
[----:B------:R0:W5:Y:S01]  /*2bf0*/  LDG.E.CONSTANT R14, desc[UR12][R8.64+0x8] ;  /* 0x0000080c080e7981 */ /* 0x000162000c1e9900 */
[----:B------:R-:W-:Y:S05]  /*2c00*/  YIELD ;  /* 0x0000000000007946 */ /* 0x000fea0003800000 */
[----:B------:R-:W1:Y:S01]  /*2c10*/  LDCU UR4, c[0x0][0x438] ;  /* 0x00008700ff0477ac */ /* 0x000e620008000800 */
[----:B------:R-:W-:Y:S01]  /*2c20*/  IADD3 R21, PT, PT, R22, R21, RZ ;  /* 0x0000001516157210 */ /* 0x000fe20007ffe0ff */
[----:B------:R-:W-:Y:S03]  /*2c30*/  BSSY.RECONVERGENT B0, `(.L_x_65) ;  /* 0x0000041000007945 */ /* 0x000fe60003800200 */
[----:B-1----:R-:W-:Y:S01]  /*2c40*/  ISETP.GE.AND P5, PT, R21, UR4, PT ;  /* 0x0000000415007c0c */ /* 0x002fe2000bfa6270 */
[----:B--2---:R-:W-:-:S04]  /*2c50*/  FADD R31, -R31, R32 ;  /* 0x000000201f1f7221 */ /* 0x004fc80000000100 */
[----:B------:R-:W-:Y:S01]  /*2c60*/  @P1 FMUL R33, R31, R33 ;  /* 0x000000211f211220 */ /* 0x000fe20000400000 */
[----:B---3--:R-:W-:Y:S01]  /*2c70*/  FADD R18, -R27, R0 ;  /* 0x000000001b127221 */ /* 0x008fe20000000100 */
[----:B----4-:R-:W-:Y:S01]  /*2c80*/  FADD R11, -R35, R20 ;  /* 0x00000014230b7221 */ /* 0x010fe20000000100 */
[----:B------:R-:W-:Y:S01]  /*2c90*/  FADD R10, -R34, R27 ;  /* 0x0000001b220a7221 */ /* 0x000fe20000000100 */
[----:B------:R-:W-:-:S03]  /*2ca0*/  FADD R20, -R20, R5 ;  /* 0x0000000514147221 */ /* 0x000fc60000000100 */
[----:B------:R-:W-:Y:S01]  /*2cb0*/  @P1 FMUL R29, R10, R29 ;  /* 0x0000001d0a1d1220 */ /* 0x000fe20000400000 */
[----:B------:R-:W-:Y:S01]  /*2cc0*/  FADD R19, -R32, R23 ;  /* 0x0000001720137221 */ /* 0x000fe20000000100 */
[----:B------:R-:W-:-:S03]  /*2cd0*/  @P1 FMUL R25, R18, R25 ;  /* 0x0000001912191220 */ /* 0x000fc60000400000 */
[----:B------:R-:W-:Y:S01]  /*2ce0*/  @P1 FMUL R26, R19, R26 ;  /* 0x0000001a131a1220 */ /* 0x000fe20000400000 */
[----:B------:R-:W-:Y:S01]  /*2cf0*/  @P1 FMUL R3, R20, R3 ;  /* 0x0000000314031220 */ /* 0x000fe20000400000 */
[----:B------:R-:W1:Y:S01]  /*2d00*/  @P1 FRND R33, R33 ;  /* 0x0000002100211307 */ /* 0x000e620000201000 */
[----:B------:R-:W-:-:S07]  /*2d10*/  @P1 FMUL R36, R11, R36 ;  /* 0x000000240b241220 */ /* 0x000fce0000400000 */
[----:B------:R-:W2:Y:S08]  /*2d20*/  @P1 FRND R25, R25 ;  /* 0x0000001900191307 */ /* 0x000eb00000201000 */
[----:B------:R-:W3:Y:S08]  /*2d30*/  @P1 FRND R29, R29 ;  /* 0x0000001d001d1307 */ /* 0x000ef00000201000 */
[----:B------:R-:W4:Y:S08]  /*2d40*/  @P1 FRND R3, R3 ;  /* 0x0000000300031307 */ /* 0x000f300000201000 */
[----:B------:R-:W0:Y:S08]  /*2d50*/  @P1 FRND R26, R26 ;  /* 0x0000001a001a1307 */ /* 0x000e300000201000 */
[----:B------:R-:W0:Y:S01]  /*2d60*/  @P1 FRND R36, R36 ;  /* 0x0000002400241307 */ /* 0x000e220000201000 */
[----:B-1----:R-:W-:Y:S01]  /*2d70*/  @P1 FFMA R31, -R24, R33, R31 ;  /* 0x00000021181f1223 */ /* 0x002fe2000000011f */
[----:B--2---:R-:W-:Y:S01]  /*2d80*/  @P1 FFMA R18, -R43, R25, R18 ;  /* 0x000000192b121223 */ /* 0x004fe20000000112 */
[----:B---3--:R-:W-:Y:S01]  /*2d90*/  @P1 FFMA R10, -R37, R29, R10 ;  /* 0x0000001d250a1223 */ /* 0x008fe2000000010a */
[----:B------:R-:W-:Y:S01]  /*2da0*/  FADD R41, -R0, R41 ;  /* 0x0000002900297221 */ /* 0x000fe20000000100 */
[----:B----4-:R-:W-:Y:S01]  /*2db0*/  @P1 FFMA R20, -R49, R3, R20 ;  /* 0x0000000331141223 */ /* 0x010fe20000000114 */
[----:B------:R-:W-:Y:S01]  /*2dc0*/  FMUL R0, R18, R31 ;  /* 0x0000001f12007220 */ /* 0x000fe20000400000 */
[----:B0-----:R-:W-:-:S02]  /*2dd0*/  @P1 FFMA R19, -R42, R26, R19 ;  /* 0x0000001a2a131223 */ /* 0x001fc40000000113 */
[-C--:B------:R-:W-:Y:S02]  /*2de0*/  FMUL R3, R20, R10.reuse ;  /* 0x0000000a14037220 */ /* 0x080fe40000400000 */
[----:B------:R-:W-:Y:S01]  /*2df0*/  FFMA R10, R19, R10, -R0 ;  /* 0x0000000a130a7223 */ /* 0x000fe20000000800 */
[----:B------:R-:W-:Y:S01]  /*2e00*/  @P1 FFMA R11, -R28, R36, R11 ;  /* 0x000000241c0b1223 */ /* 0x000fe2000000010b */
[----:B------:R-:W-:Y:S01]  /*2e10*/  FADD R7, -R23, R30 ;  /* 0x0000001e17077221 */ /* 0x000fe20000000100 */
[----:B------:R-:W-:Y:S01]  /*2e20*/  FADD R5, -R5, R38 ;  /* 0x0000002605057221 */ /* 0x000fe20000000100 */
[----:B------:R-:W-:Y:S01]  /*2e30*/  FMUL R0, R10, R10 ;  /* 0x0000000a0a007220 */ /* 0x000fe20000400000 */
[-C--:B------:R-:W-:Y:S01]  /*2e40*/  FMUL R9, R19, R11.reuse ;  /* 0x0000000b13097220 */ /* 0x080fe20000400000 */
[----:B------:R-:W-:Y:S01]  /*2e50*/  FFMA R11, R18, R11, -R3 ;  /* 0x0000000b120b7223 */ /* 0x000fe20000000803 */
[----:B------:R-:W-:Y:S01]  /*2e60*/  @P1 FMUL R40, R7, R40 ;  /* 0x0000002807281220 */ /* 0x000fe20000400000 */
[----:B------:R-:W-:Y:S01]  /*2e70*/  @P1 FMUL R47, R5, R47 ;  /* 0x0000002f052f1220 */ /* 0x000fe20000400000 */
[----:B------:R-:W-:Y:S01]  /*2e80*/  @P1 FMUL R46, R41, R46 ;  /* 0x0000002e292e1220 */ /* 0x000fe20000400000 */
[----:B------:R-:W-:Y:S01]  /*2e90*/  FFMA R9, R20, R31, -R9 ;  /* 0x0000001f14097223 */ /* 0x000fe20000000809 */
[----:B------:R-:W-:-:S02]  /*2ea0*/  FFMA R0, R11, R11, R0 ;  /* 0x0000000b0b007223 */ /* 0x000fc40000000000 */
[----:B------:R-:W0:Y:S02]  /*2eb0*/  @P1 FRND R40, R40 ;  /* 0x0000002800281307 */ /* 0x000e240000201000 */
[----:B------:R-:W-:-:S06]  /*2ec0*/  FFMA R3, R9, R9, R0 ;  /* 0x0000000909037223 */ /* 0x000fcc0000000000 */
[----:B------:R-:W1:Y:S01]  /*2ed0*/  @P1 FRND R47, R47 ;  /* 0x0000002f002f1307 */ /* 0x000e620000201000 */
[----:B------:R-:W-:-:S07]  /*2ee0*/  IADD3 R0, PT, PT, R3, -0xd000000, RZ ;  /* 0xf300000003007810 */ /* 0x000fce0007ffe0ff */
[----:B------:R-:W2:Y:S01]  /*2ef0*/  @P1 FRND R46, R46 ;  /* 0x0000002e002e1307 */ /* 0x000ea20000201000 */
[----:B------:R-:W-:Y:S01]  /*2f00*/  ISETP.GT.U32.AND P0, PT, R0, 0x727fffff, PT ;  /* 0x727fffff0000780c */ /* 0x000fe20003f04070 */
[----:B0-----:R-:W-:-:S06]  /*2f10*/  @P1 FFMA R7, -R45, R40, R7 ;  /* 0x000000282d071223 */ /* 0x001fcc0000000107 */
[----:B------:R0:W3:Y:S01]  /*2f20*/  MUFU.RSQ R26, R3 ;  /* 0x00000003001a7308 */ /* 0x0000e20000001400 */
[----:B-1----:R-:W-:Y:S01]  /*2f30*/  @P1 FFMA R5, -R44, R47, R5 ;  /* 0x0000002f2c051223 */ /* 0x002fe20000000105 */
[----:B------:R-:W-:Y:S01]  /*2f40*/  FMUL R6, R7, R20 ;  /* 0x0000001407067220 */ /* 0x000fe20000400000 */
[----:B--2---:R-:W-:Y:S02]  /*2f50*/  @P1 FFMA R41, -R48, R46, R41 ;  /* 0x0000002e30291223 */ /* 0x004fe40000000129 */
[----:B------:R-:W-:Y:S02]  /*2f60*/  FMUL R8, R5, R18 ;  /* 0x0000001205087220 */ /* 0x000fe40000400000 */
[-C--:B------:R-:W-:Y:S01]  /*2f70*/  FMUL R0, R41, R19.reuse ;  /* 0x0000001329007220 */ /* 0x080fe20000400000 */
[----:B------:R-:W-:Y:S01]  /*2f80*/  FFMA R6, R5, R19, -R6 ;  /* 0x0000001305067223 */ /* 0x000fe20000000806 */
[----:B------:R-:W-:Y:S02]  /*2f90*/  FFMA R8, R41, R20, -R8 ;  /* 0x0000001429087223 */ /* 0x000fe40000000808 */
[----:B------:R-:W-:Y:S01]  /*2fa0*/  FFMA R7, R7, R18, -R0 ;  /* 0x0000001207077223 */ /* 0x000fe20000000800 */
[----:B0-----:R-:W-:Y:S06]  /*2fb0*/  @!P0 BRA `(.L_x_66) ;  /* 0x0000000000108947 */ /* 0x001fec0003800000 */
[----:B------:R-:W-:-:S07]  /*2fc0*/  MOV R0, 0x2fe0 ;  /* 0x00002fe000007802 */ /* 0x000fce0000000f00 */
[----:B---3-5:R-:W-:Y:S05]  /*2fd0*/  CALL.REL.NOINC `($__internal_1_$__cuda_sm20_sqrt_rn_f32_slowpath) ;  /* 0x0000008000887944 */ /* 0x028fea0003c00000 */
[----:B------:R-:W-:Y:S01]  /*2fe0*/  MOV R24, R37 ;  /* 0x0000002500187202 */ /* 0x000fe20000000f00 */
[----:B------:R-:W-:Y:S06]  /*2ff0*/  BRA `(.L_x_67) ;  /* 0x0000000000107947 */ /* 0x000fec0003800000 */
.L_x_66:
[----:B---3--:R-:W-:Y:S01]  /*3000*/  FMUL.FTZ R24, R3, R26 ;  /* 0x0000001a03187220 */ /* 0x008fe20000410000 */
[----:B------:R-:W-:-:S03]  /*3010*/  FMUL.FTZ R0, R26, 0.5 ;  /* 0x3f0000001a007820 */ /* 0x000fc60000410000 */
[----:B------:R-:W-:-:S04]  /*3020*/  FFMA R3, -R24, R24, R3 ;  /* 0x0000001818037223 */ /* 0x000fc80000000103 */
[----:B------:R-:W-:-:S07]  /*3030*/  FFMA R24, R3, R0, R24 ;  /* 0x0000000003187223 */ /* 0x000fce0000000018 */
.L_x_67:
[----:B------:R-:W-:Y:S05]  /*3040*/  BSYNC.RECONVERGENT B0 ;  /* 0x0000000000007941 */ /* 0x000fea0003800200 */
.L_x_65:
[----:B------:R-:W-:Y:S01]  /*3050*/  FMUL R3, R7, R7 ;  /* 0x0000000707037220 */ /* 0x000fe20000400000 */
[----:B------:R-:W-:Y:S03]  /*3060*/  BSSY.RECONVERGENT B0, `(.L_x_68) ;  /* 0x0000010000007945 */ /* 0x000fe60003800200 */
[----:B------:R-:W-:-:S04]  /*3070*/  FFMA R3, R8, R8, R3 ;  /* 0x0000000808037223 */ /* 0x000fc80000000003 */
[----:B------:R-:W-:-:S04]  /*3080*/  FFMA R0, R6, R6, R3 ;  /* 0x0000000606007223 */ /* 0x000fc80000000003 */
[----:B------:R0:W1:Y:S01]  /*3090*/  MUFU.RSQ R3, R0 ;  /* 0x0000000000037308 */ /* 0x0000620000001400 */
[----:B------:R-:W-:-:S04]  /*30a0*/  IADD3 R5, PT, PT, R0, -0xd000000, RZ ;  /* 0xf300000000057810 */ /* 0x000fc80007ffe0ff */
[----:B------:R-:W-:-:S13]  /*30b0*/  ISETP.GT.U32.AND P0, PT, R5, 0x727fffff, PT ;  /* 0x727fffff0500780c */ /* 0x000fda0003f04070 */
[----:B01----:R-:W-:Y:S05]  /*30c0*/  @!P0 BRA `(.L_x_69) ;  /* 0x0000000000148947 */ /* 0x003fea0003800000 */
[----:B------:R-:W-:Y:S02]  /*30d0*/  MOV R3, R0 ;  /* 0x0000000000037202 */ /* 0x000fe40000000f00 */
[----:B------:R-:W-:-:S07]  /*30e0*/  MOV R0, 0x3100 ;  /* 0x0000310000007802 */ /* 0x000fce0000000f00 */
[----:B-----5:R-:W-:Y:S05]  /*30f0*/  CALL.REL.NOINC `($__internal_1_$__cuda_sm20_sqrt_rn_f32_slowpath) ;  /* 0x0000008000407944 */ /* 0x020fea0003c00000 */
[----:B------:R-:W-:Y:S01]  /*3100*/  MOV R17, R37 ;  /* 0x0000002500117202 */ /* 0x000fe20000000f00 */
[----:B------:R-:W-:Y:S06]  /*3110*/  BRA `(.L_x_70) ;  /* 0x0000000000107947 */ /* 0x000fec0003800000 */
.L_x_69:
[----:B------:R-:W-:Y:S01]  /*3120*/  FMUL.FTZ R17, R0, R3 ;  /* 0x0000000300117220 */ /* 0x000fe20000410000 */
[----:B------:R-:W-:-:S03]  /*3130*/  FMUL.FTZ R3, R3, 0.5 ;  /* 0x3f00000003037820 */ /* 0x000fc60000410000 */
[----:B------:R-:W-:-:S04]  /*3140*/  FFMA R0, -R17, R17, R0 ;  /* 0x0000001111007223 */ /* 0x000fc80000000100 */
[----:B------:R-:W-:-:S07]  /*3150*/  FFMA R17, R0, R3, R17 ;  /* 0x0000000300117223 */ /* 0x000fce0000000011 */
.L_x_70:
[----:B------:R-:W-:Y:S05]  /*3160*/  BSYNC.RECONVERGENT B0 ;  /* 0x0000000000007941 */ /* 0x000fea0003800200 */
.L_x_68:
[----:B------:R-:W-:Y:S01]  /*3170*/  FMNMX R0, R17, R24, PT ;  /* 0x0000001811007209 */ /* 0x000fe20003800000 */
[----:B------:R-:W-:Y:S03]  /*3180*/  BSSY.RECONVERGENT B2, `(.L_x_71) ;  /* 0x0000133000027945 */ /* 0x000fe60003800200 */
[----:B------:R-:W-:-:S13]  /*3190*/  FSETP.GEU.AND P0, PT, R0, 9.9999999747524270788e-07, PT ;  /* 0x358637bd0000780b */ /* 0x000fda0003f0e000 */
[----:B------:R-:W-:Y:S05]  /*31a0*/  @!P0 BRA `(.L_x_72) ;  /* 0x0000001000c08947 */ /* 0x000fea0003800000 */
[----:B------:R-:W-:Y:S01]  /*31b0*/  FMUL R5, R17, R24 ;  /* 0x0000001811057220 */ /* 0x000fe20000400000 */
        /* <DEDUP_REMOVED lines=15> */
.L_x_74:
[----:B------:R-:W-:Y:S05]  /*32b0*/  BSYNC.RECONVERGENT B3 ;  /* 0x0000000000037941 */ /* 0x000fea0003800200 */
.L_x_73:
[----:B------:R-:W-:Y:S01]  /*32c0*/  FMUL R24, R11, R18 ;  /* 0x000000120b187220 */ /* 0x000fe20000400000 */
[C---:B------:R-:W-:Y:S01]  /*32d0*/  FMUL R3, R9.reuse, R20 ;  /* 0x0000001409037220 */ /* 0x040fe20000400000 */
[CC--:B------:R-:W-:Y:S01]  /*32e0*/  FMUL R26, R10.reuse, R19.reuse ;  /* 0x000000130a1a7220 */ /* 0x0c0fe20000400000 */
[----:B------:R-:W-:Y:S01]  /*32f0*/  BSSY.RECONVERGENT B0, `(.L_x_75) ;  /* 0x0000014000007945 */ /* 0x000fe20003800200 */
[----:B------:R-:W-:Y:S01]  /*3300*/  FFMA R24, R9, R19, -R24 ;  /* 0x0000001309187223 */ /* 0x000fe20000000818 */
[----:B------:R-:W-:Y:S01]  /*3310*/  FFMA R28, R10, R18, -R3 ;  /* 0x000000120a1c7223 */ /* 0x000fe20000000803 */
[----:B------:R-:W-:Y:S02]  /*3320*/  FFMA R26, R11, R20, -R26 ;  /* 0x000000140b1a7223 */ /* 0x000fe4000000081a */
[----:B------:R-:W-:-:S04]  /*3330*/  FMUL R3, R24, R24 ;  /* 0x0000001818037220 */ /* 0x000fc80000400000 */
[----:B------:R-:W-:-:S04]  /*3340*/  FFMA R3, R28, R28, R3 ;  /* 0x0000001c1c037223 */ /* 0x000fc80000000003 */
[----:B------:R-:W-:-:S04]  /*3350*/  FFMA R20, R26, R26, R3 ;  /* 0x0000001a1a147223 */ /* 0x000fc80000000003 */
[----:B------:R0:W1:Y:S01]  /*3360*/  MUFU.RSQ R3, R20 ;  /* 0x0000001400037308 */ /* 0x0000620000001400 */
[----:B------:R-:W-:-:S04]  /*3370*/  IADD3 R18, PT, PT, R20, -0xd000000, RZ ;  /* 0xf300000014127810 */ /* 0x000fc80007ffe0ff */
[----:B------:R-:W-:Y:S02]  /*3380*/  ISETP.GT.U32.AND P0, PT, R18, 0x727fffff, PT ;  /* 0x727fffff1200780c */ /* 0x000fe40003f04070 */
[----:B------:R-:W-:-:S11]  /*3390*/  FMNMX R18, R0, -1, !PT ;  /* 0xbf80000000127809 */ /* 0x000fd60007800000 */
[----:B01----:R-:W-:Y:S05]  /*33a0*/  @!P0 BRA `(.L_x_76) ;  /* 0x0000000000108947 */ /* 0x003fea0003800000 */
[----:B------:R-:W-:Y:S02]  /*33b0*/  MOV R3, R20 ;  /* 0x0000001400037202 */ /* 0x000fe40000000f00 */
[----:B------:R-:W-:-:S07]  /*33c0*/  MOV R0, 0x33e0 ;  /* 0x000033e000007802 */ /* 0x000fce0000000f00 */
[----:B-----5:R-:W-:Y:S05]  /*33d0*/  CALL.REL.NOINC `($__internal_1_$__cuda_sm20_sqrt_rn_f32_slowpath) ;  /* 0x0000007c00887944 */ /* 0x020fea0003c00000 */
[----:B------:R-:W-:Y:S05]  /*33e0*/  BRA `(.L_x_77) ;  /* 0x0000000000107947 */ /* 0x000fea0003800000 */
.L_x_76:
[----:B------:R-:W-:Y:S01]  /*33f0*/  FMUL.FTZ R37, R20, R3 ;  /* 0x0000000314257220 */ /* 0x000fe20000410000 */
[----:B------:R-:W-:-:S03]  /*3400*/  FMUL.FTZ R3, R3, 0.5 ;  /* 0x3f00000003037820 */ /* 0x000fc60000410000 */
[----:B------:R-:W-:-:S04]  /*3410*/  FFMA R0, -R37, R37, R20 ;  /* 0x0000002525007223 */ /* 0x000fc80000000114 */
[----:B------:R-:W-:-:S07]  /*3420*/  FFMA R37, R0, R3, R37 ;  /* 0x0000000300257223 */ /* 0x000fce0000000025 */
.L_x_77:
[----:B------:R-:W-:Y:S05]  /*3430*/  BSYNC.RECONVERGENT B0 ;  /* 0x0000000000007941 */ /* 0x000fea0003800200 */
.L_x_75:
[----:B------:R-:W-:Y:S01]  /*3440*/  FSETP.GT.AND P0, PT, R37, 1.00000001335143196e-10, PT ;  /* 0x2edbe6ff2500780b */ /* 0x000fe20003f04000 */
[----:B------:R-:W-:Y:S01]  /*3450*/  BSSY.RECONVERGENT B3, `(.L_x_78) ;  /* 0x0000015000037945 */ /* 0x000fe20003800200 */
[----:B------:R-:W-:-:S11]  /*3460*/  HFMA2 R19, -RZ, RZ, 0, 0 ;  /* 0x00000000ff137431 */ /* 0x000fd600000001ff */
        /* <DEDUP_REMOVED lines=17> */
.L_x_81:
[----:B------:R-:W-:Y:S05]  /*3580*/  BSYNC.RECONVERGENT B4 ;  /* 0x0000000000047941 */ /* 0x000fea0003800200 */
.L_x_80:
[----:B------:R-:W-:-:S07]  /*3590*/  MOV R19, R0 ;  /* 0x0000000000137202 */ /* 0x000fce0000000f00 */
.L_x_79:
[----:B------:R-:W-:Y:S05]  /*35a0*/  BSYNC.RECONVERGENT B3 ;  /* 0x0000000000037941 */ /* 0x000fea0003800200 */
.L_x_78:
[----:B------:R-:W-:Y:S01]  /*35b0*/  FMNMX R18, R18, 1, PT ;  /* 0x3f80000012127809 */ /* 0x000fe20003800000 */
[----:B------:R-:W-:Y:S03]  /*35c0*/  BSSY.RECONVERGENT B3, `(.L_x_82) ;  /* 0x000000f000037945 */ /* 0x000fe60003800200 */
[----:B------:R-:W-:-:S04]  /*35d0*/  FSETP.GT.AND P4, PT, |R19|, |R18|, PT ;  /* 0x400000121300720b */ /* 0x000fc80003f84200 */
[----:B------:R-:W-:Y:S02]  /*35e0*/  FSEL R17, |R19|, |R18|, P4 ;  /* 0x4000001213117208 */ /* 0x000fe40002000200 */
[----:B------:R-:W-:Y:S02]  /*35f0*/  FSEL R3, |R18|, |R19|, P4 ;  /* 0x4000001312037208 */ /* 0x000fe40002000200 */
        /* <DEDUP_REMOVED lines=11> */
.L_x_83:
[----:B------:R-:W-:Y:S05]  /*36b0*/  BSYNC.RECONVERGENT B3 ;  /* 0x0000000000037941 */ /* 0x000fea0003800200 */
.L_x_82:
[----:B------:R-:W-:Y:S02]  /*36c0*/  HFMA2 R20, -RZ, RZ, 0.89990234375, 10328 ;  /* 0x3b33710bff147431 */ /* 0x000fe400000001ff */
[----:B------:R-:W-:Y:S01]  /*36d0*/  FMUL R3, R0, R0 ;  /* 0x0000000000037220 */ /* 0x000fe20000400000 */
[C---:B------:R-:W-:Y:S01]  /*36e0*/  ISETP.GE.AND P0, PT, R18.reuse, RZ, PT ;  /* 0x000000ff1200720c */ /* 0x040fe20003f06270 */
[----:B------:R-:W-:Y:S01]  /*36f0*/  BSSY.RECONVERGENT B0, `(.L_x_84) ;  /* 0x0000057000007945 */ /* 0x000fe20003800200 */
[C---:B------:R-:W-:Y:S01]  /*3700*/  FSETP.NEU.AND P2, PT, |R18|.reuse, |R19|, PT ;  /* 0x400000131200720b */ /* 0x040fe20003f4d200 */
[----:B------:R-:W-:Y:S01]  /*3710*/  FADD R18, |R18|, |R19| ;  /* 0x4000001312127221 */ /* 0x000fe20000000200 */
[----:B------:R-:W-:Y:S01]  /*3720*/  FSETP.NEU.AND P1, PT, R17, RZ, PT ;  /* 0x000000ff1100720b */ /* 0x000fe20003f2d000 */
[----:B------:R-:W-:-:S04]  /*3730*/  FFMA R20, R3, R20, -0.015681877732276916504 ;  /* 0xbc80774803147423 */ /* 0x000fc80000000014 */
[----:B------:R-:W-:-:S04]  /*3740*/  FFMA R20, R3, R20, 0.042200751602649688721 ;  /* 0x3d2cdab203147423 */ /* 0x000fc80000000014 */
[----:B------:R-:W-:-:S04]  /*3750*/  FFMA R20, R3, R20, -0.074792981147766113281 ;  /* 0xbd992d1003147423 */ /* 0x000fc80000000014 */
[----:B------:R-:W-:-:S04]  /*3760*/  FFMA R20, R3, R20, 0.10640415549278259277 ;  /* 0x3dd9ea6c03147423 */ /* 0x000fc80000000014 */
[----:B------:R-:W-:-:S04]  /*3770*/  FFMA R20, R3, R20, -0.14207722246646881104 ;  /* 0xbe117cb103147423 */ /* 0x000fc80000000014 */
[----:B------:R-:W-:-:S04]  /*3780*/  FFMA R20, R3, R20, 0.19993925094604492188 ;  /* 0x3e4cbce003147423 */ /* 0x000fc80000000014 */
[----:B------:R-:W-:-:S04]  /*3790*/  FFMA R20, R3, R20, -0.33333197236061096191 ;  /* 0xbeaaaa7d03147423 */ /* 0x000fc80000000014 */
[----:B------:R-:W-:Y:S01]  /*37a0*/  FMUL R3, R3, R20 ;  /* 0x0000001403037220 */ /* 0x000fe20000400000 */
[----:B------:R-:W-:-:S03]  /*37b0*/  MOV R20, 0x3f6ee581 ;  /* 0x3f6ee58100147802 */ /* 0x000fc60000000f00 */
[----:B------:R-:W-:-:S04]  /*37c0*/  FFMA R3, R3, R0, R0 ;  /* 0x0000000003037223 */ /* 0x000fc80000000000 */
[C---:B------:R-:W-:Y:S01]  /*37d0*/  FFMA R0, R20.reuse, 1.6832555532455444336, -R3 ;  /* 0x3fd774eb14007823 */ /* 0x040fe20000000803 */
[----:B------:R-:W-:-:S04]  /*37e0*/  FSEL R20, R20, 1.8663789033889770508, P4 ;  /* 0x3feee58114147808 */ /* 0x000fc80002000000 */
[-C--:B------:R-:W-:Y:S02]  /*37f0*/  FSEL R0, R0, R3.reuse, P4 ;  /* 0x0000000300007208 */ /* 0x080fe40002000000 */
[----:B------:R-:W-:-:S05]  /*3800*/  FSEL R3, R3, -R3, P4 ;  /* 0x8000000303037208 */ /* 0x000fca0002000000 */
[----:B------:R-:W-:Y:S01]  /*3810*/  @!P0 FFMA R0, R20, 1.6832555532455444336, R3 ;  /* 0x3fd774eb14008823 */ /* 0x000fe20000000003 */
[----:B------:R-:W-:-:S05]  /*3820*/  HFMA2 R3, -RZ, RZ, 2.04296875, -15.78125 ;  /* 0x4016cbe4ff037431 */ /* 0x000fca00000001ff */
[----:B------:R-:W-:Y:S02]  /*3830*/  @!P2 FSEL R0, R3, 0.78539818525314331055, !P0 ;  /* 0x3f490fdb0300a808 */ /* 0x000fe40004000000 */
[----:B------:R-:W-:Y:S02]  /*3840*/  @!P1 FSEL R0, RZ, 3.1415927410125732422, P0 ;  /* 0x40490fdbff009808 */ /* 0x000fe40000000000 */
[----:B------:R-:W-:Y:S02]  /*3850*/  FSETP.NAN.AND P0, PT, R18, R18, PT ;  /* 0x000000121200720b */ /* 0x000fe40003f08000 */
[----:B------:R-:W-:-:S04]  /*3860*/  LOP3.LUT R19, R0, 0x80000000, R19, 0xb8, !PT ;  /* 0x8000000000137812 */ /* 0x000fc800078eb813 */
[----:B------:R-:W-:-:S05]  /*3870*/  FSEL R19, R18, R19, P0 ;  /* 0x0000001312137208 */ /* 0x000fca0000000000 */
[----:B-----5:R-:W-:-:S04]  /*3880*/  FFMA R19, R15, R19, -R14 ;  /* 0x000000130f137223 */ /* 0x020fc8000000080e */
[C---:B------:R-:W-:Y:S01]  /*3890*/  FMUL R0, R19.reuse, 0.63661974668502807617 ;  /* 0x3f22f98313007820 */ /* 0x040fe20000400000 */
[----:B------:R-:W-:-:S05]  /*38a0*/  FSETP.GE.AND P0, PT, |R19|, 105615, PT ;  /* 0x47ce47801300780b */ /* 0x000fca0003f06200 */
[----:B------:R-:W0:Y:S02]  /*38b0*/  F2I.NTZ R0, R0 ;  /* 0x0000000000007305 */ /* 0x000e240000203100 */
[-C--:B0-----:R-:W-:Y:S02]  /*38c0*/  I2FP.F32.S32 R20, R0.reuse ;  /* 0x0000000000147245 */ /* 0x081fe40000201400 */
[----:B------:R-:W-:-:S03]  /*38d0*/  MOV R23, R0 ;  /* 0x0000000000177202 */ /* 0x000fc60000000f00 */
[----:B------:R-:W-:-:S04]  /*38e0*/  FFMA R3, R20, -1.5707962512969970703, R19 ;  /* 0xbfc90fda14037823 */ /* 0x000fc80000000013 */
[----:B------:R-:W-:-:S04]  /*38f0*/  FFMA R3, R20, -7.5497894158615963534e-08, R3 ;  /* 0xb3a2216814037823 */ /* 0x000fc80000000003 */
[----:B------:R-:W-:-:S05]  /*3900*/  FFMA R20, R20, -5.3903029534742383927e-15, R3 ;  /* 0xa7c234c514147823 */ /* 0x000fca0000000003 */
[----:B------:R-:W-:Y:S01]  /*3910*/  MOV R3, R20 ;  /* 0x0000001400037202 */ /* 0x000fe20000000f00 */
[----:B------:R-:W-:Y:S06]  /*3920*/  @!P0 BRA `(.L_x_85) ;  /* 0x0000000000cc8947 */ /* 0x000fec0003800000 */
[----:B------:R-:W-:-:S13]  /*3930*/  FSETP.NEU.AND P0, PT, |R19|, +INF , PT ;  /* 0x7f8000001300780b */ /* 0x000fda0003f0d200 */
[----:B------:R-:W-:Y:S01]  /*3940*/  @!P0 FMUL R3, RZ, R19 ;  /* 0x00000013ff038220 */ /* 0x000fe20000400000 */
[----:B------:R-:W-:Y:S01]  /*3950*/  @!P0 MOV R0, RZ ;  /* 0x000000ff00008202 */ /* 0x000fe20000000f00 */
[----:B------:R-:W-:Y:S06]  /*3960*/  @!P0 BRA `(.L_x_85) ;  /* 0x0000000000bc8947 */ /* 0x000fec0003800000 */
[----:B------:R-:W0:Y:S01]  /*3970*/  LDC.64 R24, c[0x4][0x28] ;  /* 0x01000a00ff187b82 */ /* 0x000e220000000a00 */
[----:B------:R-:W-:Y:S01]  /*3980*/  SHF.L.U32 R3, R19, 0x8, RZ ;  /* 0x0000000813037819 */ /* 0x000fe200000006ff */
[----:B------:R-:W-:Y:S01]  /*3990*/  HFMA2 R18, -RZ, RZ, 0, 0 ;  /* 0x00000000ff127431 */ /* 0x000fe200000001ff */
[----:B------:R-:W-:Y:S01]  /*39a0*/  MOV R0, RZ ;  /* 0x000000ff00007202 */ /* 0x000fe20000000f00 */
[----:B------:R-:W-:Y:S01]  /*39b0*/  UMOV UR4, URZ ;  /* 0x000000ff00047c82 */ /* 0x000fe20008000000 */
[----:B------:R-:W-:-:S07]  /*39c0*/  LOP3.LUT R17, R3, 0x80000000, RZ, 0xfc, !PT ;  /* 0x8000000003117812 */ /* 0x000fce00078efcff */
.L_x_86:
[----:B0-----:R-:W-:-:S06]  /*39d0*/  IMAD.WIDE.U32 R26, R0, 0x4, R24 ;  /* 0x00000004001a7825 */ /* 0x001fcc00078e0018 */
[----:B------:R-:W2:Y:S01]  /*39e0*/  LDG.E.CONSTANT R26, desc[UR12][R26.64] ;  /* 0x0000000c1a1a7981 */ /* 0x000ea2000c1e9900 */
[C---:B-1----:R-:W-:Y:S02]  /*39f0*/  LEA R3, R0.reuse, R1, 0x2 ;  /* 0x0000000100037211 */ /* 0x042fe400078e10ff */
[----:B------:R-:W-:-:S04]  /*3a00*/  IADD3 R0, PT, PT, R0, 0x1, RZ ;  /* 0x0000000100007810 */ /* 0x000fc80007ffe0ff */
[----:B------:R-:W-:Y:S01]  /*3a10*/  ISETP.NE.AND P0, PT, R0, 0x6, PT ;  /* 0x000000060000780c */ /* 0x000fe20003f05270 */
[----:B--2---:R-:W-:-:S03]  /*3a20*/  IMAD.WIDE.U32 R28, R26, R17, RZ ;  /* 0x000000111a1c7225 */ /* 0x004fc600078e00ff */
[----:B------:R-:W-:-:S04]  /*3a30*/  IADD3 R14, P1, PT, R28, R18, RZ ;  /* 0x000000121c0e7210 */ /* 0x000fc80007f3e0ff */
[----:B------:R-:W-:Y:S01]  /*3a40*/  IADD3.X R18, PT, PT, R29, UR4, RZ, P1, !PT ;  /* 0x000000041d127c10 */ /* 0x000fe20008ffe4ff */
[----:B------:R1:W-:Y:S04]  /*3a50*/  STL [R3], R14 ;  /* 0x0000000e03007387 */ /* 0x0003e80000100800 */
[----:B------:R-:W-:Y:S05]  /*3a60*/  @P0 BRA `(.L_x_86) ;  /* 0xfffffffc00d80947 */ /* 0x000fea000383ffff */
[----:B------:R-:W-:Y:S01]  /*3a70*/  SHF.R.U32.HI R17, RZ, 0x17, R19 ;  /* 0x00000017ff117819 */ /* 0x000fe20000011613 */
[----:B------:R0:W-:Y:S03]  /*3a80*/  STL [R1+0x18], R18 ;  /* 0x0000181201007387 */ /* 0x0001e60000100800 */
[C---:B------:R-:W-:Y:S02]  /*3a90*/  LOP3.LUT R0, R17.reuse, 0xe0, RZ, 0xc0, !PT ;  /* 0x000000e011007812 */ /* 0x040fe400078ec0ff */
[----:B------:R-:W-:Y:S02]  /*3aa0*/  LOP3.LUT P0, RZ, R17, 0x1f, RZ, 0xc0, !PT ;  /* 0x0000001f11ff7812 */ /* 0x000fe4000780c0ff */
[----:B------:R-:W-:-:S04]  /*3ab0*/  IADD3 R0, PT, PT, R0, -0x80, RZ ;  /* 0xffffff8000007810 */ /* 0x000fc80007ffe0ff */
[----:B------:R-:W-:-:S05]  /*3ac0*/  SHF.R.U32.HI R0, RZ, 0x5, R0 ;  /* 0x00000005ff007819 */ /* 0x000fca0000011600 */
[----:B------:R-:W-:-:S05]  /*3ad0*/  IMAD R26, R0, -0x4, R1 ;  /* 0xfffffffc001a7824 */ /* 0x000fca00078e0201 */
[----:B------:R-:W2:Y:S04]  /*3ae0*/  LDL R0, [R26+0x18] ;  /* 0x000018001a007983 */ /* 0x000ea80000100800 */
[----:B-1----:R-:W2:Y:S04]  /*3af0*/  LDL R3, [R26+0x14] ;  /* 0x000014001a037983 */ /* 0x002ea80000100800 */
[----:B------:R-:W3:Y:S01]  /*3b00*/  @P0 LDL R14, [R26+0x10] ;  /* 0x000010001a0e0983 */ /* 0x000ee20000100800 */
[----:B------:R-:W-:Y:S01]  /*3b10*/  LOP3.LUT R17, R17, 0x1f, RZ, 0xc0, !PT ;  /* 0x0000001f11117812 */ /* 0x000fe200078ec0ff */
[----:B------:R-:W-:Y:S01]  /*3b20*/  UMOV UR4, 0x54442d19 ;  /* 0x54442d1900047882 */ /* 0x000fe20000000000 */
[----:B------:R-:W-:-:S02]  /*3b30*/  UMOV UR5, 0x3bf921fb ;  /* 0x3bf921fb00057882 */ /* 0x000fc40000000000 */
[-C--:B--2---:R-:W-:Y:S02]  /*3b40*/  @P0 SHF.L.W.U32.HI R0, R3, R17.reuse, R0 ;  /* 0x0000001103000219 */ /* 0x084fe40000010e00 */
[----:B---3--:R-:W-:Y:S02]  /*3b50*/  @P0 SHF.L.W.U32.HI R3, R14, R17, R3 ;  /* 0x000000110e030219 */ /* 0x008fe40000010e03 */
[----:B------:R-:W-:Y:S02]  /*3b60*/  ISETP.GE.AND P0, PT, R19, RZ, PT ;  /* 0x000000ff1300720c */ /* 0x000fe40003f06270 */
[C---:B------:R-:W-:Y:S02]  /*3b70*/  SHF.L.W.U32.HI R14, R3.reuse, 0x2, R0 ;  /* 0x00000002030e7819 */ /* 0x040fe40000010e00 */
[----:B------:R-:W-:Y:S02]  /*3b80*/  SHF.L.U32 R3, R3, 0x2, RZ ;  /* 0x0000000203037819 */ /* 0x000fe400000006ff */
[----:B------:R-:W-:-:S04]  /*3b90*/  SHF.R.S32.HI R17, RZ, 0x1f, R14 ;  /* 0x0000001fff117819 */ /* 0x000fc8000001140e */
[C---:B------:R-:W-:Y:S02]  /*3ba0*/  LOP3.LUT R24, R17.reuse, R3, RZ, 0x3c, !PT ;  /* 0x0000000311187212 */ /* 0x040fe400078e3cff */
[----:B------:R-:W-:Y:S02]  /*3bb0*/  LOP3.LUT R25, R17, R14, RZ, 0x3c, !PT ;  /* 0x0000000e11197212 */ /* 0x000fe400078e3cff */
[----:B------:R-:W-:Y:S02]  /*3bc0*/  SHF.R.U32.HI R3, RZ, 0x1e, R0 ;  /* 0x0000001eff037819 */ /* 0x000fe40000011600 */
[C---:B------:R-:W-:Y:S02]  /*3bd0*/  LOP3.LUT R17, R14.reuse, R19, RZ, 0x3c, !PT ;  /* 0x000000130e117212 */ /* 0x040fe400078e3cff */
[----:B------:R-:W1:Y:S01]  /*3be0*/  I2F.F64.S64 R24, R24 ;  /* 0x0000001800187312 */ /* 0x000e620000301c00 */
[----:B------:R-:W-:Y:S02]  /*3bf0*/  LEA.HI R0, R14, R3, RZ, 0x1 ;  /* 0x000000030e007211 */ /* 0x000fe400078f08ff */
[----:B------:R-:W-:-:S02]  /*3c00*/  ISETP.GE.AND P1, PT, R17, RZ, PT ;  /* 0x000000ff1100720c */ /* 0x000fc40003f26270 */
[----:B------:R-:W-:-:S04]  /*3c10*/  IADD3 R3, PT, PT, -R0, RZ, RZ ;  /* 0x000000ff00037210 */ /* 0x000fc80007ffe1ff */
[----:B------:R-:W-:Y:S01]  /*3c20*/  @!P0 MOV R0, R3 ;  /* 0x0000000300008202 */ /* 0x000fe20000000f00 */
[----:B-1----:R-:W-:-:S10]  /*3c30*/  DMUL R26, R24, UR4 ;  /* 0x00000004181a7c28 */ /* 0x002fd40008000000 */
[----:B------:R-:W1:Y:S02]  /*3c40*/  F2F.F32.F64 R26, R26 ;  /* 0x0000001a001a7310 */ /* 0x000e640000301000 */
[----:B01----:R-:W-:-:S07]  /*3c50*/  FSEL R3, -R26, R26, !P1 ;  /* 0x0000001a1a037208 */ /* 0x003fce0004800100 */
.L_x_85:
[----:B------:R-:W-:Y:S05]  /*3c60*/  BSYNC.RECONVERGENT B0 ;  /* 0x0000000000007941 */ /* 0x000fea0003800200 */
.L_x_84:
[----:B------:R-:W-:Y:S02]  /*3c70*/  HFMA2 R26, -RZ, RZ, 0.487060546875, -0.0625 ;  /* 0x37cbac00ff1a7431 */ /* 0x000fe400000001ff */
[----:B------:R-:W-:Y:S01]  /*3c80*/  FMUL R17, R3, R3 ;  /* 0x0000000303117220 */ /* 0x000fe20000400000 */
[----:B------:R-:W-:Y:S01]  /*3c90*/  LOP3.LUT R18, R0, 0x1, RZ, 0xc0, !PT ;  /* 0x0000000100127812 */ /* 0x000fe200078ec0ff */
[----:B------:R-:W-:Y:S01]  /*3ca0*/  BSSY.RECONVERGENT B0, `(.L_x_87) ;  /* 0x0000046000007945 */ /* 0x000fe20003800200 */
[----:B------:R-:W-:Y:S02]  /*3cb0*/  MOV R27, 0x3d2aaabb ;  /* 0x3d2aaabb001b7802 */ /* 0x000fe40000000f00 */
[----:B------:R-:W-:Y:S02]  /*3cc0*/  ISETP.NE.U32.AND P0, PT, R18, 0x1, PT ;  /* 0x000000011200780c */ /* 0x000fe40003f05070 */
[----:B------:R-:W-:Y:S01]  /*3cd0*/  MOV R28, 0x3effffff ;  /* 0x3effffff001c7802 */ /* 0x000fe20000000f00 */
[----:B------:R-:W-:Y:S01]  /*3ce0*/  FFMA R14, R17, R26, -0.0013887860113754868507 ;  /* 0xbab607ed110e7423 */ /* 0x000fe2000000001a */
[----:B------:R-:W-:-:S02]  /*3cf0*/  FSEL R18, R27, 0.0083327032625675201416, !P0 ;  /* 0x3c0885e41b127808 */ /* 0x000fc40004000000 */
[----:B------:R-:W-:Y:S02]  /*3d00*/  LOP3.LUT P1, RZ, R0, 0x2, RZ, 0xc0, !PT ;  /* 0x0000000200ff7812 */ /* 0x000fe4000782c0ff */
[----:B------:R-:W-:Y:S02]  /*3d10*/  FSEL R14, R14, -0.00019574658654164522886, !P0 ;  /* 0xb94d41530e0e7808 */ /* 0x000fe40004000000 */
[----:B------:R-:W-:Y:S02]  /*3d20*/  FSEL R0, R3, 1, P0 ;  /* 0x3f80000003007808 */ /* 0x000fe40000000000 */
[----:B------:R-:W-:Y:S01]  /*3d30*/  FSEL R25, -R28, -0.16666662693023681641, !P0 ;  /* 0xbe2aaaa81c197808 */ /* 0x000fe20004000100 */
[----:B------:R-:W-:Y:S01]  /*3d40*/  FFMA R14, R17, R14, R18 ;  /* 0x0000000e110e7223 */ /* 0x000fe20000000012 */
[----:B------:R-:W-:Y:S01]  /*3d50*/  FSETP.GE.AND P0, PT, |R19|, 105615, PT ;  /* 0x47ce47801300780b */ /* 0x000fe20003f06200 */
[C---:B------:R-:W-:Y:S02]  /*3d60*/  FFMA R3, R17.reuse, R0, RZ ;  /* 0x0000000011037223 */ /* 0x040fe400000000ff */
[----:B------:R-:W-:-:S04]  /*3d70*/  FFMA R14, R17, R14, R25 ;  /* 0x0000000e110e7223 */ /* 0x000fc80000000019 */
[----:B------:R-:W-:Y:S01]  /*3d80*/  FFMA R3, R3, R14, R0 ;  /* 0x0000000e03037223 */ /* 0x000fe20000000000 */
[----:B------:R-:W-:-:S03]  /*3d90*/  FMUL R0, R16, -R15 ;  /* 0x8000000f10007220 */ /* 0x000fc60000400000 */
[----:B------:R-:W-:-:S04]  /*3da0*/  @P1 FADD R3, RZ, -R3 ;  /* 0x80000003ff031221 */ /* 0x000fc80000000000 */
[----:B------:R-:W-:Y:S01]  /*3db0*/  FMUL R3, R3, R0 ;  /* 0x0000000003037220 */ /* 0x000fe20000400000 */
        /* <DEDUP_REMOVED lines=11> */
.L_x_89:
[----:B0-----:R-:W-:-:S05]  /*3e70*/  IMAD.WIDE.U32 R30, R0, 0x4, R14 ;  /* 0x00000004001e7825 */ /* 0x001fca00078e000e */
        /* <DEDUP_REMOVED lines=9> */
[----:B-1----:R-:W-:Y:S01]  /*3f10*/  SHF.R.U32.HI R17, RZ, 0x17, R19 ;  /* 0x00000017ff117819 */ /* 0x002fe20000011613 */
[----:B------:R0:W-:Y:S03]  /*3f20*/  STL [R1+0x18], R18 ;  /* 0x0000181201007387 */ /* 0x0001e60000100800 */
[C---:B------:R-:W-:Y:S02]  /*3f30*/  LOP3.LUT R0, R17.reuse, 0xe0, RZ, 0xc0, !PT ;  /* 0x000000e011007812 */ /* 0x040fe400078ec0ff */
[----:B------:R-:W-:Y:S02]  /*3f40*/  LOP3.LUT P0, RZ, R17, 0x1f, RZ, 0xc0, !PT ;  /* 0x0000001f11ff7812 */ /* 0x000fe4000780c0ff */
[----:B------:R-:W-:-:S04]  /*3f50*/  IADD3 R0, PT, PT, R0, -0x80, RZ ;  /* 0xffffff8000007810 */ /* 0x000fc80007ffe0ff */
[----:B------:R-:W-:-:S05]  /*3f60*/  SHF.R.U32.HI R0, RZ, 0x5, R0 ;  /* 0x00000005ff007819 */ /* 0x000fca0000011600 */
[----:B------:R-:W-:-:S05]  /*3f70*/  IMAD R20, R0, -0x4, R1 ;  /* 0xfffffffc00147824 */ /* 0x000fca00078e0201 */
[----:B------:R-:W2:Y:S04]  /*3f80*/  LDL R0, [R20+0x18] ;  /* 0x0000180014007983 */ /* 0x000ea80000100800 */
[----:B------:R-:W2:Y:S04]  /*3f90*/  LDL R15, [R20+0x14] ;  /* 0x00001400140f7983 */ /* 0x000ea80000100800 */
[----:B------:R-:W3:Y:S01]  /*3fa0*/  @P0 LDL R14, [R20+0x10] ;  /* 0x00001000140e0983 */ /* 0x000ee20000100800 */
[----:B------:R-:W-:Y:S01]  /*3fb0*/  LOP3.LUT R17, R17, 0x1f, RZ, 0xc0, !PT ;  /* 0x0000001f11117812 */ /* 0x000fe200078ec0ff */
[----:B------:R-:W-:Y:S01]  /*3fc0*/  UMOV UR4, 0x54442d19 ;  /* 0x54442d1900047882 */ /* 0x000fe20000000000 */
[----:B------:R-:W-:Y:S01]  /*3fd0*/  UMOV UR5, 0x3bf921fb ;  /* 0x3bf921fb00057882 */ /* 0x000fe20000000000 */
[----:B------:R-:W-:-:S02]  /*3fe0*/  ISETP.GE.AND P1, PT, R19, RZ, PT ;  /* 0x000000ff1300720c */ /* 0x000fc40003f26270 */
[-C--:B--2---:R-:W-:Y:S02]  /*3ff0*/  @P0 SHF.L.W.U32.HI R0, R15, R17.reuse, R0 ;  /* 0x000000110f000219 */ /* 0x084fe40000010e00 */
[----:B---3--:R-:W-:Y:S02]  /*4000*/  @P0 SHF.L.W.U32.HI R15, R14, R17, R15 ;  /* 0x000000110e0f0219 */ /* 0x008fe40000010e0f */
[--C-:B------:R-:W-:Y:S02]  /*4010*/  SHF.R.U32.HI R23, RZ, 0x1e, R0.reuse ;  /* 0x0000001eff177819 */ /* 0x100fe40000011600 */
[C---:B------:R-:W-:Y:S02]  /*4020*/  SHF.L.W.U32.HI R14, R15.reuse, 0x2, R0 ;  /* 0x000000020f0e7819 */ /* 0x040fe40000010e00 */
[----:B------:R-:W-:Y:S02]  /*4030*/  SHF.L.U32 R15, R15, 0x2, RZ ;  /* 0x000000020f0f7819 */ /* 0x000fe400000006ff */
[----:B------:R-:W-:-:S02]  /*4040*/  SHF.R.S32.HI R17, RZ, 0x1f, R14 ;  /* 0x0000001fff117819 */ /* 0x000fc4000001140e */
[C---:B------:R-:W-:Y:S02]  /*4050*/  LOP3.LUT R19, R14.reuse, R19, RZ, 0x3c, !PT ;  /* 0x000000130e137212 */ /* 0x040fe400078e3cff */
[C---:B------:R-:W-:Y:S02]  /*4060*/  LOP3.LUT R24, R17.reuse, R15, RZ, 0x3c, !PT ;  /* 0x0000000f11187212 */ /* 0x040fe400078e3cff */
[----:B------:R-:W-:Y:S02]  /*4070*/  LOP3.LUT R25, R17, R14, RZ, 0x3c, !PT ;  /* 0x0000000e11197212 */ /* 0x000fe400078e3cff */
[----:B------:R-:W-:Y:S02]  /*4080*/  LEA.HI R23, R14, R23, RZ, 0x1 ;  /* 0x000000170e177211 */ /* 0x000fe400078f08ff */
[----:B------:R-:W-:Y:S02]  /*4090*/  ISETP.GE.AND P0, PT, R19, RZ, PT ;  /* 0x000000ff1300720c */ /* 0x000fe40003f06270 */
[----:B------:R-:W1:Y:S01]  /*40a0*/  I2F.F64.S64 R24, R24 ;  /* 0x0000001800187312 */ /* 0x000e620000301c00 */
[----:B------:R-:W-:-:S04]  /*40b0*/  IADD3 R0, PT, PT, -R23, RZ, RZ ;  /* 0x000000ff17007210 */ /* 0x000fc80007ffe1ff */
[----:B------:R-:W-:Y:S01]  /*40c0*/  @!P1 MOV R23, R0 ;  /* 0x0000000000179202 */ /* 0x000fe20000000f00 */
[----:B-1----:R-:W-:-:S10]  /*40d0*/  DMUL R30, R24, UR4 ;  /* 0x00000004181e7c28 */ /* 0x002fd40008000000 */
[----:B------:R-:W1:Y:S02]  /*40e0*/  F2F.F32.F64 R30, R30 ;  /* 0x0000001e001e7310 */ /* 0x000e640000301000 */
[----:B01----:R-:W-:-:S07]  /*40f0*/  FSEL R20, -R30, R30, !P0 ;  /* 0x0000001e1e147208 */ /* 0x003fce0004000100 */
.L_x_88:
[----:B------:R-:W-:Y:S05]  /*4100*/  BSYNC.RECONVERGENT B0 ;  /* 0x0000000000007941 */ /* 0x000fea0003800200 */
.L_x_87:
[----:B------:R-:W-:Y:S01]  /*4110*/  FMUL R15, R20, R20 ;  /* 0x00000014140f7220 */ /* 0x000fe20000400000 */
[C---:B------:R-:W-:Y:S01]  /*4120*/  LOP3.LUT R0, R23.reuse, 0x1, RZ, 0xc0, !PT ;  /* 0x0000000117007812 */ /* 0x040fe200078ec0ff */
[----:B------:R-:W0:Y:S01]  /*4130*/  S2R R19, SR_CgaCtaId ;  /* 0x0000000000137919 */ /* 0x000e220000008800 */
[----:B------:R-:W-:Y:S01]  /*4140*/  IADD3 R23, PT, PT, R23, 0x1, RZ ;  /* 0x0000000117177810 */ /* 0x000fe20007ffe0ff */
[----:B------:R-:W-:Y:S01]  /*4150*/  FFMA R26, R15, R26, -0.0013887860113754868507 ;  /* 0xbab607ed0f1a7423 */ /* 0x000fe2000000001a */
[----:B------:R-:W-:Y:S01]  /*4160*/  ISETP.NE.U32.AND P0, PT, R0, 0x1, PT ;  /* 0x000000010000780c */ /* 0x000fe20003f05070 */
[----:B------:R-:W-:Y:S01]  /*4170*/  BSSY.RECONVERGENT B0, `(.L_x_90) ;  /* 0x0000013000007945 */ /* 0x000fe20003800200 */
[----:B------:R-:W-:Y:S02]  /*4180*/  LOP3.LUT P1, RZ, R23, 0x2, RZ, 0xc0, !PT ;  /* 0x0000000217ff7812 */ /* 0x000fe4000782c0ff */
[----:B------:R-:W-:Y:S02]  /*4190*/  FSEL R0, R27, 0.0083327032625675201416, P0 ;  /* 0x3c0885e41b007808 */ /* 0x000fe40000000000 */
[----:B------:R-:W-:-:S02]  /*41a0*/  FSEL R26, R26, -0.00019574658654164522886, P0 ;  /* 0xb94d41531a1a7808 */ /* 0x000fc40000000000 */
[----:B------:R-:W-:Y:S02]  /*41b0*/  FSEL R17, -R28, -0.16666662693023681641, P0 ;  /* 0xbe2aaaa81c117808 */ /* 0x000fe40000000100 */
[----:B------:R-:W-:Y:S01]  /*41c0*/  MOV R14, 0x400 ;  /* 0x00000400000e7802 */ /* 0x000fe20000000f00 */
[----:B------:R-:W-:Y:S01]  /*41d0*/  FFMA R26, R15, R26, R0 ;  /* 0x0000001a0f1a7223 */ /* 0x000fe20000000000 */
[----:B------:R-:W-:-:S03]  /*41e0*/  FSEL R0, R20, 1, !P0 ;  /* 0x3f80000014007808 */ /* 0x000fc60004000000 */
[C---:B------:R-:W-:Y:S02]  /*41f0*/  FFMA R17, R15.reuse, R26, R17 ;  /* 0x0000001a0f117223 */ /* 0x040fe40000000011 */
[----:B------:R-:W-:-:S04]  /*4200*/  FFMA R15, R15, R0, RZ ;  /* 0x000000000f0f7223 */ /* 0x000fc800000000ff */
[----:B------:R-:W-:-:S04]  /*4210*/  FFMA R0, R15, R17, R0 ;  /* 0x000000110f007223 */ /* 0x000fc80000000000 */
[----:B------:R-:W-:-:S04]  /*4220*/  @P1 FADD R0, RZ, -R0 ;  /* 0x80000000ff001221 */ /* 0x000fc80000000000 */
[----:B------:R-:W-:Y:S01]  /*4230*/  FADD R15, R0, 1 ;  /* 0x3f800000000f7421 */ /* 0x000fe20000000000 */
[----:B0-----:R-:W-:-:S03]  /*4240*/  LEA R19, R19, R14, 0x18 ;  /* 0x0000000e13137211 */ /* 0x001fc600078ec0ff */
[----:B------:R-:W-:-:S07]  /*4250*/  FMUL R17, R16, R15 ;  /* 0x0000000f10117220 */ /* 0x000fce0000400000 */
.L_x_91:
[----:B------:R-:W0:Y:S02]  /*4260*/  LDS R14, [R19] ;  /* 0x00000000130e7984 */ /* 0x000e240000000800 */
[----:B0-----:R-:W-:-:S05]  /*4270*/  FADD R15, R17, R14 ;  /* 0x0000000e110f7221 */ /* 0x001fca0000000000 */
[----:B------:R-:W0:Y:S02]  /*4280*/  ATOMS.CAST.SPIN P0, [R19], R14, R15 ;  /* 0x0000000e1300758d */ /* 0x000e24000180000f */
[----:B0-----:R-:W-:Y:S05]  /*4290*/  @!P0 BRA `(.L_x_91) ;  /* 0xfffffffc00f08947 */ /* 0x001fea000383ffff */
[----:B------:R-:W-:Y:S05]  /*42a0*/  BSYNC.RECONVERGENT B0 ;  /* 0x0000000000007941 */ /* 0x000fea0003800200 */
.L_x_90:
[----:B------:R-:W-:Y:S01]  /*42b0*/  FADD R16, R5, 1.00000001335143196e-10 ;  /* 0x2edbe6ff05107421 */ /* 0x000fe20000000000 */
[----:B------:R-:W-:Y:S03]  /*42c0*/  BSSY.RECONVERGENT B3, `(.L_x_92) ;  /* 0x000000c000037945 */ /* 0x000fe60003800200 */
        /* <DEDUP_REMOVED lines=11> */
.L_x_93:
[----:B------:R-:W-:Y:S05]  /*4380*/  BSYNC.RECONVERGENT B3 ;  /* 0x0000000000037941 */ /* 0x000fea0003800200 */
.L_x_92:
[----:B------:R-:W0:Y:S01]  /*4390*/  LDC.64 R16, c[0x0][0x390] ;  /* 0x0000e400ff107b82 */ /* 0x000e220000000a00 */
[-C--:B------:R-:W-:Y:S01]  /*43a0*/  FMUL R3, R8, R0.reuse ;  /* 0x0000000008037220 */ /* 0x080fe20000400000 */
[-C--:B------:R-:W-:Y:S01]  /*43b0*/  FMUL R7, R7, R0.reuse ;  /* 0x0000000007077220 */ /* 0x080fe20000400000 */
[-C--:B------:R-:W-:Y:S01]  /*43c0*/  FMUL R5, R6, R0.reuse ;  /* 0x0000000006057220 */ /* 0x080fe20000400000 */
[-C--:B------:R-:W-:Y:S01]  /*43d0*/  FMUL R11, R11, -R0.reuse ;  /* 0x800000000b0b7220 */ /* 0x080fe20000400000 */
[----:B------:R-:W-:-:S03]  /*43e0*/  FMUL R9, R9, -R0 ;  /* 0x8000000009097220 */ /* 0x000fc60000400000 */
[----:B------:R-:W1:Y:S01]  /*43f0*/  LDC.64 R18, c[0x4][0x10] ;  /* 0x01000400ff127b82 */ /* 0x000e620000000a00 */
[----:B0-----:R-:W-:-:S04]  /*4400*/  IMAD.WIDE R14, R13, 0x4, R16 ;  /* 0x000000040d0e7825 */ /* 0x001fc800078e0210 */
[----:B------:R-:W-:-:S04]  /*4410*/  IMAD.WIDE R12, R12, 0x4, R16 ;  /* 0x000000040c0c7825 */ /* 0x000fc800078e0210 */
[----:B------:R-:W-:Y:S01]  /*4420*/  FMUL R17, R10, -R0 ;  /* 0x800000000a117220 */ /* 0x000fe20000400000 */
[----:B------:R0:W-:Y:S04]  /*4430*/  REDG.E.ADD.F32.FTZ.RN.STRONG.GPU desc[UR12][R14.64], R3 ;  /* 0x000000030e0079a6 */ /* 0x0001e8000c12f30c */
[----:B------:R0:W-:Y:S04]  /*4440*/  REDG.E.ADD.F32.FTZ.RN.STRONG.GPU desc[UR12][R14.64+0x4], R7 ;  /* 0x000004070e0079a6 */ /* 0x0001e8000c12f30c */
[----:B------:R0:W-:Y:S04]  /*4450*/  REDG.E.ADD.F32.FTZ.RN.STRONG.GPU desc[UR12][R14.64+0x8], R5 ;  /* 0x000008050e0079a6 */ /* 0x0001e8000c12f30c */
[----:B------:R0:W-:Y:S04]  /*4460*/  REDG.E.ADD.F32.FTZ.RN.STRONG.GPU desc[UR12][R12.64], R11 ;  /* 0x0000000b0c0079a6 */ /* 0x0001e8000c12f30c */
[----:B------:R0:W-:Y:S04]  /*4470*/  REDG.E.ADD.F32.FTZ.RN.STRONG.GPU desc[UR12][R12.64+0x4], R17 ;  /* 0x000004110c0079a6 */ /* 0x0001e8000c12f30c */
[----:B------:R0:W-:Y:S04]  /*4480*/  REDG.E.ADD.F32.FTZ.RN.STRONG.GPU desc[UR12][R12.64+0x8], R9 ;  /* 0x000008090c0079a6 */ /* 0x0001e8000c12f30c */
[----:B-1----:R-:W2:Y:S02]  /*4490*/  LDG.E R18, desc[UR12][R18.64] ;  /* 0x0000000c12127981 */ /* 0x002ea4000c1e1900 */
[----:B0-2---:R-:W-:-:S13]  /*44a0*/  ISETP.NE.AND P1, PT, R18, RZ, PT ;  /* 0x000000ff1200720c */ /* 0x005fda0003f25270 */
.L_x_72:
[----:B------:R-:W-:Y:S05]  /*44b0*/  BSYNC.RECONVERGENT B2 ;  /* 0x0000000000027941 */ /* 0x000fea0003800200 */
.L_x_71:
[----:B------:R-:W-:Y:S05]  /*44c0*/  @!P5 BRA `(.L_x_94) ;  /* 0xffffffe000e8d947 */ /* 0x000fea000383ffff */
.L_x_64:
[----:B------:R-:W-:Y:S05]  /*44d0*/  WARPSYNC.ALL ;  /* 0x0000000000007948 */ /* 0x000fea0003800000 */
[----:B------:R-:W1:Y:S01]  /*44e0*/  LDCU UR4, c[0x0][0x428] ;  /* 0x00008500ff0477ac */ /* 0x000e620008000800 */
[----:B------:R-:W3:Y:S01]  /*44f0*/  LDCU.64 UR6, c[0x0][0x420] ;  /* 0x00008400ff0677ac */ /* 0x000ee20008000a00 */
[----:B------:R-:W4:Y:S01]  /*4500*/  LDCU.64 UR8, c[0x0][0x418] ;  /* 0x00008300ff0877ac */ /* 0x000f220008000a00 */
[----:B-1----:R-:W-:Y:S02]  /*4510*/  UISETP.NE.AND UP1, UPT, UR4, URZ, UPT ;  /* 0x000000ff0400728c */ /* 0x002fe4000bf25270 */
[----:B---3--:R-:W-:-:S02]  /*4520*/  UISETP.EQ.U32.AND UP2, UPT, UR6, URZ, UPT ;  /* 0x000000ff0600728c */ /* 0x008fc4000bf42070 */
[----:B----4-:R-:W-:Y:S02]  /*4530*/  UISETP.EQ.U32.AND UP0, UPT, UR8, URZ, UPT ;  /* 0x000000ff0800728c */ /* 0x010fe4000bf02070 */
[----:B------:R-:W-:-:S04]  /*4540*/  UISETP.EQ.OR.EX UP1, UPT, UR7, URZ, !UP1, UP2 ;  /* 0x000000ff0700728c */ /* 0x000fc8000cf22720 */
[----:B------:R-:W-:Y:S01]  /*4550*/  UISETP.EQ.OR.EX UP0, UPT, UR9, URZ, UP1, UP0 ;  /* 0x000000ff0900728c */ /* 0x000fe20008f02700 */
[----:B------:R-:W-:Y:S08]  /*4560*/  BAR.SYNC.DEFER_BLOCKING 0x0 ;  /* 0x0000000000007b1d */ /* 0x000ff00000010000 */
[----:B------:R-:W-:Y:S05]  /*4570*/  BRA.U UP0, `(.L_x_95) ;  /* 0x0000001100b07547 */ /* 0x000fea000b800000 */
[----:B------:R-:W1:Y:S01]  /*4580*/  LDCU UR4, c[0x0][0x42c] ;  /* 0x00008580ff0477ac */ /* 0x000e620008000800 */
[----:B------:R-:W-:Y:S01]  /*4590*/  BSSY.RECONVERGENT B2, `(.L_x_96) ;  /* 0x0000129000027945 */ /* 0x000fe20003800200 */
[----:B-1----:R-:W-:-:S13]  /*45a0*/  ISETP.GE.AND P0, PT, R4, UR4, PT ;  /* 0x0000000404007c0c */ /* 0x002fda000bf06270 */
[----:B------:R-:W-:Y:S05]  /*45b0*/  @P0 BRA `(.L_x_97) ;  /* 0x0000001000980947 */ /* 0x000fea0003800000 */
[----:B0-2--5:R-:W0:Y:S02]  /*45c0*/  LDC.64 R6, c[0x0][0x420] ;  /* 0x00010800ff067b82 */ /* 0x025e240000000a00 */
[----:B0-----:R-:W-:-:S06]  /*45d0*/  IMAD.WIDE R6, R4, 0x4, R6 ;  /* 0x0000000404067825 */ /* 0x001fcc00078e0206 */
[----:B------:R-:W2:Y:S01]  /*45e0*/  LDG.E.CONSTANT R7, desc[UR12][R6.64] ;  /* 0x0000000c06077981 */ /* 0x000ea2000c1e9900 */
[----:B------:R-:W-:Y:S01]  /*45f0*/  BSSY.RECONVERGENT B3, `(.L_x_98) ;  /* 0x0000116000037945 */ /* 0x000fe20003800200 */
[----:B------:R-:W-:Y:S02]  /*4600*/  LEA R32, R4, R4, 0x1 ;  /* 0x0000000404207211 */ /* 0x000fe400078e08ff */
[----:B------:R-:W-:Y:S02]  /*4610*/  CS2R R24, SRZ ;  /* 0x0000000000187805 */ /* 0x000fe4000001ff00 */
[----:B------:R-:W-:Y:S02]  /*4620*/  CS2R R22, SRZ ;  /* 0x0000000000167805 */ /* 0x000fe4000001ff00 */
[----:B--2---:R-:W-:-:S13]  /*4630*/  ISETP.GE.AND P0, PT, R7, 0x1, PT ;  /* 0x000000010700780c */ /* 0x004fda0003f06270 */
[----:B------:R-:W-:Y:S05]  /*4640*/  @!P0 BRA `(.L_x_99) ;  /* 0x0000001000408947 */ /* 0x000fea0003800000 */
[----:B------:R-:W0:Y:S08]  /*4650*/  LDC.64 R36, c[0x0][0x3e0] ;  /* 0x0000f800ff247b82 */ /* 0x000e300000000a00 */
[----:B------:R-:W1:Y:S08]  /*4660*/  LDC.64 R34, c[0x0][0x3d8] ;  /* 0x0000f600ff227b82 */ /* 0x000e700000000a00 */
[----:B------:R-:W2:Y:S08]  /*4670*/  LDC.64 R38, c[0x4][RZ] ;  /* 0x01000000ff267b82 */ /* 0x000eb00000000a00 */
[----:B------:R-:W3:Y:S01]  /*4680*/  LDC.64 R12, c[0x4][0x18] ;  /* 0x01000600ff0c7b82 */ /* 0x000ee20000000a00 */
[----:B0-----:R-:W-:-:S06]  /*4690*/  IMAD.WIDE R36, R4, 0x2, R36 ;  /* 0x0000000204247825 */ /* 0x001fcc00078e0224 */
[----:B------:R-:W4:Y:S01]  /*46a0*/  LDG.E.U16.CONSTANT R36, desc[UR12][R36.64] ;  /* 0x0000000c24247981 */ /* 0x000f22000c1e9500 */
[----:B------:R-:W0:Y:S01]  /*46b0*/  LDC.64 R10, c[0x4][0x20] ;  /* 0x01000800ff0a7b82 */ /* 0x000e220000000a00 */
[----:B-1----:R-:W-:-:S05]  /*46c0*/  IMAD.WIDE R34, R4, 0x2, R34 ;  /* 0x0000000204227825 */ /* 0x002fca00078e0222 */
[----:B------:R-:W4:Y:S02]  /*46d0*/  LDG.E.U16.CONSTANT R28, desc[UR12][R34.64] ;  /* 0x0000000c221c7981 */ /* 0x000f24000c1e9500 */
[----:B------:R-:W1:Y:S02]  /*46e0*/  LDC.64 R24, c[0x0][0x380] ;  /* 0x0000e000ff187b82 */ /* 0x000e640000000a00 */
[----:B--2---:R-:W5:Y:S04]  /*46f0*/  LDG.E R20, desc[UR12][R38.64] ;  /* 0x0000000c26147981 */ /* 0x004f68000c1e1900 */
[----:B------:R-:W5:Y:S02]  /*4700*/  LDG.E R19, desc[UR12][R38.64+0x4] ;  /* 0x0000040c26137981 */ /* 0x000f64000c1e1900 */
[----:B------:R-:W2:Y:S02]  /*4710*/  LDC.64 R26, c[0x0][0x3e8] ;  /* 0x0000fa00ff1a7b82 */ /* 0x000ea40000000a00 */
[----:B------:R-:W5:Y:S04]  /*4720*/  LDG.E R16, desc[UR12][R38.64+0x8] ;  /* 0x0000080c26107981 */ /* 0x000f68000c1e1900 */
[----:B---3--:R-:W5:Y:S02]  /*4730*/  LDG.E R5, desc[UR12][R12.64] ;  /* 0x0000000c0c057981 */ /* 0x008f64000c1e1900 */
[----:B------:R-:W3:Y:S02]  /*4740*/  LDC.64 R8, c[0x4][0x8] ;  /* 0x01000200ff087b82 */ /* 0x000ee40000000a00 */
[----:B0-----:R-:W5:Y:S01]  /*4750*/  LDG.E R6, desc[UR12][R10.64] ;  /* 0x0000000c0a067981 */ /* 0x001f62000c1e1900 */
[----:B-1----:R-:W-:-:S05]  /*4760*/  IMAD.WIDE R24, R32, 0x4, R24 ;  /* 0x0000000420187825 */ /* 0x002fca00078e0218 */
[----:B------:R-:W0:Y:S01]  /*4770*/  LDC.64 R22, c[0x4][0x10] ;  /* 0x01000400ff167b82 */ /* 0x000e220000000a00 */
[----:B------:R-:W5:Y:S01]  /*4780*/  LDG.E R31, desc[UR12][R24.64] ;  /* 0x0000000c181f7981 */ /* 0x000f62000c1e1900 */
[C---:B------:R-:W-:Y:S01]  /*4790*/  SHF.L.U32 R3, R4.reuse, 0x8, RZ ;  /* 0x0000000804037819 */ /* 0x040fe200000006ff */
[----:B--2---:R-:W-:Y:S02]  /*47a0*/  IMAD.WIDE R26, R4, 0x4, R26 ;  /* 0x00000004041a7825 */ /* 0x004fe400078e021a */
[----:B------:R-:W5:Y:S03]  /*47b0*/  LDG.E R30, desc[UR12][R24.64+0x4] ;  /* 0x0000040c181e7981 */ /* 0x000f66000c1e1900 */
[----:B------:R-:W1:Y:S01]  /*47c0*/  LDC.64 R50, c[0x0][0x380] ;  /* 0x0000e000ff327b82 */ /* 0x000e620000000a00 */
[----:B------:R2:W5:Y:S07]  /*47d0*/  LDG.E R29, desc[UR12][R24.64+0x8] ;  /* 0x0000080c181d7981 */ /* 0x00056e000c1e1900 */
[----:B------:R-:W1:Y:S01]  /*47e0*/  LDC.64 R48, c[0x0][0x3d8] ;  /* 0x0000f600ff307b82 */ /* 0x000e620000000a00 */
[----:B---3--:R-:W5:Y:S07]  /*47f0*/  LDG.E R18, desc[UR12][R8.64] ;  /* 0x0000000c08127981 */ /* 0x008f6e000c1e1900 */
[----:B------:R-:W3:Y:S01]  /*4800*/  LDC.64 R46, c[0x0][0x3e0] ;  /* 0x0000f800ff2e7b82 */ /* 0x000ee20000000a00 */
[----:B------:R-:W5:Y:S01]  /*4810*/  LDG.E R17, desc[UR12][R8.64+0x4] ;  /* 0x0000040c08117981 */ /* 0x000f62000c1e1900 */
[----:B------:R-:W-:-:S03]  /*4820*/  IADD3 R7, PT, PT, -R7, RZ, RZ ;  /* 0x000000ff07077210 */ /* 0x000fc60007ffe1ff */
[----:B------:R-:W5:Y:S03]  /*4830*/  LDG.E R14, desc[UR12][R8.64+0x8] ;  /* 0x0000080c080e7981 */ /* 0x000f66000c1e1900 */
[----:B--2---:R-:W2:Y:S01]  /*4840*/  LDC.64 R24, c[0x0][0x418] ;  /* 0x00010600ff187b82 */ /* 0x004ea20000000a00 */
[----:B------:R-:W5:Y:S04]  /*4850*/  LDG.E.CONSTANT R26, desc[UR12][R26.64] ;  /* 0x0000000c1a1a7981 */ /* 0x000f68000c1e9900 */
[----:B0-----:R0:W5:Y:S03]  /*4860*/  LDG.E R21, desc[UR12][R22.64] ;  /* 0x0000000c16157981 */ /* 0x001166000c1e1900 */
[----:B------:R-:W1:Y:S01]  /*4870*/  LDC.64 R34, c[0x0][0x3e8] ;  /* 0x0000fa00ff227b82 */ /* 0x000e620000000a00 */
[----:B0-----:R-:W-:Y:S01]  /*4880*/  CS2R R22, SRZ ;  /* 0x0000000000167805 */ /* 0x001fe2000001ff00 */
[----:B--2---:R-:W-:Y:S01]  /*4890*/  IMAD.WIDE R8, R3, 0x4, R24 ;  /* 0x0000000403087825 */ /* 0x004fe200078e0218 */
[----:B------:R-:W-:-:S03]  /*48a0*/  CS2R R24, SRZ ;  /* 0x0000000000187805 */ /* 0x000fc6000001ff00 */
[----:B----4-:R-:W-:Y:S02]  /*48b0*/  HADD2.F32 R27, -RZ, R36.H0_H0 ;  /* 0x20000024ff1b7230 */ /* 0x010fe40000004100 */
[----:B-1-3--:R-:W-:-:S07]  /*48c0*/  HADD2.F32 R28, -RZ, R28.H0_H0 ;  /* 0x2000001cff1c7230 */ /* 0x00afce0000004100 */
.L_x_120:
[----:B------:R-:W2:Y:S02]  /*48d0*/  LDG.E.CONSTANT R10, desc[UR12][R8.64] ;  /* 0x0000000c080a7981 */ /* 0x000ea4000c1e9900 */
[----:B--2---:R-:W-:-:S05]  /*48e0*/  LEA R37, R10, R10, 0x1 ;  /* 0x0000000a0a257211 */ /* 0x004fca00078e08ff */
[----:B------:R-:W-:-:S05]  /*48f0*/  IMAD.WIDE R36, R37, 0x4, R50 ;  /* 0x0000000425247825 */ /* 0x000fca00078e0232 */
[----:B------:R-:W2:Y:S04]  /*4900*/  LDG.E R3, desc[UR12][R36.64+0x4] ;  /* 0x0000040c24037981 */ /* 0x000ea8000c1e1900 */
[----:B------:R-:W3:Y:S04]  /*4910*/  LDG.E R0, desc[UR12][R36.64] ;  /* 0x0000000c24007981 */ /* 0x000ee8000c1e1900 */
[----:B------:R-:W4:Y:S01]  /*4920*/  LDG.E R38, desc[UR12][R36.64+0x8] ;  /* 0x0000080c24267981 */ /* 0x000f22000c1e1900 */
[----:B-----5:R-:W-:Y:S01]  /*4930*/  ISETP.NE.AND P0, PT, R21, RZ, PT ;  /* 0x000000ff1500720c */ /* 0x020fe20003f05270 */
[----:B------:R-:W-:Y:S01]  /*4940*/  BSSY.RECONVERGENT B4, `(.L_x_100) ;  /* 0x00000dd000047945 */ /* 0x000fe20003800200 */
[----:B------:R-:W-:-:S04]  /*4950*/  IADD3 R7, PT, PT, R7, 0x1, RZ ;  /* 0x0000000107077810 */ /* 0x000fc80007ffe0ff */
[----:B------:R-:W-:Y:S01]  /*4960*/  ISETP.NE.AND P4, PT, R7, RZ, PT ;  /* 0x000000ff0700720c */ /* 0x000fe20003f85270 */
[----:B--2---:R-:W-:Y:S01]  /*4970*/  FADD R12, -R30, R3 ;  /* 0x000000031e0c7221 */ /* 0x004fe20000000100 */
[----:B---3--:R-:W-:-:S05]  /*4980*/  FADD R11, -R31, R0 ;  /* 0x000000001f0b7221 */ /* 0x008fca0000000100 */
[----:B------:R-:W-:Y:S01]  /*4990*/  @P0 FMUL R3, R17, R12 ;  /* 0x0000000c11030220 */ /* 0x000fe20000400000 */
[----:B------:R-:W-:Y:S01]  /*49a0*/  @P0 FMUL R0, R18, R11 ;  /* 0x0000000b12000220 */ /* 0x000fe20000400000 */
[----:B----4-:R-:W-:-:S04]  /*49b0*/  FADD R13, -R29, R38 ;  /* 0x000000261d0d7221 */ /* 0x010fc80000000100 */
[----:B------:R-:W0:Y:S01]  /*49c0*/  @P0 FRND R3, R3 ;  /* 0x0000000300030307 */ /* 0x000e220000201000 */
[----:B------:R-:W-:-:S07]  /*49d0*/  @P0 FMUL R15, R14, R13 ;  /* 0x0000000d0e0f0220 */ /* 0x000fce0000400000 */
[----:B------:R-:W1:Y:S08]  /*49e0*/  @P0 FRND R0, R0 ;  /* 0x0000000000000307 */ /* 0x000e700000201000 */
[----:B------:R-:W2:Y:S01]  /*49f0*/  @P0 FRND R15, R15 ;  /* 0x0000000f000f0307 */ /* 0x000ea20000201000 */
[----:B0-----:R-:W-:-:S04]  /*4a00*/  @P0 FFMA R12, -R19, R3, R12 ;  /* 0x00000003130c0223 */ /* 0x001fc8000000010c */
[----:B------:R-:W-:Y:S01]  /*4a10*/  FMUL R36, R12, R12 ;  /* 0x0000000c0c247220 */ /* 0x000fe20000400000 */
[----:B-1----:R-:W-:-:S04]  /*4a20*/  @P0 FFMA R11, -R20, R0, R11 ;  /* 0x00000000140b0223 */ /* 0x002fc8000000010b */
[----:B------:R-:W-:Y:S01]  /*4a30*/  FFMA R36, R11, R11, R36 ;  /* 0x0000000b0b247223 */ /* 0x000fe20000000024 */
[----:B--2---:R-:W-:-:S04]  /*4a40*/  @P0 FFMA R13, -R16, R15, R13 ;  /* 0x0000000f100d0223 */ /* 0x004fc8000000010d */
[----:B------:R-:W-:-:S05]  /*4a50*/  FFMA R42, R13, R13, R36 ;  /* 0x0000000d0d2a7223 */ /* 0x000fca0000000024 */
[----:B------:R-:W-:-:S04]  /*4a60*/  FSETP.GEU.AND P0, PT, R42, 9.9999999747524270788e-07, PT ;  /* 0x358637bd2a00780b */ /* 0x000fc80003f0e000 */
[----:B------:R-:W-:-:S13]  /*4a70*/  FSETP.GE.OR P0, PT, R42, 100, !P0 ;  /* 0x42c800002a00780b */ /* 0x000fda0004706400 */
[----:B------:R-:W-:Y:S05]  /*4a80*/  @P0 BRA `(.L_x_101) ;  /* 0x0000000c00200947 */ /* 0x000fea0003800000 */
[----:B------:R-:W-:-:S04]  /*4a90*/  IMAD.WIDE R36, R10, 0x2, R46 ;  /* 0x000000020a247825 */ /* 0x000fc800078e022e */
[----:B------:R-:W-:Y:S02]  /*4aa0*/  IMAD.WIDE R40, R10, 0x2, R48 ;  /* 0x000000020a287825 */ /* 0x000fe400078e0230 */
[----:B------:R-:W2:Y:S04]  /*4ab0*/  LDG.E.U16.CONSTANT R36, desc[UR12][R36.64] ;  /* 0x0000000c24247981 */ /* 0x000ea8000c1e9500 */
[----:B------:R-:W3:Y:S01]  /*4ac0*/  LDG.E.U16.CONSTANT R33, desc[UR12][R40.64] ;  /* 0x0000000c28217981 */ /* 0x000ee2000c1e9500 */
[----:B------:R-:W-:Y:S01]  /*4ad0*/  IADD3 R0, PT, PT, R42, -0xd000000, RZ ;  /* 0xf30000002a007810 */ /* 0x000fe20007ffe0ff */
[----:B------:R0:W1:Y:S03]  /*4ae0*/  MUFU.RSQ R3, R42 ;  /* 0x0000002a00037308 */ /* 0x0000660000001400 */
[----:B------:R-:W-:Y:S01]  /*4af0*/  ISETP.GT.U32.AND P0, PT, R0, 0x727fffff, PT ;  /* 0x727fffff0000780c */ /* 0x000fe20003f04070 */
[----:B------:R-:W-:Y:S01]  /*4b00*/  BSSY.RECONVERGENT B0, `(.L_x_102) ;  /* 0x000000f000007945 */ /* 0x000fe20003800200 */
[----:B------:R-:W-:Y:S01]  /*4b10*/  ISETP.NE.AND P5, PT, R5, RZ, PT ;  /* 0x000000ff0500720c */ /* 0x000fe20003fa5270 */
[----:B------:R-:W-:Y:S01]  /*4b20*/  FADD R38, R42, 1 ;  /* 0x3f8000002a267421 */ /* 0x000fe20000000000 */
[----:B--2---:R-:W-:-:S02]  /*4b30*/  HADD2.F32 R52, -RZ, R36.H0_H0 ;  /* 0x20000024ff347230 */ /* 0x004fc40000004100 */
[----:B---3--:R-:W-:-:S07]  /*4b40*/  HADD2.F32 R33, -RZ, R33.H0_H0 ;  /* 0x20000021ff217230 */ /* 0x008fce0000004100 */
[----:B01----:R-:W-:Y:S05]  /*4b50*/  @!P0 BRA `(.L_x_103) ;  /* 0x0000000000148947 */ /* 0x003fea0003800000 */
[----:B------:R-:W-:Y:S02]  /*4b60*/  MOV R3, R42 ;  /* 0x0000002a00037202 */ /* 0x000fe40000000f00 */
[----:B------:R-:W-:-:S07]  /*4b70*/  MOV R0, 0x4b90 ;  /* 0x00004b9000007802 */ /* 0x000fce0000000f00 */
[----:B------:R-:W-:Y:S05]  /*4b80*/  CALL.REL.NOINC `($__internal_1_$__cuda_sm20_sqrt_rn_f32_slowpath) ;  /* 0x00000064009c7944 */ /* 0x000fea0003c00000 */
[----:B------:R-:W-:Y:S01]  /*4b90*/  MOV R15, R37 ;  /* 0x00000025000f7202 */ /* 0x000fe20000000f00 */
[----:B------:R-:W-:Y:S06]  /*4ba0*/  BRA `(.L_x_104) ;  /* 0x0000000000107947 */ /* 0x000fec0003800000 */
.L_x_103:
[----:B------:R-:W-:Y:S01]  /*4bb0*/  FMUL.FTZ R15, R42, R3 ;  /* 0x000000032a0f7220 */ /* 0x000fe20000410000 */
[----:B------:R-:W-:-:S03]  /*4bc0*/  FMUL.FTZ R3, R3, 0.5 ;  /* 0x3f00000003037820 */ /* 0x000fc60000410000 */
[----:B------:R-:W-:-:S04]  /*4bd0*/  FFMA R0, -R15, R15, R42 ;  /* 0x0000000f0f007223 */ /* 0x000fc8000000012a */
[----:B------:R-:W-:-:S07]  /*4be0*/  FFMA R15, R0, R3, R15 ;  /* 0x00000003000f7223 */ /* 0x000fce000000000f */
.L_x_104:
[----:B------:R-:W-:Y:S05]  /*4bf0*/  BSYNC.RECONVERGENT B0 ;  /* 0x0000000000007941 */ /* 0x000fea0003800200 */
.L_x_102:
[----:B------:R-:W-:Y:S01]  /*4c00*/  IADD3 R0, PT, PT, R38, -0xd000000, RZ ;  /* 0xf300000026007810 */ /* 0x000fe20007ffe0ff */
[----:B------:R0:W1:Y:S01]  /*4c10*/  MUFU.RSQ R37, R38 ;  /* 0x0000002600257308 */ /* 0x0000620000001400 */
[----:B------:R-:W-:Y:S02]  /*4c20*/  BSSY.RECONVERGENT B0, `(.L_x_105) ;  /* 0x000000c000007945 */ /* 0x000fe40003800200 */
[----:B------:R-:W-:-:S13]  /*4c30*/  ISETP.GT.U32.AND P0, PT, R0, 0x727fffff, PT ;  /* 0x727fffff0000780c */ /* 0x000fda0003f04070 */
[----:B0-----:R-:W-:Y:S05]  /*4c40*/  @!P0 BRA `(.L_x_106) ;  /* 0x0000000000148947 */ /* 0x001fea0003800000 */
[----:B------:R-:W-:Y:S02]  /*4c50*/  MOV R3, R38 ;  /* 0x0000002600037202 */ /* 0x000fe40000000f00 */
[----:B------:R-:W-:-:S07]  /*4c60*/  MOV R0, 0x4c80 ;  /* 0x00004c8000007802 */ /* 0x000fce0000000f00 */
[----:B-1----:R-:W-:Y:S05]  /*4c70*/  CALL.REL.NOINC `($__internal_1_$__cuda_sm20_sqrt_rn_f32_slowpath) ;  /* 0x0000006400607944 */ /* 0x002fea0003c00000 */
[----:B------:R-:W-:Y:S01]  /*4c80*/  MOV R0, R37 ;  /* 0x0000002500007202 */ /* 0x000fe20000000f00 */
[----:B------:R-:W-:Y:S06]  /*4c90*/  BRA `(.L_x_107) ;  /* 0x0000000000107947 */ /* 0x000fec0003800000 */
.L_x_106:
[----:B-1----:R-:W-:Y:S01]  /*4ca0*/  FMUL.FTZ R3, R38, R37 ;  /* 0x0000002526037220 */ /* 0x002fe20000410000 */
[----:B------:R-:W-:-:S03]  /*4cb0*/  FMUL.FTZ R36, R37, 0.5 ;  /* 0x3f00000025247820 */ /* 0x000fc60000410000 */
[----:B------:R-:W-:-:S04]  /*4cc0*/  FFMA R0, -R3, R3, R38 ;  /* 0x0000000303007223 */ /* 0x000fc80000000126 */
[----:B------:R-:W-:-:S07]  /*4cd0*/  FFMA R0, R0, R36, R3 ;  /* 0x0000002400007223 */ /* 0x000fce0000000003 */
.L_x_107:
[----:B------:R-:W-:Y:S05]  /*4ce0*/  BSYNC.RECONVERGENT B0 ;  /* 0x0000000000007941 */ /* 0x000fea0003800200 */
.L_x_105:
[----:B------:R-:W-:Y:S01]  /*4cf0*/  IADD3 R3, PT, PT, R0, 0x1800000, RZ ;  /* 0x0180000000037810 */ /* 0x000fe20007ffe0ff */
[----:B------:R-:W-:Y:S03]  /*4d00*/  BSSY.RECONVERGENT B1, `(.L_x_108) ;  /* 0x000000b000017945 */ /* 0x000fe60003800200 */
[----:B------:R-:W-:-:S04]  /*4d10*/  LOP3.LUT R3, R3, 0x7f800000, RZ, 0xc0, !PT ;  /* 0x7f80000003037812 */ /* 0x000fc800078ec0ff */
[----:B------:R-:W-:-:S13]  /*4d20*/  ISETP.GT.U32.AND P0, PT, R3, 0x1ffffff, PT ;  /* 0x01ffffff0300780c */ /* 0x000fda0003f04070 */
[----:B------:R-:W-:Y:S05]  /*4d30*/  @P0 BRA `(.L_x_109) ;  /* 0x00000000000c0947 */ /* 0x000fea0003800000 */
[----:B------:R-:W-:-:S07]  /*4d40*/  MOV R40, 0x4d60 ;  /* 0x00004d6000287802 */ /* 0x000fce0000000f00 */
[----:B------:R-:W-:Y:S05]  /*4d50*/  CALL.REL.NOINC `($__internal_0_$__cuda_sm20_rcp_rn_f32_slowpath) ;  /* 0x0000006000587944 */ /* 0x000fea0003c00000 */
[----:B------:R-:W-:Y:S05]  /*4d60*/  BRA `(.L_x_110) ;  /* 0x0000000000107947 */ /* 0x000fea0003800000 */
.L_x_109:
[----:B------:R-:W0:Y:S02]  /*4d70*/  MUFU.RCP R37, R0 ;  /* 0x0000000000257308 */ /* 0x000e240000001000 */
[----:B0-----:R-:W-:-:S04]  /*4d80*/  FFMA R3, R37, R0, -1 ;  /* 0xbf80000025037423 */ /* 0x001fc80000000000 */
[----:B------:R-:W-:-:S04]  /*4d90*/  FADD.FTZ R36, -R3, -RZ ;  /* 0x800000ff03247221 */ /* 0x000fc80000010100 */
[----:B------:R-:W-:-:S07]  /*4da0*/  FFMA R37, R37, R36, R37 ;  /* 0x0000002425257223 */ /* 0x000fce0000000025 */
.L_x_110:
[----:B------:R-:W-:Y:S05]  /*4db0*/  BSYNC.RECONVERGENT B1 ;  /* 0x0000000000017941 */ /* 0x000fea0003800200 */
.L_x_108:
[----:B------:R-:W-:Y:S01]  /*4dc0*/  FMUL R3, R27, R52 ;  /* 0x000000341b037220 */ /* 0x000fe20000400000 */
[----:B------:R-:W-:Y:S01]  /*4dd0*/  FADD R33, R28, R33 ;  /* 0x000000211c217221 */ /* 0x000fe20000000000 */
[----:B------:R-:W-:Y:S01]  /*4de0*/  BSSY.RECONVERGENT B0, `(.L_x_111) ;  /* 0x000000f000007945 */ /* 0x000fe20003800200 */
[----:B------:R-:W-:Y:S01]  /*4df0*/  FMUL R43, R37, R37 ;  /* 0x00000025252b7220 */ /* 0x000fe20000400000 */
[----:B------:R0:W1:Y:S01]  /*4e00*/  MUFU.RSQ R0, R3 ;  /* 0x0000000300007308 */ /* 0x0000620000001400 */
[----:B------:R-:W-:Y:S01]  /*4e10*/  IADD3 R36, PT, PT, R3, -0xd000000, RZ ;  /* 0xf300000003247810 */ /* 0x000fe20007ffe0ff */
[----:B------:R-:W-:-:S03]  /*4e20*/  FMUL R33, R33, 0.5 ;  /* 0x3f00000021217820 */ /* 0x000fc60000400000 */
[----:B------:R-:W-:-:S13]  /*4e30*/  ISETP.GT.U32.AND P0, PT, R36, 0x727fffff, PT ;  /* 0x727fffff2400780c */ /* 0x000fda0003f04070 */
[----:B01----:R-:W-:Y:S05]  /*4e40*/  @!P0 BRA `(.L_x_112) ;  /* 0x0000000000108947 */ /* 0x003fea0003800000 */
[----:B------:R-:W-:-:S07]  /*4e50*/  MOV R0, 0x4e70 ;  /* 0x00004e7000007802 */ /* 0x000fce0000000f00 */
[----:B------:R-:W-:Y:S05]  /*4e60*/  CALL.REL.NOINC `($__internal_1_$__cuda_sm20_sqrt_rn_f32_slowpath) ;  /* 0x0000006000e47944 */ /* 0x000fea0003c00000 */
[----:B------:R-:W-:Y:S01]  /*4e70*/  MOV R36, R37 ;  /* 0x0000002500247202 */ /* 0x000fe20000000f00 */
[----:B------:R-:W-:Y:S06]  /*4e80*/  BRA `(.L_x_113) ;  /* 0x0000000000107947 */ /* 0x000fec0003800000 */
.L_x_112:
[----:B------:R-:W-:Y:S01]  /*4e90*/  FMUL.FTZ R36, R3, R0 ;  /* 0x0000000003247220 */ /* 0x000fe20000410000 */
[----:B------:R-:W-:-:S03]  /*4ea0*/  FMUL.FTZ R0, R0, 0.5 ;  /* 0x3f00000000007820 */ /* 0x000fc60000410000 */
[----:B------:R-:W-:-:S04]  /*4eb0*/  FFMA R3, -R36, R36, R3 ;  /* 0x0000002424037223 */ /* 0x000fc80000000103 */
[----:B------:R-:W-:-:S07]  /*4ec0*/  FFMA R36, R3, R0, R36 ;  /* 0x0000000003247223 */ /* 0x000fce0000000024 */
.L_x_113:
[----:B------:R-:W-:Y:S05]  /*4ed0*/  BSYNC.RECONVERGENT B0 ;  /* 0x0000000000007941 */ /* 0x000fea0003800200 */
.L_x_111:
[----:B------:R-:W-:Y:S01]  /*4ee0*/  FMUL R33, R33, R33 ;  /* 0x0000002121217220 */ /* 0x000fe20000400000 */
[----:B------:R-:W-:Y:S01]  /*4ef0*/  FMUL R40, R43, R43 ;  /* 0x0000002b2b287220 */ /* 0x000fe20000400000 */
[----:B------:R-:W0:Y:S01]  /*4f00*/  MUFU.RCP R37, R38 ;  /* 0x0000002600257308 */ /* 0x000e220000001000 */
[----:B------:R-:W-:Y:S01]  /*4f10*/  FMUL R3, R36, 24 ;  /* 0x41c0000024037820 */ /* 0x000fe20000400000 */
[----:B------:R-:W-:Y:S01]  /*4f20*/  FMUL R0, R33, R33 ;  /* 0x0000002121007220 */ /* 0x000fe20000400000 */
[----:B------:R-:W-:Y:S01]  /*4f30*/  FMUL R40, R43, R40 ;  /* 0x000000282b287220 */ /* 0x000fe20000400000 */
[----:B------:R-:W-:Y:S02]  /*4f40*/  BSSY.RECONVERGENT B5, `(.L_x_114) ;  /* 0x0000011000057945 */ /* 0x000fe40003800200 */
[----:B------:R-:W-:-:S04]  /*4f50*/  FMUL R33, R33, R0 ;  /* 0x0000000021217220 */ /* 0x000fc80000400000 */
[----:B------:R-:W-:-:S04]  /*4f60*/  FMUL R33, R33, R40 ;  /* 0x0000002821217220 */ /* 0x000fc80000400000 */
[----:B------:R-:W-:Y:S01]  /*4f70*/  FADD R0, R33, R33 ;  /* 0x0000002121007221 */ /* 0x000fe20000000000 */
[----:B0-----:R-:W-:-:S03]  /*4f80*/  FFMA R40, -R38, R37, 1 ;  /* 0x3f80000026287423 */ /* 0x001fc60000000125 */
[----:B------:R-:W-:Y:S01]  /*4f90*/  FFMA R0, R33, R0, -R33 ;  /* 0x0000000021007223 */ /* 0x000fe20000000821 */
[----:B------:R-:W-:-:S03]  /*4fa0*/  FFMA R40, R37, R40, R37 ;  /* 0x0000002825287223 */ /* 0x000fc60000000025 */
[----:B------:R-:W-:-:S04]  /*4fb0*/  FMUL R3, R3, R0 ;  /* 0x0000000003037220 */ /* 0x000fc80000400000 */
[----:B------:R-:W0:Y:S01]  /*4fc0*/  FCHK P0, R3, R38 ;  /* 0x0000002603007302 */ /* 0x000e220000000000 */
[----:B------:R-:W-:-:S04]  /*4fd0*/  FFMA R45, R3, R40, RZ ;  /* 0x00000028032d7223 */ /* 0x000fc800000000ff */
[----:B------:R-:W-:-:S04]  /*4fe0*/  FFMA R0, -R38, R45, R3 ;  /* 0x0000002d26007223 */ /* 0x000fc80000000103 */
[----:B------:R-:W-:Y:S01]  /*4ff0*/  FFMA R45, R40, R0, R45 ;  /* 0x00000000282d7223 */ /* 0x000fe2000000002d */
[----:B0-----:R-:W-:Y:S06]  /*5000*/  @!P0 BRA `(.L_x_115) ;  /* 0x0000000000108947 */ /* 0x001fec0003800000 */
[----:B------:R-:W-:Y:S02]  /*5010*/  MOV R0, R38 ;  /* 0x0000002600007202 */ /* 0x000fe40000000f00 */
[----:B------:R-:W-:-:S07]  /*5020*/  MOV R40, 0x5040 ;  /* 0x0000504000287802 */ /* 0x000fce0000000f00 */
[----:B------:R-:W-:Y:S05]  /*5030*/  CALL.REL.NOINC `($__internal_2_$__cuda_sm3x_div_rn_noftz_f32_slowpath) ;  /* 0x0000006000c87944 */ /* 0x000fea0003c00000 */
[----:B------:R-:W-:-:S07]  /*5040*/  MOV R45, R0 ;  /* 0x00000000002d7202 */ /* 0x000fce0000000f00 */
.L_x_115:
[----:B------:R-:W-:Y:S05]  /*5050*/  BSYNC.RECONVERGENT B5 ;  /* 0x0000000000057941 */ /* 0x000fea0003800200 */
.L_x_114:
[----:B------:R-:W-:-:S06]  /*5060*/  IMAD.WIDE R38, R10, 0x4, R34 ;  /* 0x000000040a267825 */ /* 0x000fcc00078e0222 */
[----:B------:R-:W2:Y:S01]  /*5070*/  LDG.E.CONSTANT R39, desc[UR12][R38.64] ;  /* 0x0000000c26277981 */ /* 0x000ea2000c1e9900 */
[----:B------:R-:W-:Y:S01]  /*5080*/  FADD R40, R15, 0.10000000149011611938 ;  /* 0x3dcccccd0f287421 */ /* 0x000fe20000000000 */
[----:B------:R-:W-:Y:S01]  /*5090*/  FMUL R36, R36, 4 ;  /* 0x4080000024247820 */ /* 0x000fe20000400000 */
[----:B------:R-:W-:Y:S03]  /*50a0*/  BSSY.RECONVERGENT B1, `(.L_x_116) ;  /* 0x0000011000017945 */ /* 0x000fe60003800200 */
[----:B------:R-:W-:Y:S01]  /*50b0*/  IADD3 R0, PT, PT, R40, 0x1800000, RZ ;  /* 0x0180000028007810 */ /* 0x000fe20007ffe0ff */
[C---:B------:R-:W-:Y:S01]  /*50c0*/  FMUL R36, R33.reuse, R36 ;  /* 0x0000002421247220 */ /* 0x040fe20000400000 */
[----:B------:R-:W-:Y:S02]  /*50d0*/  FADD R33, R33, -1 ;  /* 0xbf80000021217421 */ /* 0x000fe40000000000 */
[----:B------:R-:W-:-:S02]  /*50e0*/  LOP3.LUT R0, R0, 0x7f800000, RZ, 0xc0, !PT ;  /* 0x7f80000000007812 */ /* 0x000fc400078ec0ff */
[----:B------:R-:W-:Y:S02]  /*50f0*/  FMUL R33, R36, R33 ;  /* 0x0000002124217220 */ /* 0x000fe40000400000 */
[----:B------:R-:W-:Y:S01]  /*5100*/  ISETP.GT.U32.AND P0, PT, R0, 0x1ffffff, PT ;  /* 0x01ffffff0000780c */ /* 0x000fe20003f04070 */
[----:B--2---:R-:W-:-:S12]  /*5110*/  FMUL R10, R26, R39 ;  /* 0x000000271a0a7220 */ /* 0x004fd80000400000 */
[----:B------:R-:W-:Y:S05]  /*5120*/  @P0 BRA `(.L_x_117) ;  /* 0x0000000000100947 */ /* 0x000fea0003800000 */
[----:B------:R-:W-:Y:S02]  /*5130*/  MOV R0, R40 ;  /* 0x0000002800007202 */ /* 0x000fe40000000f00 */
[----:B------:R-:W-:-:S07]  /*5140*/  MOV R40, 0x5160 ;  /* 0x0000516000287802 */ /* 0x000fce0000000f00 */
[----:B------:R-:W-:Y:S05]  /*5150*/  CALL.REL.NOINC `($__internal_0_$__cuda_sm20_rcp_rn_f32_slowpath) ;  /* 0x0000005c00587944 */ /* 0x000fea0003c00000 */
[----:B------:R-:W-:Y:S05]  /*5160*/  BRA `(.L_x_118) ;  /* 0x0000000000107947 */ /* 0x000fea0003800000 */
.L_x_117:
[----:B------:R-:W0:Y:S02]  /*5170*/  MUFU.RCP R37, R40 ;  /* 0x0000002800257308 */ /* 0x000e240000001000 */
[----:B0-----:R-:W-:-:S04]  /*5180*/  FFMA R0, R40, R37, -1 ;  /* 0xbf80000028007423 */ /* 0x001fc80000000025 */
[----:B------:R-:W-:-:S04]  /*5190*/  FADD.FTZ R0, -R0, -RZ ;  /* 0x800000ff00007221 */ /* 0x000fc80000010100 */
[----:B------:R-:W-:-:S07]  /*51a0*/  FFMA R37, R37, R0, R37 ;  /* 0x0000000025257223 */ /* 0x000fce0000000025 */
.L_x_118:
[----:B------:R-:W-:Y:S05]  /*51b0*/  BSYNC.RECONVERGENT B1 ;  /* 0x0000000000017941 */ /* 0x000fea0003800200 */
.L_x_116:
[----:B------:R-:W-:-:S04]  /*51c0*/  @!P5 FMUL.D4 R0, R10, 332.0635986328125 ;  /* 0x43a608240a00d820 */ /* 0x000fc80000200000 */
[----:B------:R-:W-:-:S04]  /*51d0*/  @!P5 FMUL R0, R0, R37 ;  /* 0x000000250000d220 */ /* 0x000fc80000400000 */
[----:B------:R-:W-:-:S04]  /*51e0*/  @!P5 FMUL R36, R0, R37 ;  /* 0x000000250024d220 */ /* 0x000fc80000400000 */
[----:B------:R-:W-:-:S04]  /*51f0*/  @!P5 FADD R0, R36, R36 ;  /* 0x000000242400d221 */ /* 0x000fc80000000000 */
[----:B------:R-:W-:Y:S01]  /*5200*/  @!P5 FMUL R0, R0, R37 ;  /* 0x000000250000d220 */ /* 0x000fe20000400000 */
[----:B------:R-:W-:Y:S06]  /*5210*/  @!P5 BRA `(.L_x_119) ;  /* 0x000000040014d947 */ /* 0x000fec0003800000 */
[----:B------:R-:W-:Y:S01]  /*5220*/  FMUL R15, R6, R15 ;  /* 0x0000000f060f7220 */ /* 0x000fe20000400000 */
[----:B------:R-:W-:-:S03]  /*5230*/  HFMA2 R42, -RZ, RZ, 0.80126953125, -0.00891876220703125 ;  /* 0x3a69a091ff2a7431 */ /* 0x000fc600000001ff */
[C---:B------:R-:W-:Y:S01]  /*5240*/  FADD R36, |R15|.reuse, 4 ;  /* 0x408000000f247421 */ /* 0x040fe20000000200 */
[C---:B------:R-:W-:Y:S01]  /*5250*/  FADD R0, |R15|.reuse, -4 ;  /* 0xc08000000f007421 */ /* 0x040fe20000000200 */
[C---:B------:R-:W-:Y:S02]  /*5260*/  FSETP.GEU.AND P1, PT, R15.reuse, RZ, PT ;  /* 0x000000ff0f00720b */ /* 0x040fe40003f2e000 */
[----:B------:R-:W0:Y:S02]  /*5270*/  MUFU.RCP R3, R36 ;  /* 0x0000002400037308 */ /* 0x000e240000001000 */
[----:B0-----:R-:W-:Y:S01]  /*5280*/  FMUL R38, R0, R3 ;  /* 0x0000000300267220 */ /* 0x001fe20000400000 */
[----:B------:R-:W-:-:S03]  /*5290*/  FMUL R0, R15, -R15 ;  /* 0x8000000f0f007220 */ /* 0x000fc60000400000 */
[----:B------:R-:W-:Y:S01]  /*52a0*/  FADD R40, R38, 1 ;  /* 0x3f80000026287421 */ /* 0x000fe20000000000 */
[----:B------:R-:W-:-:S03]  /*52b0*/  FMUL R41, R0, 1.4426950216293334961 ;  /* 0x3fb8aa3b00297820 */ /* 0x000fc60000400000 */
[----:B------:R-:W-:Y:S01]  /*52c0*/  FFMA R40, R40, -4, |R15| ;  /* 0xc080000028287823 */ /* 0x000fe2000000040f */
[----:B------:R0:W1:Y:S03]  /*52d0*/  FRND.TRUNC R39, R41 ;  /* 0x0000002900277307 */ /* 0x000066000020d000 */
[----:B------:R-:W-:-:S04]  /*52e0*/  FFMA R40, |R15|, -R38, R40 ;  /* 0x800000260f287223 */ /* 0x000fc80000000228 */
[----:B------:R-:W-:Y:S01]  /*52f0*/  FFMA R3, R3, R40, R38 ;  /* 0x0000002803037223 */ /* 0x000fe20000000026 */
[----:B------:R-:W-:Y:S01]  /*5300*/  HFMA2 R40, -RZ, RZ, 2, 0 ;  /* 0x40000000ff287431 */ /* 0x000fe200000001ff */
[----:B------:R-:W-:Y:S02]  /*5310*/  MOV R38, 0x42fc0000 ;  /* 0x42fc000000267802 */ /* 0x000fe40000000f00 */
[----:B------:R-:W-:Y:S01]  /*5320*/  FFMA R36, R3, R42, 0.0070457882247865200043 ;  /* 0x3be6e05b03247423 */ /* 0x000fe2000000002a */
[----:B0-----:R-:W-:-:S03]  /*5330*/  MOV R41, 0x3bbb989d ;  /* 0x3bbb989d00297802 */ /* 0x001fc60000000f00 */
[----:B------:R-:W-:Y:S01]  /*5340*/  FFMA R36, R3, R36, -0.015866896137595176697 ;  /* 0xbc81fb4b03247423 */ /* 0x000fe20000000024 */
[----:B-1----:R-:W-:Y:S01]  /*5350*/  FSETP.GT.AND P0, PT, |R39|, 126, PT ;  /* 0x42fc00002700780b */ /* 0x002fe20003f04200 */
[----:B------:R-:W-:Y:S01]  /*5360*/  FFMA.SAT R41, R0, R41, 0.5 ;  /* 0x3f00000000297423 */ /* 0x000fe20000002029 */
[----:B------:R-:W-:Y:S01]  /*5370*/  LOP3.LUT R38, R38, 0x80000000, R39, 0xb8, !PT ;  /* 0x8000000026267812 */ /* 0x000fe200078eb827 */
[----:B------:R-:W-:Y:S01]  /*5380*/  FFMA R36, R3, R36, 0.036429625004529953003 ;  /* 0x3d15373b03247423 */ /* 0x000fe20000000024 */
[----:B------:R-:W-:Y:S02]  /*5390*/  FFMA R43, |R15|, R40, 1 ;  /* 0x3f8000000f2b7423 */ /* 0x000fe40000000228 */
[----:B------:R-:W-:Y:S01]  /*53a0*/  FSEL R39, R38, R39, P0 ;  /* 0x0000002726277208 */ /* 0x000fe20000000000 */
[----:B------:R-:W-:Y:S01]  /*53b0*/  FFMA R36, R3, R36, -0.066643431782722473145 ;  /* 0xbd887c5a03247423 */ /* 0x000fe20000000024 */
[----:B------:R-:W-:-:S03]  /*53c0*/  FSETP.GT.AND P0, PT, |R15|, 10.05500030517578125, PT ;  /* 0x4120e1480f00780b */ /* 0x000fc60003f04200 */
[----:B------:R-:W-:Y:S01]  /*53d0*/  FFMA R36, R3, R36, 0.093814529478549957275 ;  /* 0x3dc021d503247423 */ /* 0x000fe20000000024 */
[----:B------:R-:W-:-:S03]  /*53e0*/  FFMA R42, R39, -0.69314718246459960938, R0 ;  /* 0xbf317218272a7823 */ /* 0x000fc60000000000 */
[----:B------:R-:W-:Y:S01]  /*53f0*/  FFMA R38, R3, R36, -0.10099056363105773926 ;  /* 0xbdced42403267423 */ /* 0x000fe20000000024 */
[----:B------:R-:W-:Y:S01]  /*5400*/  FFMA R42, R39, 1.9046542121259335545e-09, R42 ;  /* 0x3102e308272a7823 */ /* 0x000fe2000000002a */
[----:B------:R0:W1:Y:S02]  /*5410*/  MUFU.RCP R36, R43 ;  /* 0x0000002b00247308 */ /* 0x0000640000001000 */
[C---:B------:R-:W-:Y:S01]  /*5420*/  FFMA R40, R3.reuse, R38, 0.06809400022029876709 ;  /* 0x3d8b74de03287423 */ /* 0x040fe20000000026 */
[----:B------:R-:W-:Y:S02]  /*5430*/  HFMA2 R38, -RZ, RZ, 3.7421875, 0 ;  /* 0x437c0000ff267431 */ /* 0x000fe400000001ff */
[----:B------:R-:W-:Y:S01]  /*5440*/  FMUL R44, R42, 1.4426950216293334961 ;  /* 0x3fb8aa3b2a2c7820 */ /* 0x000fe20000400000 */
[----:B------:R-:W-:-:S04]  /*5450*/  FFMA R40, R3, R40, 0.015377387404441833496 ;  /* 0x3c7bf17003287423 */ /* 0x000fc80000000028 */
[----:B------:R-:W-:Y:S02]  /*5460*/  FFMA R42, R3, R40, -0.1396210789680480957 ;  /* 0xbe0ef8d4032a7423 */ /* 0x000fe40000000028 */
[----:B------:R-:W2:Y:S01]  /*5470*/  MUFU.EX2 R40, R44 ;  /* 0x0000002c00287308 */ /* 0x000ea20000000800 */
[----:B------:R-:W-:Y:S01]  /*5480*/  FFMA.RM R38, R41, R38, 12582913 ;  /* 0x4b40000129267423 */ /* 0x000fe20000004026 */
[----:B------:R-:W-:Y:S01]  /*5490*/  FFMA R42, R3, R42, 1.232995152473449707 ;  /* 0x3f9dd2c9032a7423 */ /* 0x000fe2000000002a */
[----:B------:R-:W-:Y:S02]  /*54a0*/  FADD R41, R39, 12583039 ;  /* 0x4b40007f27297421 */ /* 0x000fe40000000000 */
[----:B0-----:R-:W-:Y:S01]  /*54b0*/  FADD R43, R38, -12583039 ;  /* 0xcb40007f262b7421 */ /* 0x001fe20000000000 */
[----:B-1----:R-:W-:Y:S02]  /*54c0*/  FMUL R3, R42, R36 ;  /* 0x000000242a037220 */ /* 0x002fe40000400000 */
[----:B------:R-:W-:Y:S01]  /*54d0*/  SHF.L.U32 R41, R41, 0x17, RZ ;  /* 0x0000001729297819 */ /* 0x000fe200000006ff */
[----:B------:R-:W-:Y:S01]  /*54e0*/  FFMA R43, R0, 1.4426950216293334961, -R43 ;  /* 0x3fb8aa3b002b7823 */ /* 0x000fe2000000082b */
[----:B------:R-:W-:-:S03]  /*54f0*/  FMUL R39, R3, -2 ;  /* 0xc000000003277820 */ /* 0x000fc60000400000 */
[----:B------:R-:W-:Y:S01]  /*5500*/  FFMA R43, R0, 1.925963033500011079e-08, R43 ;  /* 0x32a57060002b7823 */ /* 0x000fe2000000002b */
[C---:B------:R-:W-:Y:S01]  /*5510*/  FFMA R42, |R15|.reuse, R39, R42 ;  /* 0x000000270f2a7223 */ /* 0x040fe2000000022a */
[----:B------:R-:W-:Y:S01]  /*5520*/  FFMA R39, -|R15|, |R15|, -R0 ;  /* 0x4000000f0f277223 */ /* 0x000fe20000000b00 */
[----:B------:R-:W-:Y:S01]  /*5530*/  FADD R15, R6, R6 ;  /* 0x00000006060f7221 */ /* 0x000fe20000000000 */
[----:B--2---:R-:W-:Y:S01]  /*5540*/  FMUL R40, R41, R40 ;  /* 0x0000002829287220 */ /* 0x004fe20000400000 */
[----:B------:R-:W-:Y:S01]  /*5550*/  FADD R42, -R3, R42 ;  /* 0x0000002a032a7221 */ /* 0x000fe20000000100 */
[----:B------:R-:W0:Y:S01]  /*5560*/  MUFU.EX2 R0, R43 ;  /* 0x0000002b00007308 */ /* 0x000e220000000800 */
[----:B------:R-:W-:Y:S01]  /*5570*/  FMUL R15, R15, 0.56418961286544799805 ;  /* 0x3f106ebb0f0f7820 */ /* 0x000fe20000400000 */
[----:B------:R-:W-:Y:S01]  /*5580*/  FFMA R39, R40, R39, R40 ;  /* 0x0000002728277223 */ /* 0x000fe20000000028 */
[----:B------:R-:W-:Y:S01]  /*5590*/  FFMA R42, R36, R42, R3 ;  /* 0x0000002a242a7223 */ /* 0x000fe20000000003 */
[----:B------:R-:W-:-:S03]  /*55a0*/  SHF.L.U32 R3, R38, 0x17, RZ ;  /* 0x0000001726037819 */ /* 0x000fc600000006ff */
[----:B------:R-:W-:-:S05]  /*55b0*/  FMUL R39, R42, R39 ;  /* 0x000000272a277220 */ /* 0x000fca0000400000 */
[----:B------:R-:W-:-:S05]  /*55c0*/  FSEL R36, R39, RZ, !P0 ;  /* 0x000000ff27247208 */ /* 0x000fca0004000000 */
[----:B------:R-:W-:Y:S01]  /*55d0*/  @!P1 FADD R36, -R36, 2 ;  /* 0x4000000024249421 */ /* 0x000fe20000000100 */
[----:B0-----:R-:W-:Y:S01]  /*55e0*/  FMUL R0, R3, R0 ;  /* 0x0000000003007220 */ /* 0x001fe20000400000 */
[----:B------:R-:W-:Y:S02]  /*55f0*/  FMUL R3, R10, 332.0635986328125 ;  /* 0x43a608240a037820 */ /* 0x000fe40000400000 */
[----:B------:R-:W-:Y:S01]  /*5600*/  FMUL R38, R36, R37 ;  /* 0x0000002524267220 */ /* 0x000fe20000400000 */
[----:B------:R-:W-:Y:S01]  /*5610*/  FMUL R15, R0, R15 ;  /* 0x0000000f000f7220 */ /* 0x000fe20000400000 */
[----:B------:R-:W-:Y:S02]  /*5620*/  FMUL R36, R36, R3 ;  /* 0x0000000324247220 */ /* 0x000fe40000400000 */
[-C--:B------:R-:W-:Y:S02]  /*5630*/  FMUL R38, R38, R37.reuse ;  /* 0x0000002526267220 */ /* 0x080fe40000400000 */
[----:B------:R-:W-:-:S02]  /*5640*/  FMUL R36, R36, R37 ;  /* 0x0000002524247220 */ /* 0x000fc40000400000 */
[----:B------:R-:W-:-:S04]  /*5650*/  FFMA R38, R15, R37, R38 ;  /* 0x000000250f267223 */ /* 0x000fc80000000026 */
[----:B------:R-:W-:-:S07]  /*5660*/  FMUL R0, R3, R38 ;  /* 0x0000002603007220 */ /* 0x000fce0000400000 */
.L_x_119:
[----:B------:R-:W-:Y:S01]  /*5670*/  FADD R0, R0, R45 ;  /* 0x0000002d00007221 */ /* 0x000fe20000000000 */
[----:B------:R-:W-:Y:S01]  /*5680*/  MOV R3, 0x447a0000 ;  /* 0x447a000000037802 */ /* 0x000fe20000000f00 */
[----:B------:R-:W-:-:S03]  /*5690*/  FADD R36, R33, R36 ;  /* 0x0000002421247221 */ /* 0x000fc60000000000 */
[----:B------:R-:W-:Y:S01]  /*56a0*/  FSETP.GT.AND P0, PT, |R0|, 1000, PT ;  /* 0x447a00000000780b */ /* 0x000fe20003f04200 */
[----:B------:R-:W-:Y:S01]  /*56b0*/  FFMA R23, R36, 0.5, R23 ;  /* 0x3f00000024177823 */ /* 0x000fe20000000017 */
[----:B------:R-:W-:-:S04]  /*56c0*/  LOP3.LUT R3, R3, 0x80000000, R0, 0xb8, !PT ;  /* 0x8000000003037812 */ /* 0x000fc800078eb800 */
[----:B------:R-:W-:-:S05]  /*56d0*/  FSEL R3, R3, R0, P0 ;  /* 0x0000000003037208 */ /* 0x000fca0000000000 */
[C---:B------:R-:W-:Y:S01]  /*56e0*/  FFMA R24, R3.reuse, -R11, R24 ;  /* 0x8000000b03187223 */ /* 0x040fe20000000018 */
[C---:B------:R-:W-:Y:S01]  /*56f0*/  FFMA R25, R3.reuse, -R12, R25 ;  /* 0x8000000c03197223 */ /* 0x040fe20000000019 */
[----:B------:R-:W-:-:S07]  /*5700*/  FFMA R22, R3, -R13, R22 ;  /* 0x8000000d03167223 */ /* 0x000fce0000000016 */
.L_x_101:
[----:B------:R-:W-:Y:S05]  /*5710*/  BSYNC.RECONVERGENT B4 ;  /* 0x0000000000047941 */ /* 0x000fea0003800200 */
.L_x_100:
[----:B------:R-:W-:-:S04]  /*5720*/  IADD3 R8, P0, PT, R8, 0x4, RZ ;  /* 0x0000000408087810 */ /* 0x000fc80007f1e0ff */
[----:B------:R-:W-:Y:S01]  /*5730*/  IADD3.X R9, PT, PT, RZ, R9, RZ, P0, !PT ;  /* 0x00000009ff097210 */ /* 0x000fe200007fe4ff */
[----:B------:R-:W-:Y:S08]  /*5740*/  @P4 BRA `(.L_x_120) ;  /* 0xfffffff000604947 */ /* 0x000ff0000383ffff */
.L_x_99:
[----:B------:R-:W-:Y:S05]  /*5750*/  BSYNC.RECONVERGENT B3 ;  /* 0x0000000000037941 */ /* 0x000fea0003800200 */
.L_x_98:
[----:B------:R-:W0:Y:S02]  /*5760*/  LDC.64 R6, c[0x0][0x390] ;  /* 0x0000e400ff067b82 */ /* 0x000e240000000a00 */
[----:B0-----:R-:W-:-:S05]  /*5770*/  IMAD.WIDE R32, R32, 0x4, R6 ;  /* 0x0000000420207825 */ /* 0x001fca00078e0206 */
[----:B------:R0:W-:Y:S04]  /*5780*/  REDG.E.ADD.F32.FTZ.RN.STRONG.GPU desc[UR12][R32.64], R24 ;  /* 0x00000018200079a6 */ /* 0x0001e8000c12f30c */
[----:B------:R0:W-:Y:S04]  /*5790*/  REDG.E.ADD.F32.FTZ.RN.STRONG.GPU desc[UR12][R32.64+0x4], R25 ;  /* 0x00000419200079a6 */ /* 0x0001e8000c12f30c */
[----:B------:R0:W-:Y:S01]  /*57a0*/  REDG.E.ADD.F32.FTZ.RN.STRONG.GPU desc[UR12][R32.64+0x8], R22 ;  /* 0x00000816200079a6 */ /* 0x0001e2000c12f30c */
[----:B------:R-:W-:Y:S01]  /*57b0*/  MOV R0, 0x400 ;  /* 0x0000040000007802 */ /* 0x000fe20000000f00 */
[----:B------:R-:W1:Y:S03]  /*57c0*/  S2R R3, SR_CgaCtaId ;  /* 0x0000000000037919 */ /* 0x000e660000008800 */
[----:B01----:R-:W-:-:S07]  /*57d0*/  LEA R0, R3, R0, 0x18 ;  /* 0x0000000003007211 */ /* 0x003fce00078ec0ff */
.L_x_121:
[----:B------:R-:W0:Y:S02]  /*57e0*/  LDS R6, [R0] ;  /* 0x0000000000067984 */ /* 0x000e240000000800 */
[----:B0-----:R-:W-:-:S05]  /*57f0*/  FADD R7, R23, R6 ;  /* 0x0000000617077221 */ /* 0x001fca0000000000 */
[----:B------:R-:W0:Y:S02]  /*5800*/  ATOMS.CAST.SPIN P0, [R0], R6, R7 ;  /* 0x000000060000758d */ /* 0x000e240001800007 */
[----:B0-----:R-:W-:Y:S05]  /*5810*/  @!P0 BRA `(.L_x_121) ;  /* 0xfffffffc00f08947 */ /* 0x001fea000383ffff */
.L_x_97:
[----:B------:R-:W-:Y:S05]  /*5820*/  BSYNC.RECONVERGENT B2 ;  /* 0x0000000000027941 */ /* 0x000fea0003800200 */
.L_x_96:
[----:B------:R-:W-:Y:S05]  /*5830*/  BRA `(.L_x_122) ;  /* 0x0000002000147947 */ /* 0x000fea0003800000 */
.L_x_95:
[----:B------:R-:W1:Y:S02]  /*5840*/  LDCU UR11, c[0x0][0x42c] ;  /* 0x00008580ff0b77ac */ /* 0x000e640008000800 */
[----:B-1----:R-:W-:-:S13]  /*5850*/  ISETP.GE.AND P0, PT, R4, UR11, PT ;  /* 0x0000000b04007c0c */ /* 0x002fda000bf06270 */
[----:B------:R-:W-:Y:S05]  /*5860*/  @P0 BRA `(.L_x_122) ;  /* 0x0000002000080947 */ /* 0x000fea0003800000 */
[----:B------:R-:W-:Y:S01]  /*5870*/  UISETP.GE.AND UP0, UPT, UR11, 0x1, UPT ;  /* 0x000000010b00788c */ /* 0x000fe2000bf06270 */
[----:B--2---:R-:W-:Y:S01]  /*5880*/  HFMA2 R9, -RZ, RZ, 0, 0 ;  /* 0x00000000ff097431 */ /* 0x004fe200000001ff */
[----:B------:R-:W-:Y:S02]  /*5890*/  MOV R5, RZ ;  /* 0x000000ff00057202 */ /* 0x000fe40000000f00 */
[----:B0----5:R-:W-:-:S05]  /*58a0*/  CS2R R6, SRZ ;  /* 0x0000000000067805 */ /* 0x021fca000001ff00 */
[----:B------:R-:W-:Y:S05]  /*58b0*/  BRA.U !UP0, `(.L_x_123) ;  /* 0x0000001d08c07547 */ /* 0x000fea000b800000 */
[----:B------:R-:W0:Y:S01]  /*58c0*/  LDCU.64 UR4, c[0x0][0x3d8] ;  /* 0x00007b00ff0477ac */ /* 0x000e220008000a00 */
[----:B------:R-:W1:Y:S01]  /*58d0*/  LDC.64 R6, c[0x0][0x3e8] ;  /* 0x0000fa00ff067b82 */ /* 0x000e620000000a00 */
[----:B------:R-:W-:Y:S01]  /*58e0*/  SHF.R.S32.HI R3, RZ, 0x1f, R4 ;  /* 0x0000001fff037819 */ /* 0x000fe20000011404 */
[----:B------:R-:W2:Y:S01]  /*58f0*/  LDCU.64 UR6, c[0x0][0x3e0] ;  /* 0x00007c00ff0677ac */ /* 0x000ea20008000a00 */
[C---:B------:R-:W-:Y:S02]  /*5900*/  SHF.L.U32 R24, R4.reuse, 0x1, RZ ;  /* 0x0000000104187819 */ /* 0x040fe400000006ff */
[----:B------:R-:W-:-:S03]  /*5910*/  SHF.L.U64.HI R3, R4, 0x1, R3 ;  /* 0x0000000104037819 */ /* 0x000fc60000010203 */
[----:B------:R-:W3:Y:S01]  /*5920*/  LDC.64 R10, c[0x0][0x380] ;  /* 0x0000e000ff0a7b82 */ /* 0x000ee20000000a00 */
[----:B------:R-:W-:-:S07]  /*5930*/  LEA R29, R4, R4, 0x1 ;  /* 0x00000004041d7211 */ /* 0x000fce00078e08ff */
[----:B------:R-:W4:Y:S01]  /*5940*/  LDC.64 R20, c[0x0][0x400] ;  /* 0x00010000ff147b82 */ /* 0x000f220000000a00 */
[----:B0-----:R-:W-:-:S04]  /*5950*/  IADD3 R8, P0, PT, R24, UR4, RZ ;  /* 0x0000000418087c10 */ /* 0x001fc8000ff1e0ff */
[C---:B------:R-:W-:Y:S02]  /*5960*/  IADD3.X R9, PT, PT, R3.reuse, UR5, RZ, P0, !PT ;  /* 0x0000000503097c10 */ /* 0x040fe400087fe4ff */
[----:B--2---:R-:W-:Y:S01]  /*5970*/  IADD3 R24, P0, PT, R24, UR6, RZ ;  /* 0x0000000618187c10 */ /* 0x004fe2000ff1e0ff */
[----:B------:R-:W0:Y:S01]  /*5980*/  LDC.64 R22, c[0x0][0x410] ;  /* 0x00010400ff167b82 */ /* 0x000e220000000a00 */
[----:B-1----:R-:W-:Y:S01]  /*5990*/  IMAD.WIDE R26, R4, 0x4, R6 ;  /* 0x00000004041a7825 */ /* 0x002fe200078e0206 */
[----:B------:R1:W5:Y:S01]  /*59a0*/  LDG.E.U16.CONSTANT R8, desc[UR12][R8.64] ;  /* 0x0000000c08087981 */ /* 0x000362000c1e9500 */
[----:B------:R-:W-:Y:S02]  /*59b0*/  IADD3.X R25, PT, PT, R3, UR7, RZ, P0, !PT ;  /* 0x0000000703197c10 */ /* 0x000fe400087fe4ff */
[----:B---3--:R-:W-:-:S03]  /*59c0*/  IMAD.WIDE R28, R29, 0x4, R10 ;  /* 0x000000041d1c7825 */ /* 0x008fc600078e020a */
[----:B------:R2:W5:Y:S04]  /*59d0*/  LDG.E.U16.CONSTANT R10, desc[UR12][R24.64] ;  /* 0x0000000c180a7981 */ /* 0x000568000c1e9500 */
[----:B------:R2:W5:Y:S01]  /*59e0*/  LDG.E.CONSTANT R11, desc[UR12][R26.64] ;  /* 0x0000000c1a0b7981 */ /* 0x000562000c1e9900 */
[----:B----4-:R-:W-:-:S03]  /*59f0*/  IMAD.WIDE R20, R4, 0x4, R20 ;  /* 0x0000000404147825 */ /* 0x010fc600078e0214 */
[----:B------:R2:W5:Y:S04]  /*5a00*/  LDG.E R14, desc[UR12][R28.64] ;  /* 0x0000000c1c0e7981 */ /* 0x000568000c1e1900 */
[----:B------:R2:W5:Y:S01]  /*5a10*/  LDG.E.CONSTANT R12, desc[UR12][R20.64] ;  /* 0x0000000c140c7981 */ /* 0x000562000c1e9900 */
[----:B0-----:R-:W-:-:S03]  /*5a20*/  IMAD.WIDE R22, R4, 0x4, R22 ;  /* 0x0000000404167825 */ /* 0x001fc600078e0216 */
[----:B------:R2:W5:Y:S04]  /*5a30*/  LDG.E R15, desc[UR12][R28.64+0x4] ;  /* 0x0000040c1c0f7981 */ /* 0x000568000c1e1900 */
[----:B------:R2:W5:Y:S04]  /*5a40*/  LDG.E.CONSTANT R13, desc[UR12][R22.64] ;  /* 0x0000000c160d7981 */ /* 0x000568000c1e9900 */
[----:B------:R2:W5:Y:S01]  /*5a50*/  LDG.E R16, desc[UR12][R28.64+0x8] ;  /* 0x0000080c1c107981 */ /* 0x000562000c1e1900 */
[----:B------:R-:W-:Y:S02]  /*5a60*/  LOP3.LUT R17, R2, 0x3f, RZ, 0xc0, !PT ;  /* 0x0000003f02117812 */ /* 0x000fe400078ec0ff */
[----:B------:R-:W-:-:S02]  /*5a70*/  CS2R R6, SRZ ;  /* 0x0000000000067805 */ /* 0x000fc4000001ff00 */
[----:B-1----:R-:W-:Y:S02]  /*5a80*/  MOV R9, RZ ;  /* 0x000000ff00097202 */ /* 0x002fe40000000f00 */
[----:B------:R-:W-:Y:S02]  /*5a90*/  MOV R18, RZ ;  /* 0x000000ff00127202 */ /* 0x000fe40000000f00 */
[----:B------:R-:W-:-:S07]  /*5aa0*/  MOV R5, RZ ;  /* 0x000000ff00057202 */ /* 0x000fce0000000f00 */
.L_x_162:
[----:B------:R-:W0:Y:S01]  /*5ab0*/  LDCU UR4, c[0x0][0x42c] ;  /* 0x00008580ff0477ac */ /* 0x000e220008000800 */
[----:B------:R-:W-:-:S04]  /*5ac0*/  SHF.L.U32 R19, R18, 0x6, RZ ;  /* 0x0000000612137819 */ /* 0x000fc800000006ff */
[----:B--2---:R-:W-:Y:S02]  /*5ad0*/  LOP3.LUT R29, R19, 0x3f, R2, 0xf8, !PT ;  /* 0x0000003f131d7812 */ /* 0x004fe400078ef802 */
[----:B0-----:R-:W-:-:S04]  /*5ae0*/  MOV R0, UR4 ;  /* 0x0000000400007c02 */ /* 0x001fc80008000f00 */
[----:B------:R-:W-:-:S13]  /*5af0*/  ISETP.GE.AND P0, PT, R29, R0, PT ;  /* 0x000000001d00720c */ /* 0x000fda0003f06270 */
[----:B-----5:R-:W-:Y:S05]  /*5b00*/  @P0 BRA `(.L_x_124) ;  /* 0x0000000000a40947 */ /* 0x020fea0003800000 */
[----:B------:R-:W0:Y:S01]  /*5b10*/  LDC.64 R22, c[0x0][0x380] ;  /* 0x0000e000ff167b82 */ /* 0x000e220000000a00 */
[----:B------:R-:W-:-:S07]  /*5b20*/  LEA R3, R29, R29, 0x1 ;  /* 0x0000001d1d037211 */ /* 0x000fce00078e08ff */
[----:B------:R-:W1:Y:S08]  /*5b30*/  LDC.64 R24, c[0x0][0x3d8] ;  /* 0x0000f600ff187b82 */ /* 0x000e700000000a00 */
[----:B------:R-:W2:Y:S08]  /*5b40*/  LDC.64 R26, c[0x0][0x3e0] ;  /* 0x0000f800ff1a7b82 */ /* 0x000eb00000000a00 */
[----:B------:R-:W3:Y:S01]  /*5b50*/  LDC.64 R20, c[0x0][0x3e8] ;  /* 0x0000fa00ff147b82 */ /* 0x000ee20000000a00 */
[----:B0-----:R-:W-:-:S05]  /*5b60*/  IMAD.WIDE.U32 R22, R3, 0x4, R22 ;  /* 0x0000000403167825 */ /* 0x001fca00078e0016 */
[----:B------:R-:W4:Y:S01]  /*5b70*/  LDG.E R3, desc[UR12][R22.64] ;  /* 0x0000000c16037981 */ /* 0x000f22000c1e1900 */
[----:B-1----:R-:W-:-:S03]  /*5b80*/  IMAD.WIDE.U32 R24, R29, 0x2, R24 ;  /* 0x000000021d187825 */ /* 0x002fc600078e0018 */
[----:B------:R-:W4:Y:S04]  /*5b90*/  LDG.E R28, desc[UR12][R22.64+0x4] ;  /* 0x0000040c161c7981 */ /* 0x000f28000c1e1900 */
[----:B------:R-:W4:Y:S01]  /*5ba0*/  LDG.E.U16.CONSTANT R24, desc[UR12][R24.64] ;  /* 0x0000000c18187981 */ /* 0x000f22000c1e9500 */
[----:B--2---:R-:W-:-:S06]  /*5bb0*/  IMAD.WIDE.U32 R26, R29, 0x2, R26 ;  /* 0x000000021d1a7825 */ /* 0x004fcc00078e001a */
[----:B------:R-:W2:Y:S01]  /*5bc0*/  LDG.E.U16.CONSTANT R26, desc[UR12][R26.64] ;  /* 0x0000000c1a1a7981 */ /* 0x000ea2000c1e9500 */
[----:B---3--:R-:W-:-:S03]  /*5bd0*/  IMAD.WIDE.U32 R20, R29, 0x4, R20 ;  /* 0x000000041d147825 */ /* 0x008fc600078e0014 */
[----:B------:R-:W3:Y:S04]  /*5be0*/  LDG.E R29, desc[UR12][R22.64+0x8] ;  /* 0x0000080c161d7981 */ /* 0x000ee8000c1e1900 */
[----:B------:R0:W2:Y:S01]  /*5bf0*/  LDG.E.CONSTANT R30, desc[UR12][R20.64] ;  /* 0x0000000c141e7981 */ /* 0x0000a2000c1e9900 */
[----:B------:R-:W1:Y:S01]  /*5c00*/  S2UR UR10, SR_CgaCtaId ;  /* 0x00000000000a79c3 */ /* 0x000e620000008800 */
[----:B------:R-:W-:Y:S02]  /*5c10*/  UMOV UR9, 0x400 ;  /* 0x0000040000097882 */ /* 0x000fe40000000000 */
[----:B------:R-:W-:Y:S02]  /*5c20*/  UIADD3 UR4, UPT, UPT, UR9, 0x8, URZ ;  /* 0x0000000809047890 */ /* 0x000fe4000fffe0ff */
[----:B------:R-:W-:-:S02]  /*5c30*/  UIADD3 UR5, UPT, UPT, UR9, 0x108, URZ ;  /* 0x0000010809057890 */ /* 0x000fc4000fffe0ff */
[----:B------:R-:W-:Y:S02]  /*5c40*/  UIADD3 UR6, UPT, UPT, UR9, 0x208, URZ ;  /* 0x0000020809067890 */ /* 0x000fe4000fffe0ff */
[----:B------:R-:W-:Y:S02]  /*5c50*/  UIADD3 UR7, UPT, UPT, UR9, 0x308, URZ ;  /* 0x0000030809077890 */ /* 0x000fe4000fffe0ff */
[----:B------:R-:W-:Y:S02]  /*5c60*/  UIADD3 UR8, UPT, UPT, UR9, 0x388, URZ ;  /* 0x0000038809087890 */ /* 0x000fe4000fffe0ff */
[----:B------:R-:W-:Y:S02]  /*5c70*/  UIADD3 UR9, UPT, UPT, UR9, 0x408, URZ ;  /* 0x0000040809097890 */ /* 0x000fe4000fffe0ff */
[----:B-1----:R-:W-:Y:S02]  /*5c80*/  ULEA UR4, UR10, UR4, 0x18 ;  /* 0x000000040a047291 */ /* 0x002fe4000f8ec0ff */
[----:B------:R-:W-:-:S02]  /*5c90*/  ULEA UR5, UR10, UR5, 0x18 ;  /* 0x000000050a057291 */ /* 0x000fc4000f8ec0ff */
[----:B------:R-:W-:Y:S02]  /*5ca0*/  ULEA UR6, UR10, UR6, 0x18 ;  /* 0x000000060a067291 */ /* 0x000fe4000f8ec0ff */
[----:B------:R-:W-:Y:S02]  /*5cb0*/  ULEA UR7, UR10, UR7, 0x18 ;  /* 0x000000070a077291 */ /* 0x000fe4000f8ec0ff */
[----:B------:R-:W-:Y:S01]  /*5cc0*/  ULEA UR8, UR10, UR8, 0x18 ;  /* 0x000000080a087291 */ /* 0x000fe2000f8ec0ff */
[C---:B0-----:R-:W-:Y:S01]  /*5cd0*/  LEA R20, R17.reuse, UR4, 0x2 ;  /* 0x0000000411147c11 */ /* 0x041fe2000f8e10ff */
[----:B------:R-:W-:Y:S01]  /*5ce0*/  ULEA UR9, UR10, UR9, 0x18 ;  /* 0x000000090a097291 */ /* 0x000fe2000f8ec0ff */
[C---:B------:R-:W-:Y:S02]  /*5cf0*/  LEA R21, R17.reuse, UR5, 0x2 ;  /* 0x0000000511157c11 */ /* 0x040fe4000f8e10ff */
[C---:B------:R-:W-:Y:S02]  /*5d00*/  LEA R22, R17.reuse, UR6, 0x2 ;  /* 0x0000000611167c11 */ /* 0x040fe4000f8e10ff */
[----:B------:R-:W-:-:S02]  /*5d10*/  LEA R23, R17, UR7, 0x1 ;  /* 0x0000000711177c11 */ /* 0x000fc4000f8e08ff */
[C---:B------:R-:W-:Y:S02]  /*5d20*/  LEA R25, R17.reuse, UR8, 0x1 ;  /* 0x0000000811197c11 */ /* 0x040fe4000f8e08ff */
[----:B------:R-:W-:Y:S01]  /*5d30*/  LEA R27, R17, UR9, 0x2 ;  /* 0x00000009111b7c11 */ /* 0x000fe2000f8e10ff */
[----:B----4-:R0:W-:Y:S04]  /*5d40*/  STS [R20], R3 ;  /* 0x0000000314007388 */ /* 0x0101e80000000800 */
[----:B------:R0:W-:Y:S04]  /*5d50*/  STS [R21], R28 ;  /* 0x0000001c15007388 */ /* 0x0001e80000000800 */
[----:B---3--:R0:W-:Y:S04]  /*5d60*/  STS [R22], R29 ;  /* 0x0000001d16007388 */ /* 0x0081e80000000800 */
[----:B------:R0:W-:Y:S04]  /*5d70*/  STS.U16 [R23], R24 ;  /* 0x0000001817007388 */ /* 0x0001e80000000400 */
[----:B--2---:R0:W-:Y:S04]  /*5d80*/  STS.U16 [R25], R26 ;  /* 0x0000001a19007388 */ /* 0x0041e80000000400 */
[----:B------:R0:W-:Y:S02]  /*5d90*/  STS [R27], R30 ;  /* 0x0000001e1b007388 */ /* 0x0001e40000000800 */
.L_x_124:
[----:B------:R-:W-:Y:S01]  /*5da0*/  ISETP.GE.AND P0, PT, R19, R0, PT ;  /* 0x000000001300720c */ /* 0x000fe20003f06270 */
[----:B------:R-:W-:Y:S05]  /*5db0*/  WARPSYNC.ALL ;  /* 0x0000000000007948 */ /* 0x000fea0003800000 */
[----:B------:R-:W-:Y:S06]  /*5dc0*/  BAR.SYNC.DEFER_BLOCKING 0x0 ;  /* 0x0000000000007b1d */ /* 0x000fec0000010000 */
[----:B------:R-:W-:Y:S04]  /*5dd0*/  BSSY.RECONVERGENT B3, `(.L_x_125) ;  /* 0x0000198000037945 */ /* 0x000fe80003800200 */
[----:B------:R-:W-:Y:S05]  /*5de0*/  @P0 BRA `(.L_x_126) ;  /* 0x0000001800580947 */ /* 0x000fea0003800000 */
[----:B------:R-:W1:Y:S08]  /*5df0*/  LDC.64 R36, c[0x4][RZ] ;  /* 0x01000000ff247b82 */ /* 0x000e700000000a00 */
[----:B------:R-:W2:Y:S08]  /*5e00*/  LDC.64 R34, c[0x4][0x8] ;  /* 0x01000200ff227b82 */ /* 0x000eb00000000a00 */
[----:B------:R-:W3:Y:S08]  /*5e10*/  LDC.64 R32, c[0x4][0x10] ;  /* 0x01000400ff207b82 */ /* 0x000ef00000000a00 */
[----:B0-----:R-:W0:Y:S01]  /*5e20*/  LDC.64 R30, c[0x4][0x18] ;  /* 0x01000600ff1e7b82 */ /* 0x001e220000000a00 */
[----:B-1----:R1:W5:Y:S04]  /*5e30*/  LDG.E R20, desc[UR12][R36.64] ;  /* 0x0000000c24147981 */ /* 0x002368000c1e1900 */
[----:B------:R1:W5:Y:S03]  /*5e40*/  LDG.E R21, desc[UR12][R36.64+0x4] ;  /* 0x0000040c24157981 */ /* 0x000366000c1e1900 */
[----:B------:R-:W4:Y:S01]  /*5e50*/  LDC.64 R28, c[0x4][0x20] ;  /* 0x01000800ff1c7b82 */ /* 0x000f220000000a00 */
[----:B------:R1:W5:Y:S04]  /*5e60*/  LDG.E R22, desc[UR12][R36.64+0x8] ;  /* 0x0000080c24167981 */ /* 0x000368000c1e1900 */
[----:B--2---:R1:W5:Y:S04]  /*5e70*/  LDG.E R23, desc[UR12][R34.64] ;  /* 0x0000000c22177981 */ /* 0x004368000c1e1900 */
[----:B------:R1:W5:Y:S04]  /*5e80*/  LDG.E R24, desc[UR12][R34.64+0x4] ;  /* 0x0000040c22187981 */ /* 0x000368000c1e1900 */
[----:B------:R1:W5:Y:S04]  /*5e90*/  LDG.E R25, desc[UR12][R34.64+0x8] ;  /* 0x0000080c22197981 */ /* 0x000368000c1e1900 */
[----:B---3--:R1:W5:Y:S04]  /*5ea0*/  LDG.E R26, desc[UR12][R32.64] ;  /* 0x0000000c201a7981 */ /* 0x008368000c1e1900 */
[----:B0-----:R1:W5:Y:S04]  /*5eb0*/  LDG.E R27, desc[UR12][R30.64] ;  /* 0x0000000c1e1b7981 */ /* 0x001368000c1e1900 */
[----:B----4-:R1:W5:Y:S01]  /*5ec0*/  LDG.E R28, desc[UR12][R28.64] ;  /* 0x0000000c1c1c7981 */ /* 0x010362000c1e1900 */
[----:B------:R-:W-:-:S07]  /*5ed0*/  HFMA2 R38, -RZ, RZ, 0, 0 ;  /* 0x00000000ff267431 */ /* 0x000fce00000001ff */
.L_x_161:
[----:B-1----:R-:W-:Y:S01]  /*5ee0*/  IADD3 R29, PT, PT, R19, R38, RZ ;  /* 0x00000026131d7210 */ /* 0x002fe20007ffe0ff */
[----:B------:R-:W-:Y:S03]  /*5ef0*/  BSSY.RECONVERGENT B2, `(.L_x_127) ;  /* 0x000017e000027945 */ /* 0x000fe60003800200 */
[----:B------:R-:W-:-:S13]  /*5f00*/  ISETP.NE.AND P0, PT, R29, R4, PT ;  /* 0x000000041d00720c */ /* 0x000fda0003f05270 */
[----:B------:R-:W-:Y:S05]  /*5f10*/  @!P0 BRA `(.L_x_128) ;  /* 0x0000001400ec8947 */ /* 0x000fea0003800000 */
[----:B------:R-:W0:Y:S01]  /*5f20*/  S2UR UR6, SR_CgaCtaId ;  /* 0x00000000000679c3 */ /* 0x000e220000008800 */
[----:B------:R-:W-:Y:S01]  /*5f30*/  UMOV UR4, 0x400 ;  /* 0x0000040000047882 */ /* 0x000fe20000000000 */
[----:B-----5:R-:W-:Y:S01]  /*5f40*/  ISETP.NE.AND P4, PT, R26, RZ, PT ;  /* 0x000000ff1a00720c */ /* 0x020fe20003f85270 */
[----:B------:R-:W-:Y:S02]  /*5f50*/  UIADD3 UR5, UPT, UPT, UR4, 0x8, URZ ;  /* 0x0000000804057890 */ /* 0x000fe4000fffe0ff */
[----:B------:R-:W-:Y:S02]  /*5f60*/  UIADD3 UR7, UPT, UPT, UR4, 0x108, URZ ;  /* 0x0000010804077890 */ /* 0x000fe4000fffe0ff */
[----:B------:R-:W-:Y:S02]  /*5f70*/  UIADD3 UR4, UPT, UPT, UR4, 0x208, URZ ;  /* 0x0000020804047890 */ /* 0x000fe4000fffe0ff */
[----:B0-----:R-:W-:Y:S02]  /*5f80*/  ULEA UR7, UR6, UR7, 0x18 ;  /* 0x0000000706077291 */ /* 0x001fe4000f8ec0ff */
[----:B------:R-:W-:-:S02]  /*5f90*/  ULEA UR5, UR6, UR5, 0x18 ;  /* 0x0000000506057291 */ /* 0x000fc4000f8ec0ff */
[----:B------:R-:W-:Y:S02]  /*5fa0*/  ULEA UR4, UR6, UR4, 0x18 ;  /* 0x0000000406047291 */ /* 0x000fe4000f8ec0ff */
[C---:B------:R-:W-:Y:S02]  /*5fb0*/  LEA R3, R38.reuse, UR7, 0x2 ;  /* 0x0000000726037c11 */ /* 0x040fe4000f8e10ff */
[C---:B------:R-:W-:Y:S02]  /*5fc0*/  LEA R0, R38.reuse, UR5, 0x2 ;  /* 0x0000000526007c11 */ /* 0x040fe4000f8e10ff */
[----:B------:R-:W-:Y:S01]  /*5fd0*/  LEA R32, R38, UR4, 0x2 ;  /* 0x0000000426207c11 */ /* 0x000fe2000f8e10ff */
[----:B------:R-:W0:Y:S04]  /*5fe0*/  LDS R30, [R3] ;  /* 0x00000000031e7984 */ /* 0x000e280000000800 */
[----:B------:R-:W1:Y:S04]  /*5ff0*/  LDS R31, [R0] ;  /* 0x00000000001f7984 */ /* 0x000e680000000800 */
[----:B------:R-:W2:Y:S01]  /*6000*/  LDS R35, [R32] ;  /* 0x0000000020237984 */ /* 0x000ea20000000800 */
[----:B0-----:R-:W-:Y:S01]  /*6010*/  FADD R33, -R15, R30 ;  /* 0x0000001e0f217221 */ /* 0x001fe20000000100 */
[----:B-1----:R-:W-:Y:S01]  /*6020*/  FADD R31, -R14, R31 ;  /* 0x0000001f0e1f7221 */ /* 0x002fe20000000100 */
[----:B--2---:R-:W-:Y:S01]  /*6030*/  FADD R30, -R16, R35 ;  /* 0x00000023101e7221 */ /* 0x004fe20000000100 */
[----:B------:R-:W-:Y:S06]  /*6040*/  @!P4 BRA `(.L_x_129) ;  /* 0x000000000024c947 */ /* 0x000fec0003800000 */
[----:B------:R-:W-:Y:S01]  /*6050*/  FMUL R0, R23, R31 ;  /* 0x0000001f17007220 */ /* 0x000fe20000400000 */
[----:B------:R-:W-:Y:S01]  /*6060*/  FMUL R3, R24, R33 ;  /* 0x0000002118037220 */ /* 0x000fe20000400000 */
[----:B------:R-:W-:-:S03]  /*6070*/  FMUL R34, R25, R30 ;  /* 0x0000001e19227220 */ /* 0x000fc60000400000 */
[----:B------:R-:W0:Y:S08]  /*6080*/  FRND R32, R3 ;  /* 0x0000000300207307 */ /* 0x000e300000201000 */
[----:B------:R-:W1:Y:S01]  /*6090*/  FRND R0, R0 ;  /* 0x0000000000007307 */ /* 0x000e620000201000 */
[----:B0-----:R-:W-:-:S07]  /*60a0*/  FFMA R33, -R21, R32, R33 ;  /* 0x0000002015217223 */ /* 0x001fce0000000121 */
[----:B------:R-:W0:Y:S01]  /*60b0*/  FRND R35, R34 ;  /* 0x0000002200237307 */ /* 0x000e220000201000 */
[----:B-1----:R-:W-:Y:S01]  /*60c0*/  FFMA R31, -R20, R0, R31 ;  /* 0x00000000141f7223 */ /* 0x002fe2000000011f */
[----:B0-----:R-:W-:-:S07]  /*60d0*/  FFMA R30, -R22, R35, R30 ;  /* 0x00000023161e7223 */ /* 0x001fce000000011e */
.L_x_129:
[----:B------:R-:W-:-:S04]  /*60e0*/  FMUL R0, R33, R33 ;  /* 0x0000002121007220 */ /* 0x000fc80000400000 */
[----:B------:R-:W-:-:S04]  /*60f0*/  FFMA R3, R31, R31, R0 ;  /* 0x0000001f1f037223 */ /* 0x000fc80000000000 */
[----:B------:R-:W-:-:S05]  /*6100*/  FFMA R32, R30, R30, R3 ;  /* 0x0000001e1e207223 */ /* 0x000fca0000000003 */
[----:B------:R-:W-:-:S04]  /*6110*/  FSETP.GTU.AND P0, PT, R32, 9.9999999747524270788e-07, PT ;  /* 0x358637bd2000780b */ /* 0x000fc80003f0c000 */
[----:B------:R-:W-:-:S13]  /*6120*/  FSETP.GE.OR P0, PT, R32, 100, !P0 ;  /* 0x42c800002000780b */ /* 0x000fda0004706400 */
[----:B------:R-:W-:Y:S05]  /*6130*/  @P0 BRA `(.L_x_128) ;  /* 0x0000001400640947 */ /* 0x000fea0003800000 */
[----:B------:R-:W-:-:S13]  /*6140*/  ISETP.GE.AND P0, PT, R12, 0x1, PT ;  /* 0x000000010c00780c */ /* 0x000fda0003f06270 */
[----:B------:R-:W-:Y:S05]  /*6150*/  @!P0 BRA `(.L_x_130) ;  /* 0x0000000000308947 */ /* 0x000fea0003800000 */
[----:B------:R-:W0:Y:S01]  /*6160*/  LDC.64 R34, c[0x0][0x3f8] ;  /* 0x0000fe00ff227b82 */ /* 0x000e220000000a00 */
[----:B------:R-:W1:Y:S01]  /*6170*/  LDCU UR4, c[0x0][0x43c] ;  /* 0x00008780ff0477ac */ /* 0x000e620008000800 */
[----:B------:R-:W-:Y:S01]  /*6180*/  IADD3 R0, PT, PT, -R12, RZ, RZ ;  /* 0x000000ff0c007210 */ /* 0x000fe20007ffe1ff */
[----:B-1----:R-:W-:-:S07]  /*6190*/  IMAD R3, R4, UR4, RZ ;  /* 0x0000000404037c24 */ /* 0x002fce000f8e02ff */
.L_x_132:
[----:B0-----:R-:W-:-:S06]  /*61a0*/  IMAD.WIDE R36, R3, 0x4, R34 ;  /* 0x0000000403247825 */ /* 0x001fcc00078e0222 */
[----:B------:R-:W2:Y:S02]  /*61b0*/  LDG.E.CONSTANT R36, desc[UR12][R36.64] ;  /* 0x0000000c24247981 */ /* 0x000ea4000c1e9900 */
[----:B--2---:R-:W-:-:S13]  /*61c0*/  ISETP.NE.AND P0, PT, R36, R29, PT ;  /* 0x0000001d2400720c */ /* 0x004fda0003f05270 */
[----:B------:R-:W-:Y:S05]  /*61d0*/  @!P0 BRA `(.L_x_131) ;  /* 0x0000000c00888947 */ /* 0x000fea0003800000 */
[----:B------:R-:W-:Y:S02]  /*61e0*/  IADD3 R0, PT, PT, R0, 0x1, RZ ;  /* 0x0000000100007810 */ /* 0x000fe40007ffe0ff */
[----:B------:R-:W-:Y:S02]  /*61f0*/  IADD3 R3, PT, PT, R3, 0x1, RZ ;  /* 0x0000000103037810 */ /* 0x000fe40007ffe0ff */
[----:B------:R-:W-:-:S13]  /*6200*/  ISETP.NE.AND P0, PT, R0, RZ, PT ;  /* 0x000000ff0000720c */ /* 0x000fda0003f05270 */
[----:B------:R-:W-:Y:S05]  /*6210*/  @P0 BRA `(.L_x_132) ;  /* 0xfffffffc00e00947 */ /* 0x000fea000383ffff */
.L_x_130:
[----:B------:R-:W-:Y:S01]  /*6220*/  ISETP.GE.AND P0, PT, R13, 0x1, PT ;  /* 0x000000010d00780c */ /* 0x000fe20003f06270 */
[----:B------:R-:W-:Y:S01]  /*6230*/  BSSY.RECONVERGENT B0, `(.L_x_133) ;  /* 0x0000013000007945 */ /* 0x000fe20003800200 */
[----:B------:R-:W-:Y:S01]  /*6240*/  HFMA2 R35, -RZ, RZ, 1.875, 0 ;  /* 0x3f800000ff237431 */ /* 0x000fe200000001ff */
[----:B------:R-:W-:-:S10]  /*6250*/  MOV R34, 0x3f800000 ;  /* 0x3f80000000227802 */ /* 0x000fd40000000f00 */
[----:B------:R-:W-:Y:S05]  /*6260*/  @!P0 BRA `(.L_x_134) ;  /* 0x00000000003c8947 */ /* 0x000fea0003800000 */
[----:B------:R-:W0:Y:S01]  /*6270*/  LDC.64 R36, c[0x0][0x408] ;  /* 0x00010200ff247b82 */ /* 0x000e220000000a00 */
[----:B------:R-:W-:-:S07]  /*6280*/  MOV R0, RZ ;  /* 0x000000ff00007202 */ /* 0x000fce0000000f00 */
.L_x_135:
[----:B------:R-:W1:Y:S02]  /*6290*/  LDCU UR4, c[0x0][0x440] ;  /* 0x00008800ff0477ac */ /* 0x000e640008000800 */
[----:B-1----:R-:W-:-:S04]  /*62a0*/  IMAD R41, R4, UR4, R0 ;  /* 0x0000000404297c24 */ /* 0x002fc8000f8e0200 */
[----:B0-----:R-:W-:-:S06]  /*62b0*/  IMAD.WIDE R40, R41, 0x4, R36 ;  /* 0x0000000429287825 */ /* 0x001fcc00078e0224 */
[----:B------:R-:W2:Y:S01]  /*62c0*/  LDG.E.CONSTANT R40, desc[UR12][R40.64] ;  /* 0x0000000c28287981 */ /* 0x000ea2000c1e9900 */
[----:B------:R-:W-:Y:S01]  /*62d0*/  HFMA2 R34, -RZ, RZ, 1.75, 0 ;  /* 0x3f000000ff227431 */ /* 0x000fe200000001ff */
[----:B------:R-:W-:Y:S02]  /*62e0*/  MOV R35, 0x3f555550 ;  /* 0x3f55555000237802 */ /* 0x000fe40000000f00 */
[----:B--2---:R-:W-:-:S13]  /*62f0*/  ISETP.NE.AND P0, PT, R40, R29, PT ;  /* 0x0000001d2800720c */ /* 0x004fda0003f05270 */
[----:B------:R-:W-:Y:S05]  /*6300*/  @!P0 BRA `(.L_x_134) ;  /* 0x0000000000148947 */ /* 0x000fea0003800000 */
[----:B------:R-:W-:-:S04]  /*6310*/  IADD3 R0, PT, PT, R0, 0x1, RZ ;  /* 0x0000000100007810 */ /* 0x000fc80007ffe0ff */
[----:B------:R-:W-:-:S13]  /*6320*/  ISETP.NE.AND P0, PT, R0, R13, PT ;  /* 0x0000000d0000720c */ /* 0x000fda0003f05270 */
[----:B------:R-:W-:Y:S05]  /*6330*/  @P0 BRA `(.L_x_135) ;  /* 0xfffffffc00d40947 */ /* 0x000fea000383ffff */
[----:B------:R-:W-:Y:S01]  /*6340*/  HFMA2 R35, -RZ, RZ, 1.875, 0 ;  /* 0x3f800000ff237431 */ /* 0x000fe200000001ff */
[----:B------:R-:W-:-:S07]  /*6350*/  MOV R34, 0x3f800000 ;  /* 0x3f80000000227802 */ /* 0x000fce0000000f00 */
.L_x_134:
[----:B------:R-:W-:Y:S05]  /*6360*/  BSYNC.RECONVERGENT B0 ;  /* 0x0000000000007941 */ /* 0x000fea0003800200 */
.L_x_133:
[----:B------:R-:W0:Y:S01]  /*6370*/  S2UR UR5, SR_CgaCtaId ;  /* 0x00000000000579c3 */ /* 0x000e220000008800 */
[----:B------:R-:W-:Y:S01]  /*6380*/  UMOV UR4, 0x400 ;  /* 0x0000040000047882 */ /* 0x000fe20000000000 */
[----:B------:R-:W-:Y:S01]  /*6390*/  HADD2.F32 R36, -RZ, R10.H0_H0 ;  /* 0x2000000aff247230 */ /* 0x000fe20000004100 */
[----:B------:R-:W-:Y:S01]  /*63a0*/  UIADD3 UR6, UPT, UPT, UR4, 0x388, URZ ;  /* 0x0000038804067890 */ /* 0x000fe2000fffe0ff */
[----:B------:R-:W-:Y:S01]  /*63b0*/  BSSY.RECONVERGENT B0, `(.L_x_136) ;  /* 0x000001b000007945 */ /* 0x000fe20003800200 */
[----:B------:R-:W-:Y:S01]  /*63c0*/  UIADD3 UR4, UPT, UPT, UR4, 0x308, URZ ;  /* 0x0000030804047890 */ /* 0x000fe2000fffe0ff */
[----:B------:R-:W-:Y:S01]  /*63d0*/  ISETP.NE.AND P5, PT, R27, RZ, PT ;  /* 0x000000ff1b00720c */ /* 0x000fe20003fa5270 */
[----:B0-----:R-:W-:Y:S02]  /*63e0*/  ULEA UR6, UR5, UR6, 0x18 ;  /* 0x0000000605067291 */ /* 0x001fe4000f8ec0ff */
[----:B------:R-:W-:-:S04]  /*63f0*/  ULEA UR4, UR5, UR4, 0x18 ;  /* 0x0000000405047291 */ /* 0x000fc8000f8ec0ff */
[C---:B------:R-:W-:Y:S02]  /*6400*/  LEA R3, R38.reuse, UR6, 0x1 ;  /* 0x0000000626037c11 */ /* 0x040fe4000f8e08ff */
[----:B------:R-:W-:-:S04]  /*6410*/  LEA R0, R38, UR4, 0x1 ;  /* 0x0000000426007c11 */ /* 0x000fc8000f8e08ff */
[----:B------:R-:W0:Y:S04]  /*6420*/  LDS.U16 R3, [R3] ;  /* 0x0000000003037984 */ /* 0x000e280000000400 */
[----:B------:R-:W1:Y:S01]  /*6430*/  LDS.U16 R0, [R0] ;  /* 0x0000000000007984 */ /* 0x000e620000000400 */
[----:B0-----:R-:W-:-:S05]  /*6440*/  HADD2.F32 R37, -RZ, R3.H0_H0 ;  /* 0x20000003ff257230 */ /* 0x001fca0000004100 */
[----:B------:R-:W-:Y:S01]  /*6450*/  FMUL R3, R36, R37 ;  /* 0x0000002524037220 */ /* 0x000fe20000400000 */
[----:B------:R-:W-:Y:S02]  /*6460*/  HADD2.F32 R36, -RZ, R8.H0_H0 ;  /* 0x20000008ff247230 */ /* 0x000fe40000004100 */
[----:B-1----:R-:W-:Y:S01]  /*6470*/  HADD2.F32 R37, -RZ, R0.H0_H0 ;  /* 0x20000000ff257230 */ /* 0x002fe20000004100 */
[----:B------:R0:W1:Y:S01]  /*6480*/  MUFU.RSQ R40, R3 ;  /* 0x0000000300287308 */ /* 0x0000620000001400 */
[----:B------:R-:W-:-:S03]  /*6490*/  IADD3 R39, PT, PT, R3, -0xd000000, RZ ;  /* 0xf300000003277810 */ /* 0x000fc60007ffe0ff */
[----:B------:R-:W-:Y:S01]  /*64a0*/  FADD R36, R36, R37 ;  /* 0x0000002524247221 */ /* 0x000fe20000000000 */
[----:B------:R-:W-:-:S03]  /*64b0*/  ISETP.GT.U32.AND P0, PT, R39, 0x727fffff, PT ;  /* 0x727fffff2700780c */ /* 0x000fc60003f04070 */
[----:B------:R-:W-:-:S10]  /*64c0*/  FMUL R45, R36, 0.5 ;  /* 0x3f000000242d7820 */ /* 0x000fd40000400000 */
[----:B01----:R-:W-:Y:S05]  /*64d0*/  @!P0 BRA `(.L_x_137) ;  /* 0x0000000000108947 */ /* 0x003fea0003800000 */
[----:B------:R-:W-:-:S07]  /*64e0*/  MOV R0, 0x6500 ;  /* 0x0000650000007802 */ /* 0x000fce0000000f00 */
[----:B------:R-:W-:Y:S05]  /*64f0*/  CALL.REL.NOINC `($__internal_1_$__cuda_sm20_sqrt_rn_f32_slowpath) ;  /* 0x0000004c00407944 */ /* 0x000fea0003c00000 */
[----:B------:R-:W-:Y:S01]  /*6500*/  MOV R36, R37 ;  /* 0x0000002500247202 */ /* 0x000fe20000000f00 */
[----:B------:R-:W-:Y:S06]  /*6510*/  BRA `(.L_x_138) ;  /* 0x0000000000107947 */ /* 0x000fec0003800000 */
.L_x_137:
[----:B------:R-:W-:Y:S01]  /*6520*/  FMUL.FTZ R36, R3, R40 ;  /* 0x0000002803247220 */ /* 0x000fe20000410000 */
[----:B------:R-:W-:-:S03]  /*6530*/  FMUL.FTZ R0, R40, 0.5 ;  /* 0x3f00000028007820 */ /* 0x000fc60000410000 */
[----:B------:R-:W-:-:S04]  /*6540*/  FFMA R3, -R36, R36, R3 ;  /* 0x0000002424037223 */ /* 0x000fc80000000103 */
[----:B------:R-:W-:-:S07]  /*6550*/  FFMA R36, R3, R0, R36 ;  /* 0x0000000003247223 */ /* 0x000fce0000000024 */
.L_x_138:
[----:B------:R-:W-:Y:S05]  /*6560*/  BSYNC.RECONVERGENT B0 ;  /* 0x0000000000007941 */ /* 0x000fea0003800200 */
.L_x_136:
[----:B------:R-:W-:Y:S01]  /*6570*/  FADD R47, R32, 1 ;  /* 0x3f800000202f7421 */ /* 0x000fe20000000000 */
[----:B------:R-:W-:Y:S03]  /*6580*/  BSSY.RECONVERGENT B1, `(.L_x_139) ;  /* 0x000000f000017945 */ /* 0x000fe60003800200 */
[----:B------:R-:W-:-:S04]  /*6590*/  FMUL R0, R47, R47 ;  /* 0x0000002f2f007220 */ /* 0x000fc80000400000 */
[----:B------:R-:W-:-:S05]  /*65a0*/  FMUL R40, R47, R0 ;  /* 0x000000002f287220 */ /* 0x000fca0000400000 */
[----:B------:R-:W-:-:S04]  /*65b0*/  IADD3 R0, PT, PT, R40, 0x1800000, RZ ;  /* 0x0180000028007810 */ /* 0x000fc80007ffe0ff */
[----:B------:R-:W-:-:S04]  /*65c0*/  LOP3.LUT R0, R0, 0x7f800000, RZ, 0xc0, !PT ;  /* 0x7f80000000007812 */ /* 0x000fc800078ec0ff */
[----:B------:R-:W-:-:S13]  /*65d0*/  ISETP.GT.U32.AND P0, PT, R0, 0x1ffffff, PT ;  /* 0x01ffffff0000780c */ /* 0x000fda0003f04070 */
[----:B------:R-:W-:Y:S05]  /*65e0*/  @P0 BRA `(.L_x_140) ;  /* 0x0000000000100947 */ /* 0x000fea0003800000 */
[----:B------:R-:W-:Y:S02]  /*65f0*/  MOV R0, R40 ;  /* 0x0000002800007202 */ /* 0x000fe40000000f00 */
[----:B------:R-:W-:-:S07]  /*6600*/  MOV R40, 0x6620 ;  /* 0x0000662000287802 */ /* 0x000fce0000000f00 */
[----:B------:R-:W-:Y:S05]  /*6610*/  CALL.REL.NOINC `($__internal_0_$__cuda_sm20_rcp_rn_f32_slowpath) ;  /* 0x0000004800287944 */ /* 0x000fea0003c00000 */
[----:B------:R-:W-:Y:S05]  /*6620*/  BRA `(.L_x_141) ;  /* 0x0000000000107947 */ /* 0x000fea0003800000 */
.L_x_140:
[----:B------:R-:W0:Y:S02]  /*6630*/  MUFU.RCP R37, R40 ;  /* 0x0000002800257308 */ /* 0x000e240000001000 */
[----:B0-----:R-:W-:-:S04]  /*6640*/  FFMA R0, R40, R37, -1 ;  /* 0xbf80000028007423 */ /* 0x001fc80000000025 */
[----:B------:R-:W-:-:S04]  /*6650*/  FADD.FTZ R0, -R0, -RZ ;  /* 0x800000ff00007221 */ /* 0x000fc80000010100 */
[----:B------:R-:W-:-:S07]  /*6660*/  FFMA R37, R37, R0, R37 ;  /* 0x0000000025257223 */ /* 0x000fce0000000025 */
.L_x_141:
[----:B------:R-:W-:Y:S05]  /*6670*/  BSYNC.RECONVERGENT B1 ;  /* 0x0000000000017941 */ /* 0x000fea0003800200 */
.L_x_139:
[----:B------:R-:W-:Y:S01]  /*6680*/  FMUL R45, R45, R45 ;  /* 0x0000002d2d2d7220 */ /* 0x000fe20000400000 */
[----:B------:R-:W0:Y:S01]  /*6690*/  MUFU.RCP R40, R47 ;  /* 0x0000002f00287308 */ /* 0x000e220000001000 */
[----:B------:R-:W-:Y:S01]  /*66a0*/  FMUL R3, R36, 24 ;  /* 0x41c0000024037820 */ /* 0x000fe20000400000 */
[----:B------:R-:W-:Y:S01]  /*66b0*/  BSSY.RECONVERGENT B4, `(.L_x_142) ;  /* 0x0000011000047945 */ /* 0x000fe20003800200 */
[----:B------:R-:W-:-:S04]  /*66c0*/  FMUL R0, R45, R45 ;  /* 0x0000002d2d007220 */ /* 0x000fc80000400000 */
[----:B------:R-:W-:-:S04]  /*66d0*/  FMUL R0, R45, R0 ;  /* 0x000000002d007220 */ /* 0x000fc80000400000 */
[----:B------:R-:W-:-:S04]  /*66e0*/  FMUL R46, R0, R37 ;  /* 0x00000025002e7220 */ /* 0x000fc80000400000 */
[----:B------:R-:W-:-:S04]  /*66f0*/  FADD R37, R46, R46 ;  /* 0x0000002e2e257221 */ /* 0x000fc80000000000 */
[----:B------:R-:W-:Y:S01]  /*6700*/  FFMA R0, R46, R37, -R46 ;  /* 0x000000252e007223 */ /* 0x000fe2000000082e */
[----:B0-----:R-:W-:-:S03]  /*6710*/  FFMA R37, -R47, R40, 1 ;  /* 0x3f8000002f257423 */ /* 0x001fc60000000128 */
[----:B------:R-:W-:Y:S01]  /*6720*/  FMUL R3, R3, R0 ;  /* 0x0000000003037220 */ /* 0x000fe20000400000 */
[----:B------:R-:W-:-:S03]  /*6730*/  FFMA R40, R40, R37, R40 ;  /* 0x0000002528287223 */ /* 0x000fc60000000028 */
        /* <DEDUP_REMOVED lines=8> */
.L_x_143:
[----:B------:R-:W-:Y:S05]  /*67c0*/  BSYNC.RECONVERGENT B4 ;  /* 0x0000000000047941 */ /* 0x000fea0003800200 */
.L_x_142:
[----:B------:R-:W-:Y:S01]  /*67d0*/  FMUL R3, R36, 4 ;  /* 0x4080000024037820 */ /* 0x000fe20000400000 */
[----:B------:R-:W-:Y:S01]  /*67e0*/  IADD3 R36, PT, PT, R32, -0xd000000, RZ ;  /* 0xf300000020247810 */ /* 0x000fe20007ffe0ff */
[----:B------:R0:W1:Y:S01]  /*67f0*/  MUFU.RSQ R37, R32 ;  /* 0x0000002000257308 */ /* 0x0000620000001400 */
[----:B------:R-:W-:Y:S01]  /*6800*/  BSSY.RECONVERGENT B0, `(.L_x_144) ;  /* 0x0000011000007945 */ /* 0x000fe20003800200 */
[----:B------:R-:W-:Y:S01]  /*6810*/  FMUL R3, R46, R3 ;  /* 0x000000032e037220 */ /* 0x000fe20000400000 */
[----:B------:R-:W-:Y:S01]  /*6820*/  ISETP.GT.U32.AND P0, PT, R36, 0x727fffff, PT ;  /* 0x727fffff2400780c */ /* 0x000fe20003f04070 */
[----:B------:R-:W-:-:S04]  /*6830*/  FADD R46, R46, -1 ;  /* 0xbf8000002e2e7421 */ /* 0x000fc80000000000 */
[----:B------:R-:W-:Y:S01]  /*6840*/  FMUL R3, R3, R46 ;  /* 0x0000002e03037220 */ /* 0x000fe20000400000 */
[----:B------:R-:W-:-:S03]  /*6850*/  FMUL R46, R0, R34 ;  /* 0x00000022002e7220 */ /* 0x000fc60000400000 */
[----:B------:R-:W-:-:S04]  /*6860*/  FMUL R34, R3, R34 ;  /* 0x0000002203227220 */ /* 0x000fc80000400000 */
[----:B0-----:R-:W-:Y:S05]  /*6870*/  @!P0 BRA `(.L_x_145) ;  /* 0x0000000000148947 */ /* 0x001fea0003800000 */
[----:B------:R-:W-:Y:S02]  /*6880*/  MOV R3, R32 ;  /* 0x0000002000037202 */ /* 0x000fe40000000f00 */
[----:B------:R-:W-:-:S07]  /*6890*/  MOV R0, 0x68b0 ;  /* 0x000068b000007802 */ /* 0x000fce0000000f00 */
[----:B-1----:R-:W-:Y:S05]  /*68a0*/  CALL.REL.NOINC `($__internal_1_$__cuda_sm20_sqrt_rn_f32_slowpath) ;  /* 0x0000004800547944 */ /* 0x002fea0003c00000 */
[----:B------:R-:W-:Y:S01]  /*68b0*/  MOV R0, R37 ;  /* 0x0000002500007202 */ /* 0x000fe20000000f00 */
[----:B------:R-:W-:Y:S06]  /*68c0*/  BRA `(.L_x_146) ;  /* 0x0000000000107947 */ /* 0x000fec0003800000 */
.L_x_145:
[----:B-1----:R-:W-:Y:S01]  /*68d0*/  FMUL.FTZ R3, R32, R37 ;  /* 0x0000002520037220 */ /* 0x002fe20000410000 */
[----:B------:R-:W-:-:S03]  /*68e0*/  FMUL.FTZ R36, R37, 0.5 ;  /* 0x3f00000025247820 */ /* 0x000fc60000410000 */
[----:B------:R-:W-:-:S04]  /*68f0*/  FFMA R0, -R3, R3, R32 ;  /* 0x0000000303007223 */ /* 0x000fc80000000120 */
[----:B------:R-:W-:-:S07]  /*6900*/  FFMA R0, R0, R36, R3 ;  /* 0x0000002400007223 */ /* 0x000fce0000000003 */
.L_x_146:
[----:B------:R-:W-:Y:S05]  /*6910*/  BSYNC.RECONVERGENT B0 ;  /* 0x0000000000007941 */ /* 0x000fea0003800200 */
.L_x_144:
        /* <DEDUP_REMOVED lines=8> */
.L_x_148:
[----:B------:R-:W0:Y:S02]  /*69a0*/  MUFU.RCP R37, R0 ;  /* 0x0000000000257308 */ /* 0x000e240000001000 */
[----:B0-----:R-:W-:-:S04]  /*69b0*/  FFMA R3, R37, R0, -1 ;  /* 0xbf80000025037423 */ /* 0x001fc80000000000 */
[----:B------:R-:W-:-:S04]  /*69c0*/  FADD.FTZ R32, -R3, -RZ ;  /* 0x800000ff03207221 */ /* 0x000fc80000010100 */
[----:B------:R-:W-:-:S07]  /*69d0*/  FFMA R37, R37, R32, R37 ;  /* 0x0000002025257223 */ /* 0x000fce0000000025 */
.L_x_149:
[----:B------:R-:W-:Y:S05]  /*69e0*/  BSYNC.RECONVERGENT B1 ;  /* 0x0000000000017941 */ /* 0x000fea0003800200 */
.L_x_147:
[----:B------:R-:W0:Y:S01]  /*69f0*/  S2UR UR5, SR_CgaCtaId ;  /* 0x00000000000579c3 */ /* 0x000e220000008800 */
[----:B------:R-:W-:Y:S02]  /*6a00*/  UMOV UR4, 0x400 ;  /* 0x0000040000047882 */ /* 0x000fe40000000000 */
[----:B------:R-:W-:-:S04]  /*6a10*/  UIADD3 UR4, UPT, UPT, UR4, 0x408, URZ ;  /* 0x0000040804047890 */ /* 0x000fc8000fffe0ff */
[----:B0-----:R-:W-:-:S06]  /*6a20*/  ULEA UR4, UR5, UR4, 0x18 ;  /* 0x0000000405047291 */ /* 0x001fcc000f8ec0ff */
[----:B------:R-:W-:-:S06]  /*6a30*/  LEA R32, R38, UR4, 0x2 ;  /* 0x0000000426207c11 */ /* 0x000fcc000f8e10ff */
[----:B------:R-:W0:Y:S02]  /*6a40*/  LDS R32, [R32] ;  /* 0x0000000020207984 */ /* 0x000e240000000800 */
[----:B0-----:R-:W-:Y:S01]  /*6a50*/  FMUL R3, R11, R32 ;  /* 0x000000200b037220 */ /* 0x001fe20000400000 */
[----:B------:R-:W-:Y:S06]  /*6a60*/  @!P5 BRA `(.L_x_150) ;  /* 0x000000040018d947 */ /* 0x000fec0003800000 */
[----:B------:R-:W-:Y:S01]  /*6a70*/  FMUL R0, R28, R0 ;  /* 0x000000001c007220 */ /* 0x000fe20000400000 */
[----:B------:R-:W-:Y:S01]  /*6a80*/  HFMA2 R45, -RZ, RZ, 0.80126953125, -0.00891876220703125 ;  /* 0x3a69a091ff2d7431 */ /* 0x000fe200000001ff */
[----:B------:R-:W-:Y:S01]  /*6a90*/  MOV R44, 0x3f000000 ;  /* 0x3f000000002c7802 */ /* 0x000fe20000000f00 */
[----:B------:R-:W-:Y:S01]  /*6aa0*/  FMUL R3, R3, 332.0635986328125 ;  /* 0x43a6082403037820 */ /* 0x000fe20000400000 */
[C---:B------:R-:W-:Y:S01]  /*6ab0*/  FADD R36, |R0|.reuse, 4 ;  /* 0x4080000000247421 */ /* 0x040fe20000000200 */
[C---:B------:R-:W-:Y:S01]  /*6ac0*/  FADD R32, |R0|.reuse, -4 ;  /* 0xc080000000207421 */ /* 0x040fe20000000200 */
[C---:B------:R-:W-:Y:S01]  /*6ad0*/  FMUL R39, R0.reuse, -R0 ;  /* 0x8000000000277220 */ /* 0x040fe20000400000 */
[----:B------:R-:W-:Y:S01]  /*6ae0*/  FSETP.GEU.AND P1, PT, R0, RZ, PT ;  /* 0x000000ff0000720b */ /* 0x000fe20003f2e000 */
[----:B------:R-:W0:Y:S02]  /*6af0*/  MUFU.RCP R41, R36 ;  /* 0x0000002400297308 */ /* 0x000e240000001000 */
[C---:B------:R-:W-:Y:S01]  /*6b00*/  FMUL R42, R39.reuse, 1.4426950216293334961 ;  /* 0x3fb8aa3b272a7820 */ /* 0x040fe20000400000 */
[----:B------:R-:W-:-:S05]  /*6b10*/  FFMA.SAT R44, R39, 0.0057249800302088260651, R44 ;  /* 0x3bbb989d272c7823 */ /* 0x000fca000000202c */
[----:B------:R-:W1:Y:S01]  /*6b20*/  FRND.TRUNC R42, R42 ;  /* 0x0000002a002a7307 */ /* 0x000e62000020d000 */
[----:B0-----:R-:W-:-:S04]  /*6b30*/  FMUL R32, R32, R41 ;  /* 0x0000002920207220 */ /* 0x001fc80000400000 */
[----:B------:R-:W-:Y:S01]  /*6b40*/  FADD R43, R32, 1 ;  /* 0x3f800000202b7421 */ /* 0x000fe20000000000 */
[----:B-1----:R-:W-:-:S03]  /*6b50*/  FSETP.GT.AND P0, PT, |R42|, 126, PT ;  /* 0x42fc00002a00780b */ /* 0x002fc60003f04200 */
[----:B------:R-:W-:-:S04]  /*6b60*/  FFMA R43, R43, -4, |R0| ;  /* 0xc08000002b2b7823 */ /* 0x000fc80000000400 */
[----:B------:R-:W-:-:S04]  /*6b70*/  FFMA R43, |R0|, -R32, R43 ;  /* 0x80000020002b7223 */ /* 0x000fc8000000022b */
[----:B------:R-:W-:Y:S01]  /*6b80*/  FFMA R32, R41, R43, R32 ;  /* 0x0000002b29207223 */ /* 0x000fe20000000020 */
[----:B------:R-:W-:-:S03]  /*6b90*/  MOV R43, 0x42fc0000 ;  /* 0x42fc0000002b7802 */ /* 0x000fc60000000f00 */
[C---:B------:R-:W-:Y:S01]  /*6ba0*/  FFMA R41, R32.reuse, R45, 0.0070457882247865200043 ;  /* 0x3be6e05b20297423 */ /* 0x040fe2000000002d */
[----:B------:R-:W-:Y:S01]  /*6bb0*/  HFMA2 R45, -RZ, RZ, 1.875, 0 ;  /* 0x3f800000ff2d7431 */ /* 0x000fe200000001ff */
[----:B------:R-:W-:Y:S02]  /*6bc0*/  LOP3.LUT R43, R43, 0x80000000, R42, 0xb8, !PT ;  /* 0x800000002b2b7812 */ /* 0x000fe400078eb82a */
[C---:B------:R-:W-:Y:S02]  /*6bd0*/  FFMA R41, R32.reuse, R41, -0.015866896137595176697 ;  /* 0xbc81fb4b20297423 */ /* 0x040fe40000000029 */
[----:B------:R-:W-:Y:S02]  /*6be0*/  FSEL R40, R43, R42, P0 ;  /* 0x0000002a2b287208 */ /* 0x000fe40000000000 */
[----:B------:R-:W-:Y:S01]  /*6bf0*/  FFMA R41, R32, R41, 0.036429625004529953003 ;  /* 0x3d15373b20297423 */ /* 0x000fe20000000029 */
[C---:B------:R-:W-:Y:S01]  /*6c00*/  FSETP.GT.AND P0, PT, |R0|.reuse, 10.05500030517578125, PT ;  /* 0x4120e1480000780b */ /* 0x040fe20003f04200 */
[----:B------:R-:W-:-:S02]  /*6c10*/  FFMA R36, |R0|, 2, R45 ;  /* 0x4000000000247823 */ /* 0x000fc4000000022d */
[----:B------:R-:W-:Y:S01]  /*6c20*/  FFMA R41, R32, R41, -0.066643431782722473145 ;  /* 0xbd887c5a20297423 */ /* 0x000fe20000000029 */
[----:B------:R-:W-:Y:S01]  /*6c30*/  FFMA R43, R40, -0.69314718246459960938, R39 ;  /* 0xbf317218282b7823 */ /* 0x000fe20000000027 */
[----:B------:R-:W-:Y:S02]  /*6c40*/  HFMA2 R45, -RZ, RZ, 3.7421875, 0 ;  /* 0x437c0000ff2d7431 */ /* 0x000fe400000001ff */
[----:B------:R-:W-:Y:S01]  /*6c50*/  FFMA R41, R32, R41, 0.093814529478549957275 ;  /* 0x3dc021d520297423 */ /* 0x000fe20000000029 */
[----:B------:R-:W0:Y:S01]  /*6c60*/  MUFU.RCP R36, R36 ;  /* 0x0000002400247308 */ /* 0x000e220000001000 */
[C---:B------:R-:W-:Y:S01]  /*6c70*/  FFMA R43, R40.reuse, 1.9046542121259335545e-09, R43 ;  /* 0x3102e308282b7823 */ /* 0x040fe2000000002b */
[----:B------:R-:W-:Y:S01]  /*6c80*/  FADD R40, R40, 12583039 ;  /* 0x4b40007f28287421 */ /* 0x000fe20000000000 */
[----:B------:R-:W-:Y:S02]  /*6c90*/  FFMA R41, R32, R41, -0.10099056363105773926 ;  /* 0xbdced42420297423 */ /* 0x000fe40000000029 */
[----:B------:R-:W-:-:S02]  /*6ca0*/  FMUL R42, R43, 1.4426950216293334961 ;  /* 0x3fb8aa3b2b2a7820 */ /* 0x000fc40000400000 */
[----:B------:R-:W-:Y:S01]  /*6cb0*/  FFMA R41, R32, R41, 0.06809400022029876709 ;  /* 0x3d8b74de20297423 */ /* 0x000fe20000000029 */
[----:B------:R-:W-:-:S03]  /*6cc0*/  SHF.L.U32 R47, R40, 0x17, RZ ;  /* 0x00000017282f7819 */ /* 0x000fc600000006ff */
[C---:B------:R-:W-:Y:S01]  /*6cd0*/  FFMA R41, R32.reuse, R41, 0.015377387404441833496 ;  /* 0x3c7bf17020297423 */ /* 0x040fe20000000029 */
[----:B------:R-:W1:Y:S03]  /*6ce0*/  MUFU.EX2 R42, R42 ;  /* 0x0000002a002a7308 */ /* 0x000e660000000800 */
[----:B------:R-:W-:Y:S01]  /*6cf0*/  FFMA R43, R32, R41, -0.1396210789680480957 ;  /* 0xbe0ef8d4202b7423 */ /* 0x000fe20000000029 */
[----:B------:R-:W-:-:S03]  /*6d00*/  FFMA.RM R41, R44, R45, 12582913 ;  /* 0x4b4000012c297423 */ /* 0x000fc6000000402d */
[----:B------:R-:W-:Y:S01]  /*6d10*/  FFMA R45, R32, R43, 1.232995152473449707 ;  /* 0x3f9dd2c9202d7423 */ /* 0x000fe2000000002b */
[C---:B------:R-:W-:Y:S01]  /*6d20*/  FADD R32, R41.reuse, -12583039 ;  /* 0xcb40007f29207421 */ /* 0x040fe20000000000 */
[----:B------:R-:W-:Y:S02]  /*6d30*/  SHF.L.U32 R41, R41, 0x17, RZ ;  /* 0x0000001729297819 */ /* 0x000fe400000006ff */
[----:B0-----:R-:W-:Y:S01]  /*6d40*/  FMUL R43, R45, R36 ;  /* 0x000000242d2b7220 */ /* 0x001fe20000400000 */
[----:B------:R-:W-:-:S03]  /*6d50*/  FFMA R44, R39, 1.4426950216293334961, -R32 ;  /* 0x3fb8aa3b272c7823 */ /* 0x000fc60000000820 */
[----:B------:R-:W-:Y:S01]  /*6d60*/  FMUL R32, R43, -2 ;  /* 0xc00000002b207820 */ /* 0x000fe20000400000 */
[----:B------:R-:W-:Y:S01]  /*6d70*/  FFMA R44, R39, 1.925963033500011079e-08, R44 ;  /* 0x32a57060272c7823 */ /* 0x000fe2000000002c */
[----:B-1----:R-:W-:Y:S01]  /*6d80*/  FMUL R42, R47, R42 ;  /* 0x0000002a2f2a7220 */ /* 0x002fe20000400000 */
[C---:B------:R-:W-:Y:S01]  /*6d90*/  FFMA R39, -|R0|.reuse, |R0|, -R39 ;  /* 0x4000000000277223 */ /* 0x040fe20000000b27 */
[----:B------:R-:W-:Y:S01]  /*6da0*/  FFMA R32, |R0|, R32, R45 ;  /* 0x0000002000207223 */ /* 0x000fe2000000022d */
[----:B------:R-:W-:Y:S02]  /*6db0*/  FADD R0, R28, R28 ;  /* 0x0000001c1c007221 */ /* 0x000fe40000000000 */
[----:B------:R-:W-:Y:S01]  /*6dc0*/  FFMA R39, R42, R39, R42 ;  /* 0x000000272a277223 */ /* 0x000fe2000000002a */
[----:B------:R-:W-:Y:S01]  /*6dd0*/  FADD R32, -R43, R32 ;  /* 0x000000202b207221 */ /* 0x000fe20000000100 */
[----:B------:R-:W0:Y:S03]  /*6de0*/  MUFU.EX2 R44, R44 ;  /* 0x0000002c002c7308 */ /* 0x000e260000000800 */
[----:B------:R-:W-:Y:S01]  /*6df0*/  FFMA R32, R36, R32, R43 ;  /* 0x0000002024207223 */ /* 0x000fe2000000002b */
[----:B------:R-:W-:-:S03]  /*6e00*/  FMUL R36, R0, 0.56418961286544799805 ;  /* 0x3f106ebb00247820 */ /* 0x000fc60000400000 */
[----:B------:R-:W-:-:S05]  /*6e10*/  FMUL R32, R32, R39 ;  /* 0x0000002720207220 */ /* 0x000fca0000400000 */
[----:B------:R-:W-:-:S05]  /*6e20*/  FSEL R32, R32, RZ, !P0 ;  /* 0x000000ff20207208 */ /* 0x000fca0004000000 */
[----:B------:R-:W-:Y:S01]  /*6e30*/  @!P1 FADD R32, -R32, 2 ;  /* 0x4000000020209421 */ /* 0x000fe20000000100 */
[----:B0-----:R-:W-:-:S03]  /*6e40*/  FMUL R41, R41, R44 ;  /* 0x0000002c29297220 */ /* 0x001fc60000400000 */
[C---:B------:R-:W-:Y:S01]  /*6e50*/  FMUL R0, R32.reuse, R37 ;  /* 0x0000002520007220 */ /* 0x040fe20000400000 */
[----:B------:R-:W-:Y:S01]  /*6e60*/  FMUL R41, R41, R36 ;  /* 0x0000002429297220 */ /* 0x000fe20000400000 */
[----:B------:R-:W-:Y:S02]  /*6e70*/  FMUL R32, R32, R3 ;  /* 0x0000000320207220 */ /* 0x000fe40000400000 */
[-C--:B------:R-:W-:Y:S02]  /*6e80*/  FMUL R0, R0, R37.reuse ;  /* 0x0000002500007220 */ /* 0x080fe40000400000 */
[-C--:B------:R-:W-:Y:S02]  /*6e90*/  FMUL R39, R32, R37.reuse ;  /* 0x0000002520277220 */ /* 0x080fe40000400000 */
[----:B------:R-:W-:-:S04]  /*6ea0*/  FFMA R0, R41, R37, R0 ;  /* 0x0000002529007223 */ /* 0x000fc80000000000 */
[----:B------:R-:W-:Y:S01]  /*6eb0*/  FMUL R3, R3, R0 ;  /* 0x0000000003037220 */ /* 0x000fe20000400000 */
[----:B------:R-:W-:Y:S06]  /*6ec0*/  BRA `(.L_x_151) ;  /* 0x0000000000207947 */ /* 0x000fec0003800000 */
.L_x_150:
[C---:B------:R-:W-:Y:S01]  /*6ed0*/  @P4 FMUL R0, R3.reuse, 332.0635986328125 ;  /* 0x43a6082403004820 */ /* 0x040fe20000400000 */
[----:B------:R-:W-:-:S03]  /*6ee0*/  @!P4 FMUL.D4 R41, R3, 332.0635986328125 ;  /* 0x43a608240329c820 */ /* 0x000fc60000200000 */
[-C--:B------:R-:W-:Y:S01]  /*6ef0*/  @P4 FMUL R39, R0, R37.reuse ;  /* 0x0000002500274220 */ /* 0x080fe20000400000 */
[----:B------:R-:W-:-:S03]  /*6f00*/  @!P4 FMUL R0, R37, R37 ;  /* 0x000000252500c220 */ /* 0x000fc60000400000 */
[----:B------:R-:W-:Y:S01]  /*6f10*/  @P4 FMUL R3, R39, R37 ;  /* 0x0000002527034220 */ /* 0x000fe20000400000 */
[----:B------:R-:W-:-:S04]  /*6f20*/  @!P4 FMUL R39, R0, R41 ;  /* 0x000000290027c220 */ /* 0x000fc80000400000 */
[----:B------:R-:W-:-:S04]  /*6f30*/  @!P4 FADD R0, R39, R39 ;  /* 0x000000272700c221 */ /* 0x000fc80000000000 */
[----:B------:R-:W-:-:S07]  /*6f40*/  @!P4 FMUL R3, R0, R37 ;  /* 0x000000250003c220 */ /* 0x000fce0000400000 */
.L_x_151:
[-C--:B------:R-:W-:Y:S01]  /*6f50*/  FFMA R3, R3, R35.reuse, R46 ;  /* 0x0000002303037223 */ /* 0x080fe2000000002e */
[----:B------:R-:W-:Y:S01]  /*6f60*/  MOV R0, 0x447a0000 ;  /* 0x447a000000007802 */ /* 0x000fe20000000f00 */
[----:B------:R-:W-:-:S03]  /*6f70*/  FFMA R34, R39, R35, R34 ;  /* 0x0000002327227223 */ /* 0x000fc60000000022 */
[----:B------:R-:W-:Y:S01]  /*6f80*/  FSETP.GT.AND P0, PT, |R3|, 1000, PT ;  /* 0x447a00000300780b */ /* 0x000fe20003f04200 */
[----:B------:R-:W-:Y:S01]  /*6f90*/  FFMA R9, R34, 0.5, R9 ;  /* 0x3f00000022097823 */ /* 0x000fe20000000009 */
[----:B------:R-:W-:-:S04]  /*6fa0*/  LOP3.LUT R0, R0, 0x80000000, R3, 0xb8, !PT ;  /* 0x8000000000007812 */ /* 0x000fc800078eb803 */
[----:B------:R-:W-:-:S05]  /*6fb0*/  FSEL R0, R0, R3, P0 ;  /* 0x0000000300007208 */ /* 0x000fca0000000000 */
[C---:B------:R-:W-:Y:S01]  /*6fc0*/  FFMA R5, R0.reuse, -R31, R5 ;  /* 0x8000001f00057223 */ /* 0x040fe20000000005 */
[C---:B------:R-:W-:Y:S01]  /*6fd0*/  FFMA R6, R0.reuse, -R33, R6 ;  /* 0x8000002100067223 */ /* 0x040fe20000000006 */
[----:B------:R-:W-:Y:S01]  /*6fe0*/  FFMA R7, R0, -R30, R7 ;  /* 0x8000001e00077223 */ /* 0x000fe20000000007 */
[----:B------:R-:W-:Y:S06]  /*6ff0*/  BRA `(.L_x_128) ;  /* 0x0000000400b47947 */ /* 0x000fec0003800000 */
.L_x_131:
[----:B------:R-:W-:-:S13]  /*7000*/  ISETP.NE.AND P0, PT, R27, RZ, PT ;  /* 0x000000ff1b00720c */ /* 0x000fda0003f05270 */
[----:B------:R-:W-:Y:S05]  /*7010*/  @!P0 BRA `(.L_x_128) ;  /* 0x0000000400ac8947 */ /* 0x000fea0003800000 */
        /* <DEDUP_REMOVED lines=10> */
.L_x_153:
[----:B-1----:R-:W-:Y:S01]  /*70c0*/  FMUL.FTZ R3, R32, R35 ;  /* 0x0000002320037220 */ /* 0x002fe20000410000 */
[----:B------:R-:W-:-:S03]  /*70d0*/  FMUL.FTZ R34, R35, 0.5 ;  /* 0x3f00000023227820 */ /* 0x000fc60000410000 */
[----:B------:R-:W-:-:S04]  /*70e0*/  FFMA R0, -R3, R3, R32 ;  /* 0x0000000303007223 */ /* 0x000fc80000000120 */
[----:B------:R-:W-:-:S07]  /*70f0*/  FFMA R0, R0, R34, R3 ;  /* 0x0000002200007223 */ /* 0x000fce0000000003 */
.L_x_154:
[----:B------:R-:W-:Y:S05]  /*7100*/  BSYNC.RECONVERGENT B0 ;  /* 0x0000000000007941 */ /* 0x000fea0003800200 */
.L_x_152:
[----:B------:R-:W0:Y:S01]  /*7110*/  S2UR UR5, SR_CgaCtaId ;  /* 0x00000000000579c3 */ /* 0x000e220000008800 */
[----:B------:R-:W-:Y:S02]  /*7120*/  HFMA2 R34, -RZ, RZ, 0.61474609375, 16.90625 ;  /* 0x38eb4c3aff227431 */ /* 0x000fe400000001ff */
[----:B------:R-:W-:Y:S01]  /*7130*/  FMUL R32, R28, R0 ;  /* 0x000000001c207220 */ /* 0x000fe20000400000 */
[----:B------:R-:W-:Y:S01]  /*7140*/  HFMA2 R40, -RZ, RZ, 1.0087890625, -0.000686168670654296875 ;  /* 0x3c09919fff287431 */ /* 0x000fe200000001ff */
[----:B------:R-:W-:Y:S01]  /*7150*/  MOV R36, 0x3aae005b ;  /* 0x3aae005b00247802 */ /* 0x000fe20000000f00 */
[----:B------:R-:W-:Y:S02]  /*7160*/  HFMA2 R37, -RZ, RZ, 1.5341796875, 81.5625 ;  /* 0x3e235519ff257431 */ /* 0x000fe400000001ff */
[C---:B------:R-:W-:Y:S01]  /*7170*/  FMUL R3, R32.reuse, R32 ;  /* 0x0000002020037220 */ /* 0x040fe20000400000 */
[C---:B------:R-:W-:Y:S01]  /*7180*/  FSETP.GE.AND P0, PT, |R32|.reuse, 1.0029599666595458984, PT ;  /* 0x3f8060fe2000780b */ /* 0x040fe20003f06200 */
[----:B------:R-:W-:Y:S01]  /*7190*/  UMOV UR4, 0x400 ;  /* 0x0000040000047882 */ /* 0x000fe20000000000 */
[----:B------:R-:W-:Y:S01]  /*71a0*/  MOV R35, 0x3d24d99a ;  /* 0x3d24d99a00237802 */ /* 0x000fe20000000f00 */
[----:B------:R-:W-:Y:S01]  /*71b0*/  UIADD3 UR4, UPT, UPT, UR4, 0x408, URZ ;  /* 0x0000040804047890 */ /* 0x000fe2000fffe0ff */
[----:B------:R-:W-:Y:S01]  /*71c0*/  FSEL R3, |R32|, R3, P0 ;  /* 0x0000000320037208 */ /* 0x000fe20000000200 */
[----:B------:R-:W-:Y:S01]  /*71d0*/  BSSY.RECONVERGENT B1, `(.L_x_155) ;  /* 0x0000023000017945 */ /* 0x000fe20003800200 */
[----:B------:R-:W-:-:S02]  /*71e0*/  FSEL R34, R34, 8.4834944573231041431e-05, P0 ;  /* 0x38b1e96a22227808 */ /* 0x000fc40000000000 */
[----:B------:R-:W-:Y:S02]  /*71f0*/  FSEL R36, -R36, -0.00082130916416645050049, P0 ;  /* 0xba574d2024247808 */ /* 0x000fe40000000100 */
[----:B------:R-:W-:Y:S02]  /*7200*/  FSEL R40, R40, 0.0052134888246655464172, P0 ;  /* 0x3baad5ea28287808 */ /* 0x000fe40000000000 */
[----:B------:R-:W-:Y:S01]  /*7210*/  FSEL R35, -R35, -0.026868773624300956726, P0 ;  /* 0xbcdc1be723237808 */ /* 0x000fe20000000100 */
[----:B------:R-:W-:Y:S01]  /*7220*/  FFMA R34, R3, R34, R36 ;  /* 0x0000002203227223 */ /* 0x000fe20000000024 */
[----:B------:R-:W-:Y:S02]  /*7230*/  FSEL R37, R37, 0.11284004896879196167, P0 ;  /* 0x3de718af25257808 */ /* 0x000fe40000000000 */
[----:B------:R-:W-:Y:S01]  /*7240*/  MOV R36, 0x3f69b4f9 ;  /* 0x3f69b4f900247802 */ /* 0x000fe20000000f00 */
[C---:B------:R-:W-:Y:S01]  /*7250*/  FFMA R34, R3.reuse, R34, R40 ;  /* 0x0000002203227223 */ /* 0x040fe20000000028 */
[----:B0-----:R-:W-:Y:S01]  /*7260*/  ULEA UR4, UR5, UR4, 0x18 ;  /* 0x0000000405047291 */ /* 0x001fe2000f8ec0ff */
[----:B------:R-:W-:-:S02]  /*7270*/  FSEL R40, -R3, R32, P0 ;  /* 0x0000002003287208 */ /* 0x000fc40000000100 */
[C---:B------:R-:W-:Y:S01]  /*7280*/  FFMA R34, R3.reuse, R34, R35 ;  /* 0x0000002203227223 */ /* 0x040fe20000000023 */
[----:B------:R-:W-:Y:S01]  /*7290*/  HFMA2 R35, -RZ, RZ, 1.7822265625, 0.000185489654541015625 ;  /* 0x3f210a14ff237431 */ /* 0x000fe200000001ff */
[----:B------:R-:W-:Y:S02]  /*72a0*/  FSEL R36, R36, -0.37612664699554443359, P0 ;  /* 0xbec093ac24247808 */ /* 0x000fe40000000000 */
[----:B------:R-:W-:Y:S01]  /*72b0*/  FFMA R34, R3, R34, R37 ;  /* 0x0000002203227223 */ /* 0x000fe20000000025 */
[----:B------:R-:W-:-:S03]  /*72c0*/  LEA R37, R38, UR4, 0x2 ;  /* 0x0000000426257c11 */ /* 0x000fc6000f8e10ff */
[----:B------:R-:W-:Y:S02]  /*72d0*/  FFMA R36, R3, R34, R36 ;  /* 0x0000002203247223 */ /* 0x000fe40000000024 */
[----:B------:R0:W1:Y:S01]  /*72e0*/  LDS R34, [R37] ;  /* 0x0000000025227984 */ /* 0x0000620000000800 */
[----:B------:R-:W-:-:S05]  /*72f0*/  FSEL R35, R35, 0.12837915122509002686, P0 ;  /* 0x3e0375d323237808 */ /* 0x000fca0000000000 */
[----:B------:R-:W-:Y:S01]  /*7300*/  FFMA R35, R3, R36, R35 ;  /* 0x0000002403237223 */ /* 0x000fe20000000023 */
[----:B------:R-:W-:-:S03]  /*7310*/  IADD3 R36, PT, PT, R0, 0x1800000, RZ ;  /* 0x0180000000247810 */ /* 0x000fc60007ffe0ff */
[----:B------:R-:W-:Y:S01]  /*7320*/  FFMA R35, R35, R40, R40 ;  /* 0x0000002823237223 */ /* 0x000fe20000000028 */
[----:B------:R-:W-:-:S03]  /*7330*/  LOP3.LUT R36, R36, 0x7f800000, RZ, 0xc0, !PT ;  /* 0x7f80000024247812 */ /* 0x000fc600078ec0ff */
[----:B------:R-:W2:Y:S01]  /*7340*/  @P0 MUFU.EX2 R3, R35 ;  /* 0x0000002300030308 */ /* 0x000ea20000000800 */
[----:B------:R-:W-:Y:S01]  /*7350*/  ISETP.GT.U32.AND P1, PT, R36, 0x1ffffff, PT ;  /* 0x01ffffff2400780c */ /* 0x000fe20003f24070 */
[----:B--2---:R-:W-:-:S05]  /*7360*/  @P0 FADD R3, -R3, 1 ;  /* 0x3f80000003030421 */ /* 0x004fca0000000100 */
[----:B------:R-:W-:-:S07]  /*7370*/  @P0 LOP3.LUT R35, R3, 0x80000000, R32, 0xb8, !PT ;  /* 0x8000000003230812 */ /* 0x000fce00078eb820 */
[----:B0-----:R-:W-:Y:S05]  /*7380*/  @P1 BRA `(.L_x_156) ;  /* 0x00000000000c1947 */ /* 0x001fea0003800000 */
[----:B------:R-:W-:-:S07]  /*7390*/  MOV R40, 0x73b0 ;  /* 0x000073b000287802 */ /* 0x000fce0000000f00 */
[----:B-1----:R-:W-:Y:S05]  /*73a0*/  CALL.REL.NOINC `($__internal_0_$__cuda_sm20_rcp_rn_f32_slowpath) ;  /* 0x0000003800c47944 */ /* 0x002fea0003c00000 */
[----:B------:R-:W-:Y:S05]  /*73b0*/  BRA `(.L_x_157) ;  /* 0x0000000000107947 */ /* 0x000fea0003800000 */
.L_x_156:
[----:B------:R-:W0:Y:S02]  /*73c0*/  MUFU.RCP R37, R0 ;  /* 0x0000000000257308 */ /* 0x000e240000001000 */
[----:B0-----:R-:W-:-:S04]  /*73d0*/  FFMA R3, R37, R0, -1 ;  /* 0xbf80000025037423 */ /* 0x001fc80000000000 */
[----:B------:R-:W-:-:S04]  /*73e0*/  FADD.FTZ R36, -R3, -RZ ;  /* 0x800000ff03247221 */ /* 0x000fc80000010100 */
[----:B------:R-:W-:-:S07]  /*73f0*/  FFMA R37, R37, R36, R37 ;  /* 0x0000002425257223 */ /* 0x000fce0000000025 */
.L_x_157:
[----:B------:R-:W-:Y:S05]  /*7400*/  BSYNC.RECONVERGENT B1 ;  /* 0x0000000000017941 */ /* 0x000fea0003800200 */
.L_x_155:
[----:B------:R-:W-:Y:S01]  /*7410*/  HFMA2 R36, -RZ, RZ, 3.7421875, 0 ;  /* 0x437c0000ff247431 */ /* 0x000fe200000001ff */
[----:B------:R-:W-:Y:S01]  /*7420*/  MOV R3, 0x3bbb989d ;  /* 0x3bbb989d00037802 */ /* 0x000fe20000000f00 */
[----:B------:R-:W-:Y:S01]  /*7430*/  FMUL R32, R32, -R32 ;  /* 0x8000002020207220 */ /* 0x000fe20000400000 */
[----:B------:R-:W-:Y:S01]  /*7440*/  FADD R42, R0, 9.9999999392252902908e-09 ;  /* 0x322bcc77002a7421 */ /* 0x000fe20000000000 */
[----:B-1----:R-:W-:Y:S01]  /*7450*/  FMUL R34, R11, R34 ;  /* 0x000000220b227220 */ /* 0x002fe20000400000 */
[----:B------:R-:W-:Y:S01]  /*7460*/  FMUL R0, R37, R35 ;  /* 0x0000002325007220 */ /* 0x000fe20000400000 */
[----:B------:R-:W-:Y:S01]  /*7470*/  FFMA.SAT R3, R32, R3, 0.5 ;  /* 0x3f00000020037423 */ /* 0x000fe20000002003 */
[----:B------:R-:W-:Y:S03]  /*7480*/  BSSY.RECONVERGENT B1, `(.L_x_158) ;  /* 0x000001d000017945 */ /* 0x000fe60003800200 */
[----:B------:R-:W-:Y:S01]  /*7490*/  FFMA.RM R3, R3, R36, 12582913 ;  /* 0x4b40000103037423 */ /* 0x000fe20000004024 */
[----:B------:R-:W-:-:S03]  /*74a0*/  FADD R36, R28, R28 ;  /* 0x0000001c1c247221 */ /* 0x000fc60000000000 */
[C---:B------:R-:W-:Y:S01]  /*74b0*/  FADD R39, R3.reuse, -12583039 ;  /* 0xcb40007f03277421 */ /* 0x040fe20000000000 */
[----:B------:R-:W-:Y:S01]  /*74c0*/  SHF.L.U32 R3, R3, 0x17, RZ ;  /* 0x0000001703037819 */ /* 0x000fe200000006ff */
[----:B------:R-:W-:Y:S02]  /*74d0*/  FMUL R36, R36, 0.56418961286544799805 ;  /* 0x3f106ebb24247820 */ /* 0x000fe40000400000 */
[----:B------:R-:W-:-:S04]  /*74e0*/  FFMA R39, R32, 1.4426950216293334961, -R39 ;  /* 0x3fb8aa3b20277823 */ /* 0x000fc80000000827 */
[----:B------:R-:W-:-:S04]  /*74f0*/  FFMA R39, R32, 1.925963033500011079e-08, R39 ;  /* 0x32a5706020277823 */ /* 0x000fc80000000027 */
[----:B------:R-:W0:Y:S02]  /*7500*/  MUFU.EX2 R32, R39 ;  /* 0x0000002700207308 */ /* 0x000e240000000800 */
[----:B0-----:R-:W-:Y:S01]  /*7510*/  FMUL R3, R3, R32 ;  /* 0x0000002003037220 */ /* 0x001fe20000400000 */
[----:B------:R-:W-:-:S03]  /*7520*/  IADD3 R32, PT, PT, R42, 0x1800000, RZ ;  /* 0x018000002a207810 */ /* 0x000fc60007ffe0ff */
[----:B------:R-:W-:Y:S01]  /*7530*/  FMUL R36, R3, R36 ;  /* 0x0000002403247220 */ /* 0x000fe20000400000 */
[----:B------:R-:W-:Y:S01]  /*7540*/  LOP3.LUT R40, R32, 0x7f800000, RZ, 0xc0, !PT ;  /* 0x7f80000020287812 */ /* 0x000fe200078ec0ff */
[----:B------:R-:W-:Y:S02]  /*7550*/  FMUL R32, R34, -332.0635986328125 ;  /* 0xc3a6082422207820 */ /* 0x000fe40000400000 */
[----:B------:R-:W-:Y:S01]  /*7560*/  FMUL R3, R36, R37 ;  /* 0x0000002524037220 */ /* 0x000fe20000400000 */
[----:B------:R-:W-:Y:S01]  /*7570*/  ISETP.GT.U32.AND P0, PT, R40, 0x1ffffff, PT ;  /* 0x01ffffff2800780c */ /* 0x000fe20003f04070 */
[----:B------:R-:W-:Y:S02]  /*7580*/  FMUL R34, R32, R35 ;  /* 0x0000002320227220 */ /* 0x000fe40000400000 */
[-C--:B------:R-:W-:Y:S02]  /*7590*/  FFMA R3, R0, R37.reuse, R3 ;  /* 0x0000002500037223 */ /* 0x080fe40000000003 */
[----:B------:R-:W-:-:S02]  /*75a0*/  FMUL R34, R34, R37 ;  /* 0x0000002522227220 */ /* 0x000fc40000400000 */
[----:B------:R-:W-:-:S06]  /*75b0*/  FMUL R32, R32, R3 ;  /* 0x0000000320207220 */ /* 0x000fcc0000400000 */
[----:B------:R-:W-:Y:S05]  /*75c0*/  @P0 BRA `(.L_x_159) ;  /* 0x0000000000100947 */ /* 0x000fea0003800000 */
[----:B------:R-:W-:Y:S02]  /*75d0*/  MOV R0, R42 ;  /* 0x0000002a00007202 */ /* 0x000fe40000000f00 */
[----:B------:R-:W-:-:S07]  /*75e0*/  MOV R40, 0x7600 ;  /* 0x0000760000287802 */ /* 0x000fce0000000f00 */
[----:B------:R-:W-:Y:S05]  /*75f0*/  CALL.REL.NOINC `($__internal_0_$__cuda_sm20_rcp_rn_f32_slowpath) ;  /* 0x0000003800307944 */ /* 0x000fea0003c00000 */
[----:B------:R-:W-:Y:S05]  /*7600*/  BRA `(.L_x_160) ;  /* 0x0000000000107947 */ /* 0x000fea0003800000 */
.L_x_159:
[----:B------:R-:W0:Y:S02]  /*7610*/  MUFU.RCP R37, R42 ;  /* 0x0000002a00257308 */ /* 0x000e240000001000 */
[----:B0-----:R-:W-:-:S04]  /*7620*/  FFMA R0, R42, R37, -1 ;  /* 0xbf8000002a007423 */ /* 0x001fc80000000025 */
[----:B------:R-:W-:-:S04]  /*7630*/  FADD.FTZ R0, -R0, -RZ ;  /* 0x800000ff00007221 */ /* 0x000fc80000010100 */
[----:B------:R-:W-:-:S07]  /*7640*/  FFMA R37, R37, R0, R37 ;  /* 0x0000000025257223 */ /* 0x000fce0000000025 */
.L_x_160:
[----:B------:R-:W-:Y:S05]  /*7650*/  BSYNC.RECONVERGENT B1 ;  /* 0x0000000000017941 */ /* 0x000fea0003800200 */
.L_x_158:
[C---:B------:R-:W-:Y:S01]  /*7660*/  FMUL R0, R32.reuse, R31 ;  /* 0x0000001f20007220 */ /* 0x040fe20000400000 */
[C---:B------:R-:W-:Y:S01]  /*7670*/  FMUL R33, R32.reuse, R33 ;  /* 0x0000002120217220 */ /* 0x040fe20000400000 */
[----:B------:R-:W-:Y:S01]  /*7680*/  FMUL R30, R32, R30 ;  /* 0x0000001e201e7220 */ /* 0x000fe20000400000 */
[----:B------:R-:W-:Y:S01]  /*7690*/  FFMA R9, R34, 0.5, R9 ;  /* 0x3f00000022097823 */ /* 0x000fe20000000009 */
[-C--:B------:R-:W-:Y:S01]  /*76a0*/  FFMA R5, R0, R37.reuse, R5 ;  /* 0x0000002500057223 */ /* 0x080fe20000000005 */
[-C--:B------:R-:W-:Y:S01]  /*76b0*/  FFMA R6, R33, R37.reuse, R6 ;  /* 0x0000002521067223 */ /* 0x080fe20000000006 */
[----:B------:R-:W-:-:S07]  /*76c0*/  FFMA R7, R30, R37, R7 ;  /* 0x000000251e077223 */ /* 0x000fce0000000007 */
.L_x_128:
[----:B------:R-:W-:Y:S05]  /*76d0*/  BSYNC.RECONVERGENT B2 ;  /* 0x0000000000027941 */ /* 0x000fea0003800200 */
.L_x_127:
[----:B------:R-:W0:Y:S01]  /*76e0*/  LDCU UR4, c[0x0][0x42c] ;  /* 0x00008580ff0477ac */ /* 0x000e220008000800 */
[----:B------:R-:W-:Y:S02]  /*76f0*/  IADD3 R29, PT, PT, R29, 0x1, RZ ;  /* 0x000000011d1d7810 */ /* 0x000fe40007ffe0ff */
[C---:B------:R-:W-:Y:S02]  /*7700*/  ISETP.LT.U32.AND P1, PT, R38.reuse, 0x3f, PT ;  /* 0x0000003f2600780c */ /* 0x040fe40003f21070 */
[----:B------:R-:W-:Y:S02]  /*7710*/  IADD3 R38, PT, PT, R38, 0x1, RZ ;  /* 0x0000000126267810 */ /* 0x000fe40007ffe0ff */
[----:B0-----:R-:W-:-:S04]  /*7720*/  MOV R0, UR4 ;  /* 0x0000000400007c02 */ /* 0x001fc80008000f00 */
[----:B------:R-:W-:-:S13]  /*7730*/  ISETP.GE.AND P0, PT, R29, R0, PT ;  /* 0x000000001d00720c */ /* 0x000fda0003f06270 */
[----:B------:R-:W-:Y:S05]  /*7740*/  @!P0 BRA P1, `(.L_x_161) ;  /* 0xffffffe400e48947 */ /* 0x000fea000083ffff */
.L_x_126:
[----:B------:R-:W-:Y:S05]  /*7750*/  BSYNC.RECONVERGENT B3 ;  /* 0x0000000000037941 */ /* 0x000fea0003800200 */
.L_x_125:
[----:B------:R-:W-:Y:S01]  /*7760*/  IADD3 R0, PT, PT, R0, 0x3f, RZ ;  /* 0x0000003f00007810 */ /* 0x000fe20007ffe0ff */
[----:B------:R-:W-:Y:S01]  /*7770*/  BAR.SYNC.DEFER_BLOCKING 0x0 ;  /* 0x0000000000007b1d */ /* 0x000fe20000010000 */
[----:B------:R-:W-:Y:S02]  /*7780*/  IADD3 R18, PT, PT, R18, 0x1, RZ ;  /* 0x0000000112127810 */ /* 0x000fe40007ffe0ff */
[----:B0-----:R-:W-:-:S04]  /*7790*/  SHF.R.U32.HI R3, RZ, 0x6, R0 ;  /* 0x00000006ff037819 */ /* 0x001fc80000011600 */
[----:B------:R-:W-:-:S13]  /*77a0*/  ISETP.NE.AND P0, PT, R18, R3, PT ;  /* 0x000000031200720c */ /* 0x000fda0003f05270 */
[----:B------:R-:W-:Y:S05]  /*77b0*/  @P0 BRA `(.L_x_162) ;  /* 0xffffffe000bc0947 */ /* 0x000fea000383ffff */
.L_x_123:
[----:B-----5:R-:W0:Y:S01]  /*77c0*/  LDC.64 R10, c[0x0][0x390] ;  /* 0x0000e400ff0a7b82 */ /* 0x020e220000000a00 */
[----:B------:R-:W-:-:S05]  /*77d0*/  LEA R3, R4, R4, 0x1 ;  /* 0x0000000404037211 */ /* 0x000fca00078e08ff */
[----:B0-----:R-:W-:-:S05]  /*77e0*/  IMAD.WIDE R10, R3, 0x4, R10 ;  /* 0x00000004030a7825 */ /* 0x001fca00078e020a */
[----:B------:R0:W-:Y:S04]  /*77f0*/  REDG.E.ADD.F32.FTZ.RN.STRONG.GPU desc[UR12][R10.64], R5 ;  /* 0x000000050a0079a6 */ /* 0x0001e8000c12f30c */
[----:B------:R0:W-:Y:S04]  /*7800*/  REDG.E.ADD.F32.FTZ.RN.STRONG.GPU desc[UR12][R10.64+0x4], R6 ;  /* 0x000004060a0079a6 */ /* 0x0001e8000c12f30c */
[----:B------:R0:W-:Y:S01]  /*7810*/  REDG.E.ADD.F32.FTZ.RN.STRONG.GPU desc[UR12][R10.64+0x8], R7 ;  /* 0x000008070a0079a6 */ /* 0x0001e2000c12f30c */
[----:B------:R-:W-:Y:S01]  /*7820*/  MOV R0, 0x400 ;  /* 0x0000040000007802 */ /* 0x000fe20000000f00 */
[----:B------:R-:W1:Y:S03]  /*7830*/  S2R R3, SR_CgaCtaId ;  /* 0x0000000000037919 */ /* 0x000e660000008800 */
[----:B01----:R-:W-:-:S07]  /*7840*/  LEA R0, R3, R0, 0x18 ;  /* 0x0000000003007211 */ /* 0x003fce00078ec0ff */
.L_x_163:
[----:B------:R-:W0:Y:S02]  /*7850*/  LDS R6, [R0] ;  /* 0x0000000000067984 */ /* 0x000e240000000800 */
[----:B0-----:R-:W-:-:S05]  /*7860*/  FADD R7, R9, R6 ;  /* 0x0000000609077221 */ /* 0x001fca0000000000 */
[----:B------:R-:W0:Y:S02]  /*7870*/  ATOMS.CAST.SPIN P0, [R0], R6, R7 ;  /* 0x000000060000758d */ /* 0x000e240001800007 */
[----:B0-----:R-:W-:Y:S05]  /*7880*/  @!P0 BRA `(.L_x_163) ;  /* 0xfffffffc00f08947 */ /* 0x001fea000383ffff */
.L_x_122:
[----:B------:R-:W-:Y:S05]  /*7890*/  WARPSYNC.ALL ;  /* 0x0000000000007948 */ /* 0x000fea0003800000 */
[----:B------:R-:W1:Y:S01]  /*78a0*/  LDCU UR4, c[0x0][0x42c] ;  /* 0x00008580ff0477ac */ /* 0x000e620008000800 */
[----:B------:R-:W3:Y:S01]  /*78b0*/  LDC.64 R18, c[0x0][0x3f0] ;  /* 0x0000fc00ff127b82 */ /* 0x000ee20000000a00 */
[----:B------:R-:W-:Y:S07]  /*78c0*/  BSSY.RECONVERGENT B2, `(.L_x_164) ;  /* 0x0000095000027945 */ /* 0x000fee0003800200 */
[----:B------:R-:W-:Y:S01]  /*78d0*/  BAR.SYNC.DEFER_BLOCKING 0x0 ;  /* 0x0000000000007b1d */ /* 0x000fe20000010000 */
[C---:B-1----:R-:W-:Y:S01]  /*78e0*/  ISETP.GE.AND P0, PT, R4.reuse, UR4, PT ;  /* 0x0000000404007c0c */ /* 0x042fe2000bf06270 */
[----:B---3--:R-:W-:-:S12]  /*78f0*/  IMAD.WIDE R18, R4, 0x4, R18 ;  /* 0x0000000404127825 */ /* 0x008fd800078e0212 */
[----:B------:R-:W-:Y:S05]  /*7900*/  @P0 BRA `(.L_x_165) ;  /* 0x0000000800400947 */ /* 0x000fea0003800000 */
[----:B0-2--5:R-:W0:Y:S01]  /*7910*/  LDC.64 R6, c[0x0][0x390] ;  /* 0x0000e400ff067b82 */ /* 0x025e220000000a00 */
[----:B------:R-:W-:Y:S01]  /*7920*/  LEA R3, R4, R4, 0x1 ;  /* 0x0000000404037211 */ /* 0x000fe200078e08ff */
[----:B------:R1:W5:Y:S06]  /*7930*/  LDG.E.CONSTANT R20, desc[UR12][R18.64] ;  /* 0x0000000c12147981 */ /* 0x00036c000c1e9900 */
[----:B------:R-:W2:Y:S08]  /*7940*/  LDC.64 R14, c[0x0][0x380] ;  /* 0x0000e000ff0e7b82 */ /* 0x000eb00000000a00 */
[----:B------:R-:W3:Y:S01]  /*7950*/  LDC.64 R16, c[0x0][0x388] ;  /* 0x0000e200ff107b82 */ /* 0x000ee20000000a00 */
[----:B0-----:R-:W-:-:S05]  /*7960*/  IMAD.WIDE R22, R3, 0x4, R6 ;  /* 0x0000000403167825 */ /* 0x001fca00078e0206 */
[----:B------:R-:W4:Y:S04]  /*7970*/  LDG.E R6, desc[UR12][R22.64+0x4] ;  /* 0x0000040c16067981 */ /* 0x000f28000c1e1900 */
[----:B------:R-:W4:Y:S04]  /*7980*/  LDG.E R7, desc[UR12][R22.64] ;  /* 0x0000000c16077981 */ /* 0x000f28000c1e1900 */
[----:B------:R-:W4:Y:S01]  /*7990*/  LDG.E R5, desc[UR12][R22.64+0x8] ;  /* 0x0000080c16057981 */ /* 0x000f22000c1e1900 */
[----:B--2---:R-:W-:-:S04]  /*79a0*/  IMAD.WIDE R14, R3, 0x4, R14 ;  /* 0x00000004030e7825 */ /* 0x004fc800078e020e */
[----:B---3--:R-:W-:Y:S01]  /*79b0*/  IMAD.WIDE R16, R3, 0x4, R16 ;  /* 0x0000000403107825 */ /* 0x008fe200078e0210 */
[----:B------:R1:W5:Y:S04]  /*79c0*/  LDG.E R13, desc[UR12][R14.64] ;  /* 0x0000000c0e0d7981 */ /* 0x000368000c1e1900 */
[----:B------:R1:W5:Y:S04]  /*79d0*/  LDG.E R12, desc[UR12][R14.64+0x4] ;  /* 0x0000040c0e0c7981 */ /* 0x000368000c1e1900 */
[----:B------:R1:W5:Y:S04]  /*79e0*/  LDG.E R11, desc[UR12][R14.64+0x8] ;  /* 0x0000080c0e0b7981 */ /* 0x000368000c1e1900 */
[----:B------:R1:W5:Y:S04]  /*79f0*/  LDG.E R10, desc[UR12][R16.64] ;  /* 0x0000000c100a7981 */ /* 0x000368000c1e1900 */
[----:B------:R1:W5:Y:S04]  /*7a00*/  LDG.E R9, desc[UR12][R16.64+0x4] ;  /* 0x0000040c10097981 */ /* 0x000368000c1e1900 */
[----:B------:R1:W5:Y:S01]  /*7a10*/  LDG.E R8, desc[UR12][R16.64+0x8] ;  /* 0x0000080c10087981 */ /* 0x000362000c1e1900 */
[----:B------:R-:W-:Y:S01]  /*7a20*/  BSSY.RECONVERGENT B0, `(.L_x_166) ;  /* 0x0000010000007945 */ /* 0x000fe20003800200 */
[----:B----4-:R-:W-:-:S04]  /*7a30*/  FMUL R0, R6, R6 ;  /* 0x0000000606007220 */ /* 0x010fc80000400000 */
[----:B------:R-:W-:-:S04]  /*7a40*/  FFMA R0, R7, R7, R0 ;  /* 0x0000000707007223 */ /* 0x000fc80000000000 */
[----:B------:R-:W-:-:S05]  /*7a50*/  FFMA R3, R5, R5, R0 ;  /* 0x0000000505037223 */ /* 0x000fca0000000000 */
[----:B------:R-:W-:Y:S01]  /*7a60*/  IADD3 R21, PT, PT, R3, -0xd000000, RZ ;  /* 0xf300000003157810 */ /* 0x000fe20007ffe0ff */
[----:B------:R1:W0:Y:S03]  /*7a70*/  MUFU.RSQ R0, R3 ;  /* 0x0000000300007308 */ /* 0x0002260000001400 */
[----:B------:R-:W-:-:S13]  /*7a80*/  ISETP.GT.U32.AND P0, PT, R21, 0x727fffff, PT ;  /* 0x727fffff1500780c */ /* 0x000fda0003f04070 */
[----:B-1----:R-:W-:Y:S05]  /*7a90*/  @!P0 BRA `(.L_x_167) ;  /* 0x0000000000108947 */ /* 0x002fea0003800000 */
[----:B0-----:R-:W-:-:S07]  /*7aa0*/  MOV R0, 0x7ac0 ;  /* 0x00007ac000007802 */ /* 0x001fce0000000f00 */
[----:B-----5:R-:W-:Y:S05]  /*7ab0*/  CALL.REL.NOINC `($__internal_1_$__cuda_sm20_sqrt_rn_f32_slowpath) ;  /* 0x0000003400d07944 */ /* 0x020fea0003c00000 */
[----:B------:R-:W-:Y:S01]  /*7ac0*/  MOV R3, R37 ;  /* 0x0000002500037202 */ /* 0x000fe20000000f00 */
[----:B------:R-:W-:Y:S06]  /*7ad0*/  BRA `(.L_x_168) ;  /* 0x0000000000107947 */ /* 0x000fec0003800000 */
.L_x_167:
[----:B0-----:R-:W-:Y:S01]  /*7ae0*/  FMUL.FTZ R22, R3, R0 ;  /* 0x0000000003167220 */ /* 0x001fe20000410000 */
[----:B------:R-:W-:-:S03]  /*7af0*/  FMUL.FTZ R0, R0, 0.5 ;  /* 0x3f00000000007820 */ /* 0x000fc60000410000 */
[----:B------:R-:W-:-:S04]  /*7b00*/  FFMA R3, -R22, R22, R3 ;  /* 0x0000001616037223 */ /* 0x000fc80000000103 */
[----:B------:R-:W-:-:S07]  /*7b10*/  FFMA R3, R3, R0, R22 ;  /* 0x0000000003037223 */ /* 0x000fce0000000016 */
.L_x_168:
[----:B------:R-:W-:Y:S05]  /*7b20*/  BSYNC.RECONVERGENT B0 ;  /* 0x0000000000007941 */ /* 0x000fea0003800200 */
.L_x_166:
[----:B------:R-:W-:Y:S01]  /*7b30*/  FSETP.GEU.AND P0, PT, R3, 1.00000001335143196e-10, PT ;  /* 0x2edbe6ff0300780b */ /* 0x000fe20003f0e000 */
[----:B------:R-:W-:-:S12]  /*7b40*/  BSSY.RECONVERGENT B3, `(.L_x_169) ;  /* 0x0000036000037945 */ /* 0x000fd80003800200 */
[----:B------:R-:W-:Y:S05]  /*7b50*/  @!P0 BRA `(.L_x_170) ;  /* 0x0000000000d08947 */ /* 0x000fea0003800000 */
[----:B------:R-:W-:Y:S01]  /*7b60*/  HFMA2 R21, -RZ, RZ, 0.9189453125, 16608 ;  /* 0x3b5a740eff157431 */ /* 0x000fe200000001ff */
[----:B------:R-:W-:Y:S01]  /*7b70*/  MOV R0, 0x43960000 ;  /* 0x4396000000007802 */ /* 0x000fe20000000f00 */
[----:B------:R-:W0:Y:S01]  /*7b80*/  FCHK P0, R3, 300 ;  /* 0x4396000003007902 */ /* 0x000e220000000000 */
[----:B------:R-:W-:Y:S03]  /*7b90*/  BSSY.RECONVERGENT B4, `(.L_x_171) ;  /* 0x000000a000047945 */ /* 0x000fe60003800200 */
[----:B------:R-:W-:-:S04]  /*7ba0*/  FFMA R0, R21, -R0, 1 ;  /* 0x3f80000015007423 */ /* 0x000fc80000000800 */
[----:B------:R-:W-:-:S04]  /*7bb0*/  FFMA R0, R0, R21, 0.0033333334140479564667 ;  /* 0x3b5a740e00007423 */ /* 0x000fc80000000015 */
[----:B------:R-:W-:-:S04]  /*7bc0*/  FFMA R22, R0, R3, RZ ;  /* 0x0000000300167223 */ /* 0x000fc800000000ff */
[----:B------:R-:W-:-:S04]  /*7bd0*/  FFMA R21, R22, -300, R3 ;  /* 0xc396000016157823 */ /* 0x000fc80000000003 */
[----:B------:R-:W-:Y:S01]  /*7be0*/  FFMA R0, R0, R21, R22 ;  /* 0x0000001500007223 */ /* 0x000fe20000000016 */
[----:B0-----:R-:W-:Y:S06]  /*7bf0*/  @!P0 BRA `(.L_x_172) ;  /* 0x00000000000c8947 */ /* 0x001fec0003800000 */
[----:B------:R-:W-:Y:S02]  /*7c00*/  MOV R0, 0x43960000 ;  /* 0x4396000000007802 */ /* 0x000fe40000000f00 */
[----:B------:R-:W-:-:S07]  /*7c10*/  MOV R40, 0x7c30 ;  /* 0x00007c3000287802 */ /* 0x000fce0000000f00 */
[----:B-----5:R-:W-:Y:S05]  /*7c20*/  CALL.REL.NOINC `($__internal_2_$__cuda_sm3x_div_rn_noftz_f32_slowpath) ;  /* 0x0000003400cc7944 */ /* 0x020fea0003c00000 */
.L_x_172:
[----:B------:R-:W-:Y:S05]  /*7c30*/  BSYNC.RECONVERGENT B4 ;  /* 0x0000000000047941 */ /* 0x000fea0003800200 */
.L_x_171:
[----:B------:R-:W-:Y:S01]  /*7c40*/  FADD R26, R0, R0 ;  /* 0x00000000001a7221 */ /* 0x000fe20000000000 */
[----:B------:R-:W-:Y:S01]  /*7c50*/  BSSY.RECONVERGENT B4, `(.L_x_173) ;  /* 0x0000021000047945 */ /* 0x000fe20003800200 */
[----:B------:R-:W-:-:S03]  /*7c60*/  HFMA2 R0, -RZ, RZ, 1.875, 0 ;  /* 0x3f800000ff007431 */ /* 0x000fc600000001ff */
[----:B------:R-:W-:-:S13]  /*7c70*/  FSETP.GT.AND P0, PT, R26, 9.9999999747524270788e-07, PT ;  /* 0x358637bd1a00780b */ /* 0x000fda0003f04000 */
[----:B------:R-:W-:Y:S05]  /*7c80*/  @!P0 BRA `(.L_x_174) ;  /* 0x0000000000748947 */ /* 0x000fea0003800000 */
[C---:B------:R-:W-:Y:S01]  /*7c90*/  FMUL R0, |R26|.reuse, 2.8853900432586669922 ;  /* 0x4038aa3b1a007820 */ /* 0x040fe20000400200 */
[----:B------:R-:W-:Y:S01]  /*7ca0*/  MOV R22, 0x3c80f082 ;  /* 0x3c80f08200167802 */ /* 0x000fe20000000f00 */
[C---:B------:R-:W-:Y:S01]  /*7cb0*/  FMUL R23, R26.reuse, R26 ;  /* 0x0000001a1a177220 */ /* 0x040fe20000400000 */
[C---:B------:R-:W-:Y:S01]  /*7cc0*/  FSETP.GE.AND P1, PT, |R26|.reuse, 0.60000002384185791016, PT ;  /* 0x3f19999a1a00780b */ /* 0x040fe20003f26200 */
[----:B------:R-:W-:Y:S01]  /*7cd0*/  MUFU.RCP R24, R26 ;  /* 0x0000001a00187308 */ /* 0x000fe20000001000 */
[----:B------:R-:W-:Y:S01]  /*7ce0*/  MOV R28, 0x3f800000 ;  /* 0x3f800000001c7802 */ /* 0x000fe20000000f00 */
[C---:B------:R-:W-:Y:S01]  /*7cf0*/  FFMA R22, R23.reuse, R22, -0.052303962409496307373 ;  /* 0xbd563cae17167423 */ /* 0x040fe20000000016 */
[----:B------:R-:W-:Y:S01]  /*7d00*/  FSETP.GE.AND P0, PT, |R26|, 9.010913848876953125, PT ;  /* 0x41102cb41a00780b */ /* 0x000fe20003f06200 */
[----:B------:R-:W-:Y:S02]  /*7d10*/  BSSY.RECONVERGENT B5, `(.L_x_174) ;  /* 0x0000014000057945 */ /* 0x000fe40003800200 */
[----:B------:R-:W-:-:S02]  /*7d20*/  FFMA R22, R23, R22, 0.1331529766321182251 ;  /* 0x3e08594117167423 */ /* 0x000fc40000000016 */
[----:B------:R-:W0:Y:S02]  /*7d30*/  MUFU.EX2 R0, R0 ;  /* 0x0000000000007308 */ /* 0x000e240000000800 */
[----:B0-----:R-:W-:Y:S01]  /*7d40*/  FADD R3, R0, 1 ;  /* 0x3f80000000037421 */ /* 0x001fe20000000000 */
[----:B------:R-:W-:-:S04]  /*7d50*/  FFMA R0, R23, R22, -0.33332768082618713379 ;  /* 0xbeaaa9ed17007423 */ /* 0x000fc80000000016 */
[----:B------:R-:W-:Y:S01]  /*7d60*/  FFMA R0, R23, R0, RZ ;  /* 0x0000000017007223 */ /* 0x000fe200000000ff */
[----:B------:R-:W0:Y:S02]  /*7d70*/  MUFU.RCP R3, R3 ;  /* 0x0000000300037308 */ /* 0x000e240000001000 */
[----:B0-----:R-:W-:-:S05]  /*7d80*/  FFMA R21, R3, -2, R28 ;  /* 0xc000000003157823 */ /* 0x001fca000000001c */
[----:B------:R-:W-:Y:S01]  /*7d90*/  FSEL R3, |R21|, 1, !P0 ;  /* 0x3f80000015037808 */ /* 0x000fe20004000200 */
[C---:B------:R-:W-:Y:S01]  /*7da0*/  @!P1 FFMA R3, R26.reuse, R0, R26 ;  /* 0x000000001a039223 */ /* 0x040fe2000000001a */
[----:B------:R-:W-:-:S03]  /*7db0*/  FFMA R21, -R26, R24, 1 ;  /* 0x3f8000001a157423 */ /* 0x000fc60000000118 */
[----:B------:R-:W0:Y:S01]  /*7dc0*/  FCHK P0, R3, R26 ;  /* 0x0000001a03007302 */ /* 0x000e220000000000 */
[----:B------:R-:W-:-:S04]  /*7dd0*/  FFMA R24, R24, R21, R24 ;  /* 0x0000001518187223 */ /* 0x000fc80000000018 */
[----:B------:R-:W-:-:S04]  /*7de0*/  FFMA R21, R3, R24, RZ ;  /* 0x0000001803157223 */ /* 0x000fc800000000ff */
[----:B------:R-:W-:-:S04]  /*7df0*/  FFMA R0, -R26, R21, R3 ;  /* 0x000000151a007223 */ /* 0x000fc80000000103 */
[----:B------:R-:W-:Y:S01]  /*7e00*/  FFMA R0, R24, R0, R21 ;  /* 0x0000000018007223 */ /* 0x000fe20000000015 */
[----:B0-----:R-:W-:Y:S06]  /*7e10*/  @!P0 BRA `(.L_x_175) ;  /* 0x00000000000c8947 */ /* 0x001fec0003800000 */
[----:B------:R-:W-:Y:S02]  /*7e20*/  MOV R0, R26 ;  /* 0x0000001a00007202 */ /* 0x000fe40000000f00 */
[----:B------:R-:W-:-:S07]  /*7e30*/  MOV R40, 0x7e50 ;  /* 0x00007e5000287802 */ /* 0x000fce0000000f00 */
[----:B-----5:R-:W-:Y:S05]  /*7e40*/  CALL.REL.NOINC `($__internal_2_$__cuda_sm3x_div_rn_noftz_f32_slowpath) ;  /* 0x0000003400447944 */ /* 0x020fea0003c00000 */
.L_x_175:
[----:B------:R-:W-:Y:S05]  /*7e50*/  BSYNC.RECONVERGENT B5 ;  /* 0x0000000000057941 */ /* 0x000fea0003800200 */
.L_x_174:
[----:B------:R-:W-:Y:S05]  /*7e60*/  BSYNC.RECONVERGENT B4 ;  /* 0x0000000000047941 */ /* 0x000fea0003800200 */
.L_x_173:
[-C--:B------:R-:W-:Y:S01]  /*7e70*/  FMUL R7, R7, R0.reuse ;  /* 0x0000000007077220 */ /* 0x080fe20000400000 */
[-C--:B------:R-:W-:Y:S01]  /*7e80*/  FMUL R6, R6, R0.reuse ;  /* 0x0000000006067220 */ /* 0x080fe20000400000 */
[----:B------:R-:W-:-:S07]  /*7e90*/  FMUL R5, R5, R0 ;  /* 0x0000000005057220 */ /* 0x000fce0000400000 */
.L_x_170:
[----:B------:R-:W-:Y:S05]  /*7ea0*/  BSYNC.RECONVERGENT B3 ;  /* 0x0000000000037941 */ /* 0x000fea0003800200 */
.L_x_169:
[C---:B-----5:R-:W-:Y:S01]  /*7eb0*/  IADD3 R0, PT, PT, R20.reuse, 0x1800000, RZ ;  /* 0x0180000014007810 */ /* 0x060fe20007ffe0ff */
[----:B------:R-:W-:Y:S01]  /*7ec0*/  BSSY.RECONVERGENT B1, `(.L_x_176) ;  /* 0x000000d000017945 */ /* 0x000fe20003800200 */
[----:B------:R-:W-:Y:S02]  /*7ed0*/  FSETP.GEU.AND P3, PT, R20, 9.9999999747524270788e-07, PT ;  /* 0x358637bd1400780b */ /* 0x000fe40003f6e000 */
[----:B------:R-:W-:-:S04]  /*7ee0*/  LOP3.LUT R0, R0, 0x7f800000, RZ, 0xc0, !PT ;  /* 0x7f80000000007812 */ /* 0x000fc800078ec0ff */
[----:B------:R-:W-:-:S13]  /*7ef0*/  ISETP.GT.U32.AND P0, PT, R0, 0x1ffffff, PT ;  /* 0x01ffffff0000780c */ /* 0x000fda0003f04070 */
[----:B------:R-:W-:Y:S05]  /*7f00*/  @P0 BRA `(.L_x_177) ;  /* 0x0000000000100947 */ /* 0x000fea0003800000 */
[----:B------:R-:W-:Y:S02]  /*7f10*/  MOV R0, R20 ;  /* 0x0000001400007202 */ /* 0x000fe40000000f00 */
[----:B------:R-:W-:-:S07]  /*7f20*/  MOV R40, 0x7f40 ;  /* 0x00007f4000287802 */ /* 0x000fce0000000f00 */
[----:B------:R-:W-:Y:S05]  /*7f30*/  CALL.REL.NOINC `($__internal_0_$__cuda_sm20_rcp_rn_f32_slowpath) ;  /* 0x0000002c00e07944 */ /* 0x000fea0003c00000 */
[----:B------:R-:W-:Y:S05]  /*7f40*/  BRA `(.L_x_178) ;  /* 0x0000000000107947 */ /* 0x000fea0003800000 */
.L_x_177:
[----:B------:R-:W0:Y:S02]  /*7f50*/  MUFU.RCP R37, R20 ;  /* 0x0000001400257308 */ /* 0x000e240000001000 */
[----:B0-----:R-:W-:-:S04]  /*7f60*/  FFMA R0, R20, R37, -1 ;  /* 0xbf80000014007423 */ /* 0x001fc80000000025 */
[----:B------:R-:W-:-:S04]  /*7f70*/  FADD.FTZ R0, -R0, -RZ ;  /* 0x800000ff00007221 */ /* 0x000fc80000010100 */
[----:B------:R-:W-:-:S07]  /*7f80*/  FFMA R37, R37, R0, R37 ;  /* 0x0000000025257223 */ /* 0x000fce0000000025 */
.L_x_178:
[----:B------:R-:W-:Y:S05]  /*7f90*/  BSYNC.RECONVERGENT B1 ;  /* 0x0000000000017941 */ /* 0x000fea0003800200 */
.L_x_176:
[----:B------:R-:W0:Y:S08]  /*7fa0*/  LDC.64 R20, c[0x4][0x10] ;  /* 0x01000400ff147b82 */ /* 0x000e300000000a00 */
[----:B------:R-:W1:Y:S01]  /*7fb0*/  LDC R38, c[0x0][0x444] ;  /* 0x00011100ff267b82 */ /* 0x000e620000000800 */
[----:B0-----:R-:W2:Y:S02]  /*7fc0*/  LDG.E R20, desc[UR12][R20.64] ;  /* 0x0000000c14147981 */ /* 0x001ea4000c1e1900 */
[----:B--2---:R-:W-:-:S13]  /*7fd0*/  ISETP.NE.AND P0, PT, R20, RZ, PT ;  /* 0x000000ff1400720c */ /* 0x004fda0003f05270 */
[----:B------:R-:W0:Y:S08]  /*7fe0*/  @P0 LDC.64 R24, c[0x4][0x8] ;  /* 0x01000200ff180b82 */ /* 0x000e300000000a00 */
[----:B------:R-:W2:Y:S01]  /*7ff0*/  @P0 LDC.64 R22, c[0x4][RZ] ;  /* 0x01000000ff160b82 */ /* 0x000ea20000000a00 */
[----:B0-----:R-:W3:Y:S04]  /*8000*/  @P0 LDG.E R28, desc[UR12][R24.64] ;  /* 0x0000000c181c0981 */ /* 0x001ee8000c1e1900 */
[----:B------:R-:W4:Y:S04]  /*8010*/  @P0 LDG.E R32, desc[UR12][R24.64+0x4] ;  /* 0x0000040c18200981 */ /* 0x000f28000c1e1900 */
[----:B------:R-:W5:Y:S04]  /*8020*/  @P0 LDG.E R36, desc[UR12][R24.64+0x8] ;  /* 0x0000080c18240981 */ /* 0x000f68000c1e1900 */
[----:B--2---:R-:W2:Y:S04]  /*8030*/  @P0 LDG.E R26, desc[UR12][R22.64] ;  /* 0x0000000c161a0981 */ /* 0x004ea8000c1e1900 */
[----:B------:R-:W2:Y:S04]  /*8040*/  @P0 LDG.E R30, desc[UR12][R22.64+0x4] ;  /* 0x0000040c161e0981 */ /* 0x000ea8000c1e1900 */
[----:B------:R-:W2:Y:S01]  /*8050*/  @P0 LDG.E R34, desc[UR12][R22.64+0x8] ;  /* 0x0000080c16220981 */ /* 0x000ea2000c1e1900 */
[----:B------:R-:W-:Y:S01]  /*8060*/  FMUL R37, R37, 0.00041840001358650624752 ;  /* 0x39db5cb325257820 */ /* 0x000fe20000400000 */
[----:B-1----:R-:W-:-:S04]  /*8070*/  FMUL R3, R38, 0.5 ;  /* 0x3f00000026037820 */ /* 0x002fc80000400000 */
[----:B------:R-:W-:-:S05]  /*8080*/  FSEL R0, R37, 3.4866669011535122991e-05, P3 ;  /* 0x38123dcd25007808 */ /* 0x000fca0001800000 */
[C---:B------:R-:W-:Y:S01]  /*8090*/  FMUL R7, R0.reuse, R7 ;  /* 0x0000000700077220 */ /* 0x040fe20000400000 */
[C---:B------:R-:W-:Y:S01]  /*80a0*/  FMUL R6, R0.reuse, R6 ;  /* 0x0000000600067220 */ /* 0x040fe20000400000 */
[----:B------:R-:W-:Y:S02]  /*80b0*/  FMUL R5, R0, R5 ;  /* 0x0000000500057220 */ /* 0x000fe40000400000 */
[-C--:B------:R-:W-:Y:S01]  /*80c0*/  FFMA R10, R7, R3.reuse, R10 ;  /* 0x00000003070a7223 */ /* 0x080fe2000000000a */
[-C--:B------:R-:W-:Y:S01]  /*80d0*/  FFMA R9, R6, R3.reuse, R9 ;  /* 0x0000000306097223 */ /* 0x080fe20000000009 */
[----:B------:R-:W-:Y:S02]  /*80e0*/  FFMA R8, R5, R3, R8 ;  /* 0x0000000305087223 */ /* 0x000fe40000000008 */
[-C--:B------:R-:W-:Y:S01]  /*80f0*/  FFMA R13, R10, R38.reuse, R13 ;  /* 0x000000260a0d7223 */ /* 0x080fe2000000000d */
[-C--:B------:R-:W-:Y:S01]  /*8100*/  FFMA R7, R9, R38.reuse, R12 ;  /* 0x0000002609077223 */ /* 0x080fe2000000000c */
[----:B------:R-:W-:-:S02]  /*8110*/  FFMA R11, R8, R38, R11 ;  /* 0x00000026080b7223 */ /* 0x000fc4000000000b */
[----:B---3--:R-:W-:Y:S01]  /*8120*/  @P0 FMUL R28, R13, R28 ;  /* 0x0000001c0d1c0220 */ /* 0x008fe20000400000 */
[----:B----4-:R-:W-:-:S05]  /*8130*/  @P0 FMUL R32, R7, R32 ;  /* 0x0000002007200220 */ /* 0x010fca0000400000 */
[----:B------:R-:W2:Y:S01]  /*8140*/  @P0 FRND.FLOOR R28, R28 ;  /* 0x0000001c001c0307 */ /* 0x000ea20000205000 */
[----:B-----5:R-:W-:-:S07]  /*8150*/  @P0 FMUL R36, R11, R36 ;  /* 0x000000240b240220 */ /* 0x020fce0000400000 */
[----:B------:R-:W0:Y:S01]  /*8160*/  @P0 FRND.FLOOR R32, R32 ;  /* 0x0000002000200307 */ /* 0x000e220000205000 */
[----:B--2---:R-:W-:-:S07]  /*8170*/  @P0 FFMA R13, -R26, R28, R13 ;  /* 0x0000001c1a0d0223 */ /* 0x004fce000000010d */
[----:B------:R-:W1:Y:S01]  /*8180*/  @P0 FRND.FLOOR R36, R36 ;  /* 0x0000002400240307 */ /* 0x000e620000205000 */
[----:B------:R3:W-:Y:S01]  /*8190*/  STG.E desc[UR12][R14.64], R13 ;  /* 0x0000000d0e007986 */ /* 0x0007e2000c10190c */
[----:B0-----:R-:W-:-:S05]  /*81a0*/  @P0 FFMA R7, -R30, R32, R7 ;  /* 0x000000201e070223 */ /* 0x001fca0000000107 */
[----:B------:R3:W-:Y:S01]  /*81b0*/  STG.E desc[UR12][R14.64+0x4], R7 ;  /* 0x000004070e007986 */ /* 0x0007e2000c10190c */
[----:B-1----:R-:W-:-:S05]  /*81c0*/  @P0 FFMA R11, -R34, R36, R11 ;  /* 0x00000024220b0223 */ /* 0x002fca000000010b */
[----:B------:R3:W-:Y:S04]  /*81d0*/  STG.E desc[UR12][R14.64+0x8], R11 ;  /* 0x0000080b0e007986 */ /* 0x0007e8000c10190c */
[----:B------:R3:W-:Y:S04]  /*81e0*/  STG.E desc[UR12][R16.64], R10 ;  /* 0x0000000a10007986 */ /* 0x0007e8000c10190c */
[----:B------:R3:W-:Y:S04]  /*81f0*/  STG.E desc[UR12][R16.64+0x4], R9 ;  /* 0x0000040910007986 */ /* 0x0007e8000c10190c */
[----:B------:R3:W-:Y:S02]  /*8200*/  STG.E desc[UR12][R16.64+0x8], R8 ;  /* 0x0000080810007986 */ /* 0x0007e4000c10190c */
.L_x_165:
[----:B------:R-:W-:Y:S05]  /*8210*/  BSYNC.RECONVERGENT B2 ;  /* 0x0000000000027941 */ /* 0x000fea0003800200 */
.L_x_164:
[----:B------:R-:W1:Y:S01]  /*8220*/  LDCU UR4, c[0x0][0x42c] ;  /* 0x00008580ff0477ac */ /* 0x000e620008000800 */
[----:B------:R-:W-:Y:S01]  /*8230*/  BSSY.RECONVERGENT B2, `(.L_x_179) ;  /* 0x00002bc000027945 */ /* 0x000fe20003800200 */
[----:B------:R-:W-:Y:S08]  /*8240*/  BAR.SYNC.DEFER_BLOCKING 0x0 ;  /* 0x0000000000007b1d */ /* 0x000ff00000010000 */
[----:B------:R-:W-:Y:S01]  /*8250*/  BAR.SYNC.DEFER_BLOCKING 0x0 ;  /* 0x0000000000007b1d */ /* 0x000fe20000010000 */
[----:B-1----:R-:W-:-:S13]  /*8260*/  ISETP.GE.AND P0, PT, R4, UR4, PT ;  /* 0x0000000404007c0c */ /* 0x002fda000bf06270 */
[----:B------:R-:W-:Y:S05]  /*8270*/  @P0 BRA `(.L_x_180) ;  /* 0x0000002800dc0947 */ /* 0x000fea0003800000 */
[----:B0-23-5:R-:W0:Y:S01]  /*8280*/  LDC.64 R6, c[0x0][0x390] ;  /* 0x0000e400ff067b82 */ /* 0x02de220000000a00 */
[----:B------:R-:W-:Y:S01]  /*8290*/  LEA R3, R4, R4, 0x1 ;  /* 0x0000000404037211 */ /* 0x000fe200078e08ff */
[----:B------:R-:W2:Y:S06]  /*82a0*/  LDG.E.CONSTANT R18, desc[UR12][R18.64] ;  /* 0x0000000c12127981 */ /* 0x000eac000c1e9900 */
[----:B------:R-:W1:Y:S01]  /*82b0*/  LDC.64 R12, c[0x0][0x388] ;  /* 0x0000e200ff0c7b82 */ /* 0x000e620000000a00 */
[----:B0-----:R-:W-:-:S05]  /*82c0*/  IMAD.WIDE R14, R3, 0x4, R6 ;  /* 0x00000004030e7825 */ /* 0x001fca00078e0206 */
[----:B------:R-:W3:Y:S04]  /*82d0*/  LDG.E R6, desc[UR12][R14.64+0x4] ;  /* 0x0000040c0e067981 */ /* 0x000ee8000c1e1900 */
[----:B------:R-:W4:Y:S04]  /*82e0*/  LDG.E R7, desc[UR12][R14.64] ;  /* 0x0000000c0e077981 */ /* 0x000f28000c1e1900 */
[----:B------:R-:W2:Y:S01]  /*82f0*/  LDG.E R5, desc[UR12][R14.64+0x8] ;  /* 0x0000080c0e057981 */ /* 0x000ea2000c1e1900 */
[----:B-1----:R-:W-:-:S05]  /*8300*/  IMAD.WIDE R12, R3, 0x4, R12 ;  /* 0x00000004030c7825 */ /* 0x002fca00078e020c */
[----:B------:R0:W5:Y:S04]  /*8310*/  LDG.E R10, desc[UR12][R12.64] ;  /* 0x0000000c0c0a7981 */ /* 0x000168000c1e1900 */
[----:B------:R0:W5:Y:S04]  /*8320*/  LDG.E R9, desc[UR12][R12.64+0x4] ;  /* 0x0000040c0c097981 */ /* 0x000168000c1e1900 */
[----:B------:R0:W5:Y:S01]  /*8330*/  LDG.E R8, desc[UR12][R12.64+0x8] ;  /* 0x0000080c0c087981 */ /* 0x000162000c1e1900 */
[----:B------:R-:W-:Y:S01]  /*8340*/  BSSY.RECONVERGENT B0, `(.L_x_181) ;  /* 0x0000012000007945 */ /* 0x000fe20003800200 */
[----:B---3--:R-:W-:-:S04]  /*8350*/  FMUL R0, R6, R6 ;  /* 0x0000000606007220 */ /* 0x008fc80000400000 */
[----:B----4-:R-:W-:-:S04]  /*8360*/  FFMA R0, R7, R7, R0 ;  /* 0x0000000707007223 */ /* 0x010fc80000000000 */
[----:B--2---:R-:W-:-:S05]  /*8370*/  FFMA R3, R5, R5, R0 ;  /* 0x0000000505037223 */ /* 0x004fca0000000000 */
[----:B------:R-:W-:Y:S01]  /*8380*/  IADD3 R11, PT, PT, R3, -0xd000000, RZ ;  /* 0xf3000000030b7810 */ /* 0x000fe20007ffe0ff */
[----:B------:R0:W1:Y:S03]  /*8390*/  MUFU.RSQ R0, R3 ;  /* 0x0000000300007308 */ /* 0x0000660000001400 */
[----:B------:R-:W-:Y:S02]  /*83a0*/  ISETP.GT.U32.AND P0, PT, R11, 0x727fffff, PT ;  /* 0x727fffff0b00780c */ /* 0x000fe40003f04070 */
[----:B------:R-:W-:-:S04]  /*83b0*/  FSETP.GEU.AND P1, PT, R18, 9.9999999747524270788e-07, PT ;  /* 0x358637bd1200780b */ /* 0x000fc80003f2e000 */
[----:B------:R-:W-:-:S07]  /*83c0*/  FSEL R11, R18, 12, P1 ;  /* 0x41400000120b7808 */ /* 0x000fce0000800000 */
[----:B0-----:R-:W-:Y:S05]  /*83d0*/  @!P0 BRA `(.L_x_182) ;  /* 0x0000000000108947 */ /* 0x001fea0003800000 */
[----:B-1----:R-:W-:-:S07]  /*83e0*/  MOV R0, 0x8400 ;  /* 0x0000840000007802 */ /* 0x002fce0000000f00 */
[----:B-----5:R-:W-:Y:S05]  /*83f0*/  CALL.REL.NOINC `($__internal_1_$__cuda_sm20_sqrt_rn_f32_slowpath) ;  /* 0x0000002c00807944 */ /* 0x020fea0003c00000 */
[----:B------:R-:W-:Y:S01]  /*8400*/  MOV R3, R37 ;  /* 0x0000002500037202 */ /* 0x000fe20000000f00 */
[----:B------:R-:W-:Y:S06]  /*8410*/  BRA `(.L_x_183) ;  /* 0x0000000000107947 */ /* 0x000fec0003800000 */
.L_x_182:
[----:B-1----:R-:W-:Y:S01]  /*8420*/  FMUL.FTZ R14, R3, R0 ;  /* 0x00000000030e7220 */ /* 0x002fe20000410000 */
[----:B------:R-:W-:-:S03]  /*8430*/  FMUL.FTZ R0, R0, 0.5 ;  /* 0x3f00000000007820 */ /* 0x000fc60000410000 */
[----:B------:R-:W-:-:S04]  /*8440*/  FFMA R3, -R14, R14, R3 ;  /* 0x0000000e0e037223 */ /* 0x000fc80000000103 */
[----:B------:R-:W-:-:S07]  /*8450*/  FFMA R3, R3, R0, R14 ;  /* 0x0000000003037223 */ /* 0x000fce000000000e */
.L_x_183:
[----:B------:R-:W-:Y:S05]  /*8460*/  BSYNC.RECONVERGENT B0 ;  /* 0x0000000000007941 */ /* 0x000fea0003800200 */
.L_x_181:
        /* <DEDUP_REMOVED lines=16> */
.L_x_187:
[----:B------:R-:W-:Y:S05]  /*8570*/  BSYNC.RECONVERGENT B4 ;  /* 0x0000000000047941 */ /* 0x000fea0003800200 */
.L_x_186:
        /* <DEDUP_REMOVED lines=33> */
.L_x_190:
[----:B------:R-:W-:Y:S05]  /*8790*/  BSYNC.RECONVERGENT B5 ;  /* 0x0000000000057941 */ /* 0x000fea0003800200 */
.L_x_189:
[----:B------:R-:W-:Y:S05]  /*87a0*/  BSYNC.RECONVERGENT B4 ;  /* 0x0000000000047941 */ /* 0x000fea0003800200 */
.L_x_188:
[-C--:B------:R-:W-:Y:S01]  /*87b0*/  FMUL R7, R7, R0.reuse ;  /* 0x0000000007077220 */ /* 0x080fe20000400000 */
[-C--:B------:R-:W-:Y:S01]  /*87c0*/  FMUL R6, R6, R0.reuse ;  /* 0x0000000006067220 */ /* 0x080fe20000400000 */
[----:B------:R-:W-:-:S07]  /*87d0*/  FMUL R5, R5, R0 ;  /* 0x0000000005057220 */ /* 0x000fce0000400000 */
.L_x_185:
[----:B------:R-:W-:Y:S05]  /*87e0*/  BSYNC.RECONVERGENT B3 ;  /* 0x0000000000037941 */ /* 0x000fea0003800200 */
.L_x_184:
[----:B------:R-:W0:Y:S02]  /*87f0*/  LDC R0, c[0x0][0x44c] ;  /* 0x00011300ff007b82 */ /* 0x000e240000000800 */
[----:B0-----:R-:W-:-:S13]  /*8800*/  FSETP.GT.AND P0, PT, R0, 1.00000001335143196e-10, PT ;  /* 0x2edbe6ff0000780b */ /* 0x001fda0003f04000 */
[----:B------:R-:W-:Y:S05]  /*8810*/  @!P0 BRA `(.L_x_191) ;  /* 0x0000001c00788947 */ /* 0x000fea0003800000 */
[----:B------:R-:W0:Y:S01]  /*8820*/  LDCU UR4, c[0x0][0x444] ;  /* 0x00008880ff0477ac */ /* 0x000e220008000800 */
[----:B------:R-:W-:Y:S01]  /*8830*/  HFMA2 R3, -RZ, RZ, 0.96630859375, -0.0022525787353515625 ;  /* 0x3bbb989dff037431 */ /* 0x000fe200000001ff */
[----:B------:R-:W1:Y:S01]  /*8840*/  LDC R17, c[0x0][0x448] ;  /* 0x00011200ff117b82 */ /* 0x000e620000000800 */
[----:B------:R-:W-:Y:S01]  /*8850*/  MOV R14, 0x437c0000 ;  /* 0x437c0000000e7802 */ /* 0x000fe20000000f00 */
[----:B------:R-:W2:Y:S01]  /*8860*/  MUFU.RCP R16, R11 ;  /* 0x0000000b00107308 */ /* 0x000ea20000001000 */
[----:B------:R-:W-:Y:S01]  /*8870*/  BSSY.RECONVERGENT B3, `(.L_x_192) ;  /* 0x0000017000037945 */ /* 0x000fe20003800200 */
[----:B0-----:R-:W-:Y:S01]  /*8880*/  FMUL R0, R0, -UR4 ;  /* 0x8000000400007c20 */ /* 0x001fe20008400000 */
[----:B--2---:R-:W-:-:S03]  /*8890*/  FFMA R15, -R11, R16, 1 ;  /* 0x3f8000000b0f7423 */ /* 0x004fc60000000110 */
[----:B------:R-:W-:Y:S01]  /*88a0*/  FFMA.SAT R3, R0, R3, 0.5 ;  /* 0x3f00000000037423 */ /* 0x000fe20000002003 */
[----:B------:R-:W-:-:S03]  /*88b0*/  FFMA R16, R16, R15, R16 ;  /* 0x0000000f10107223 */ /* 0x000fc60000000010 */
[----:B------:R-:W-:-:S04]  /*88c0*/  FFMA.RM R14, R3, R14, 12582913 ;  /* 0x4b400001030e7423 */ /* 0x000fc8000000400e */
[C---:B------:R-:W-:Y:S01]  /*88d0*/  FADD R3, R14.reuse, -12583039 ;  /* 0xcb40007f0e037421 */ /* 0x040fe20000000000 */
[----:B------:R-:W-:-:S03]  /*88e0*/  SHF.L.U32 R15, R14, 0x17, RZ ;  /* 0x000000170e0f7819 */ /* 0x000fc600000006ff */
[----:B------:R-:W-:-:S04]  /*88f0*/  FFMA R3, R0, 1.4426950216293334961, -R3 ;  /* 0x3fb8aa3b00037823 */ /* 0x000fc80000000803 */
[----:B------:R-:W-:Y:S01]  /*8900*/  FFMA R0, R0, 1.925963033500011079e-08, R3 ;  /* 0x32a5706000007823 */ /* 0x000fe20000000003 */
[----:B-1----:R-:W-:-:S04]  /*8910*/  FMUL R3, R17, 0.0019872039556503295898 ;  /* 0x3b023bc011037820 */ /* 0x002fc80000400000 */
[----:B------:R-:W-:Y:S01]  /*8920*/  FMUL R3, R3, 0.00041840001358650624752 ;  /* 0x39db5cb303037820 */ /* 0x000fe20000400000 */
[----:B------:R-:W0:Y:S03]  /*8930*/  MUFU.EX2 R0, R0 ;  /* 0x0000000000007308 */ /* 0x000e260000000800 */
[----:B------:R-:W-:-:S04]  /*8940*/  FFMA R17, R3, R16, RZ ;  /* 0x0000001003117223 */ /* 0x000fc800000000ff */
[----:B------:R-:W-:Y:S01]  /*8950*/  FFMA R14, -R11, R17, R3 ;  /* 0x000000110b0e7223 */ /* 0x000fe20000000103 */
[----:B------:R-:W1:Y:S03]  /*8960*/  FCHK P0, R3, R11 ;  /* 0x0000000b03007302 */ /* 0x000e660000000000 */
[----:B------:R-:W-:Y:S01]  /*8970*/  FFMA R14, R16, R14, R17 ;  /* 0x0000000e100e7223 */ /* 0x000fe20000000011 */
[----:B0-----:R-:W-:Y:S01]  /*8980*/  FMUL R15, R15, R0 ;  /* 0x000000000f0f7220 */ /* 0x001fe20000400000 */
[----:B-1----:R-:W-:Y:S06]  /*8990*/  @!P0 BRA `(.L_x_193) ;  /* 0x0000000000108947 */ /* 0x002fec0003800000 */
[----:B------:R-:W-:Y:S02]  /*89a0*/  MOV R0, R11 ;  /* 0x0000000b00007202 */ /* 0x000fe40000000f00 */
[----:B------:R-:W-:-:S07]  /*89b0*/  MOV R40, 0x89d0 ;  /* 0x000089d000287802 */ /* 0x000fce0000000f00 */
[----:B-----5:R-:W-:Y:S05]  /*89c0*/  CALL.REL.NOINC `($__internal_2_$__cuda_sm3x_div_rn_noftz_f32_slowpath) ;  /* 0x0000002800647944 */ /* 0x020fea0003c00000 */
[----:B------:R-:W-:-:S07]  /*89d0*/  MOV R14, R0 ;  /* 0x00000000000e7202 */ /* 0x000fce0000000f00 */
.L_x_193:
[----:B------:R-:W-:Y:S05]  /*89e0*/  BSYNC.RECONVERGENT B3 ;  /* 0x0000000000037941 */ /* 0x000fea0003800200 */
.L_x_192:
[----:B------:R-:W-:Y:S01]  /*89f0*/  IADD3 R0, PT, PT, R14, -0xd000000, RZ ;  /* 0xf30000000e007810 */ /* 0x000fe20007ffe0ff */
[----:B------:R0:W1:Y:S01]  /*8a00*/  MUFU.RSQ R17, R14 ;  /* 0x0000000e00117308 */ /* 0x0000620000001400 */
[----:B------:R-:W-:Y:S02]  /*8a10*/  BSSY.RECONVERGENT B0, `(.L_x_194) ;  /* 0x000000c000007945 */ /* 0x000fe40003800200 */
[----:B------:R-:W-:-:S13]  /*8a20*/  ISETP.GT.U32.AND P0, PT, R0, 0x727fffff, PT ;  /* 0x727fffff0000780c */ /* 0x000fda0003f04070 */
[----:B0-----:R-:W-:Y:S05]  /*8a30*/  @!P0 BRA `(.L_x_195) ;  /* 0x0000000000148947 */ /* 0x001fea0003800000 */
[----:B------:R-:W-:Y:S02]  /*8a40*/  MOV R3, R14 ;  /* 0x0000000e00037202 */ /* 0x000fe40000000f00 */
[----:B------:R-:W-:-:S07]  /*8a50*/  MOV R0, 0x8a70 ;  /* 0x00008a7000007802 */ /* 0x000fce0000000f00 */
[----:B-1---5:R-:W-:Y:S05]  /*8a60*/  CALL.REL.NOINC `($__internal_1_$__cuda_sm20_sqrt_rn_f32_slowpath) ;  /* 0x0000002400e47944 */ /* 0x022fea0003c00000 */
[----:B------:R-:W-:Y:S01]  /*8a70*/  MOV R20, R37 ;  /* 0x0000002500147202 */ /* 0x000fe20000000f00 */
[----:B------:R-:W-:Y:S06]  /*8a80*/  BRA `(.L_x_196) ;  /* 0x0000000000107947 */ /* 0x000fec0003800000 */
.L_x_195:
[C---:B-1----:R-:W-:Y:S01]  /*8a90*/  FMUL.FTZ R3, R17.reuse, R14 ;  /* 0x0000000e11037220 */ /* 0x042fe20000410000 */
[----:B------:R-:W-:-:S03]  /*8aa0*/  FMUL.FTZ R20, R17, 0.5 ;  /* 0x3f00000011147820 */ /* 0x000fc60000410000 */
[----:B------:R-:W-:-:S04]  /*8ab0*/  FFMA R14, -R3, R3, R14 ;  /* 0x00000003030e7223 */ /* 0x000fc8000000010e */
[----:B------:R-:W-:-:S07]  /*8ac0*/  FFMA R20, R14, R20, R3 ;  /* 0x000000140e147223 */ /* 0x000fce0000000003 */
.L_x_196:
[----:B------:R-:W-:Y:S05]  /*8ad0*/  BSYNC.RECONVERGENT B0 ;  /* 0x0000000000007941 */ /* 0x000fea0003800200 */
.L_x_194:
[----:B------:R-:W-:-:S04]  /*8ae0*/  FFMA R3, -R15, R15, 1 ;  /* 0x3f8000000f037423 */ /* 0x000fc8000000010f */
[----:B------:R0:W1:Y:S01]  /*8af0*/  MUFU.RSQ R0, R3 ;  /* 0x0000000300007308 */ /* 0x0000620000001400 */
[----:B------:R-:W-:-:S04]  /*8b00*/  IADD3 R14, PT, PT, R3, -0xd000000, RZ ;  /* 0xf3000000030e7810 */ /* 0x000fc80007ffe0ff */
[----:B------:R-:W-:-:S13]  /*8b10*/  ISETP.GT.U32.AND P0, PT, R14, 0x727fffff, PT ;  /* 0x727fffff0e00780c */ /* 0x000fda0003f04070 */
[----:B01----:R-:W-:Y:S05]  /*8b20*/  @!P0 BRA `(.L_x_197) ;  /* 0x0000000000148947 */ /* 0x003fea0003800000 */
[----:B------:R-:W-:Y:S01]  /*8b30*/  BSSY.RECONVERGENT B0, `(.L_x_198) ;  /* 0x0000003000007945 */ /* 0x000fe20003800200 */
[----:B------:R-:W-:-:S07]  /*8b40*/  MOV R0, 0x8b60 ;  /* 0x00008b6000007802 */ /* 0x000fce0000000f00 */
[----:B-----5:R-:W-:Y:S05]  /*8b50*/  CALL.REL.NOINC `($__internal_1_$__cuda_sm20_sqrt_rn_f32_slowpath) ;  /* 0x0000002400a87944 */ /* 0x020fea0003c00000 */
[----:B------:R-:W-:Y:S05]  /*8b60*/  BSYNC.RECONVERGENT B0 ;  /* 0x0000000000007941 */ /* 0x000fea0003800200 */
.L_x_198:
[----:B------:R-:W-:Y:S05]  /*8b70*/  BRA `(.L_x_199) ;  /* 0x0000000000107947 */ /* 0x000fea0003800000 */
.L_x_197:
[----:B------:R-:W-:Y:S01]  /*8b80*/  FMUL.FTZ R14, R3, R0 ;  /* 0x00000000030e7220 */ /* 0x000fe20000410000 */
[----:B------:R-:W-:-:S03]  /*8b90*/  FMUL.FTZ R0, R0, 0.5 ;  /* 0x3f00000000007820 */ /* 0x000fc60000410000 */
[----:B------:R-:W-:-:S04]  /*8ba0*/  FFMA R3, -R14, R14, R3 ;  /* 0x0000000e0e037223 */ /* 0x000fc80000000103 */
[----:B------:R-:W-:-:S07]  /*8bb0*/  FFMA R37, R3, R0, R14 ;  /* 0x0000000003257223 */ /* 0x000fce000000000e */
.L_x_199:
[----:B------:R-:W0:Y:S01]  /*8bc0*/  LDCU UR4, c[0x0][0x450] ;  /* 0x00008a00ff0477ac */ /* 0x000e220008000800 */
[----:B------:R-:W-:Y:S01]  /*8bd0*/  HFMA2 R17, -RZ, RZ, 0, 0 ;  /* 0x00000000ff117431 */ /* 0x000fe200000001ff */
[----:B------:R-:W-:Y:S01]  /*8be0*/  MOV R21, 0x3e055027 ;  /* 0x3e05502700157802 */ /* 0x000fe20000000f00 */
[----:B------:R-:W-:Y:S01]  /*8bf0*/  BSSY.RECONVERGENT B0, `(.L_x_200) ;  /* 0x0000069000007945 */ /* 0x000fe20003800200 */
[----:B------:R-:W-:Y:S01]  /*8c00*/  FMUL R20, R37, R20 ;  /* 0x0000001425147220 */ /* 0x000fe20000400000 */
[----:B0-----:R-:W-:-:S06]  /*8c10*/  UIMAD UR4, UR4, 0x3039, URZ ;  /* 0x00003039040478a4 */ /* 0x001fcc000f8e02ff */
[----:B------:R-:W-:-:S05]  /*8c20*/  MOV R16, UR4 ;  /* 0x0000000400107c02 */ /* 0x000fca0008000f00 */
[----:B------:R-:W-:-:S04]  /*8c30*/  IMAD.WIDE R18, R4, 0x10932, R16 ;  /* 0x0001093204127825 */ /* 0x000fc800078e0210 */
[----:B------:R-:W-:Y:S01]  /*8c40*/  HFMA2 R17, -RZ, RZ, 0.00098133087158203125, 61376 ;  /* 0x14057b7eff117431 */ /* 0x000fe200000001ff */
[----:B------:R-:W-:Y:S01]  /*8c50*/  MOV R16, 0xf767814f ;  /* 0xf767814f00107802 */ /* 0x000fe20000000f00 */
[----:B------:R-:W-:-:S04]  /*8c60*/  IMAD R3, R19, 0x4c957f2d, RZ ;  /* 0x4c957f2d13037824 */ /* 0x000fc800078e02ff */
[C---:B------:R-:W-:Y:S02]  /*8c70*/  IMAD R3, R18.reuse, 0x5851f42d, R3 ;  /* 0x5851f42d12037824 */ /* 0x040fe400078e0203 */
[----:B------:R-:W-:-:S05]  /*8c80*/  IMAD.WIDE.U32 R16, R18, 0x4c957f2d, R16 ;  /* 0x4c957f2d12107825 */ /* 0x000fca00078e0010 */
[----:B------:R-:W-:Y:S01]  /*8c90*/  IADD3 R3, PT, PT, R17, R3, RZ ;  /* 0x0000000311037210 */ /* 0x000fe20007ffe0ff */
[----:B------:R-:W-:-:S03]  /*8ca0*/  HFMA2 R17, -RZ, RZ, 0.0029449462890625, -6212 ;  /* 0x1a08ee11ff117431 */ /* 0x000fc600000001ff */
[--C-:B------:R-:W-:Y:S02]  /*8cb0*/  SHF.R.U64 R22, R16, 0xb, R3.reuse ;  /* 0x0000000b10167819 */ /* 0x100fe40000001203 */
[----:B------:R-:W-:Y:S01]  /*8cc0*/  SHF.R.U32.HI R23, RZ, 0xb, R3 ;  /* 0x0000000bff177819 */ /* 0x000fe20000011603 */
[----:B------:R-:W-:Y:S01]  /*8cd0*/  IMAD R3, R19, 0x18fade9, RZ ;  /* 0x018fade913037824 */ /* 0x000fe200078e02ff */
[----:B------:R-:W-:Y:S02]  /*8ce0*/  MOV R16, 0x84ba6d32 ;  /* 0x84ba6d3200107802 */ /* 0x000fe40000000f00 */
[----:B------:R-:W0:Y:S01]  /*8cf0*/  I2F.U64 R22, R22 ;  /* 0x0000001600167312 */ /* 0x000e220000301000 */
[C---:B------:R-:W-:Y:S02]  /*8d00*/  IMAD R19, R18.reuse, 0x685f98a2, R3 ;  /* 0x685f98a212137824 */ /* 0x040fe400078e0203 */
[----:B------:R-:W-:-:S05]  /*8d10*/  IMAD.WIDE.U32 R16, R18, 0x18fade9, R16 ;  /* 0x018fade912107825 */ /* 0x000fca00078e0010 */
[----:B------:R-:W-:-:S04]  /*8d20*/  IADD3 R19, PT, PT, R17, R19, RZ ;  /* 0x0000001311137210 */ /* 0x000fc80007ffe0ff */
[--C-:B------:R-:W-:Y:S02]  /*8d30*/  SHF.R.U64 R24, R16, 0xb, R19.reuse ;  /* 0x0000000b10187819 */ /* 0x100fe40000001213 */
[----:B------:R-:W-:Y:S01]  /*8d40*/  SHF.R.U32.HI R25, RZ, 0xb, R19 ;  /* 0x0000000bff197819 */ /* 0x000fe20000011613 */
[----:B0-----:R-:W-:-:S03]  /*8d50*/  FMUL R0, R22, 1.1102230246251565404e-16 ;  /* 0x2500000016007820 */ /* 0x001fc60000400000 */
[----:B------:R-:W0:Y:S02]  /*8d60*/  I2F.U64 R24, R24 ;  /* 0x0000001800187312 */ /* 0x000e240000301000 */
[----:B------:R-:W-:-:S04]  /*8d70*/  FMNMX R3, R0, 1.00000001335143196e-10, !PT ;  /* 0x2edbe6ff00037809 */ /* 0x000fc80007800000 */
[C---:B------:R-:W-:Y:S02]  /*8d80*/  IADD3 R0, PT, PT, R3.reuse, -0x3f2aaaab, RZ ;  /* 0xc0d5555503007810 */ /* 0x040fe40007ffe0ff */
[----:B------:R-:W-:Y:S02]  /*8d90*/  ISETP.GT.U32.AND P0, PT, R3, 0x7f7fffff, PT ;  /* 0x7f7fffff0300780c */ /* 0x000fe40003f04070 */
[----:B------:R-:W-:-:S04]  /*8da0*/  LOP3.LUT R4, R0, 0xff800000, RZ, 0xc0, !PT ;  /* 0xff80000000047812 */ /* 0x000fc800078ec0ff */
[----:B------:R-:W-:-:S05]  /*8db0*/  IADD3 R0, PT, PT, R3, -R4, RZ ;  /* 0x8000000403007210 */ /* 0x000fca0007ffe0ff */
[----:B------:R-:W-:Y:S01]  /*8dc0*/  FADD R14, R0, -1 ;  /* 0xbf800000000e7421 */ /* 0x000fe20000000000 */
[----:B0-----:R-:W-:-:S03]  /*8dd0*/  FMUL R0, R24, 1.1102230246251565404e-16 ;  /* 0x2500000018007820 */ /* 0x001fc60000400000 */
[----:B------:R-:W-:Y:S01]  /*8de0*/  FFMA R21, R14, -R21, 0.14084610342979431152 ;  /* 0x3e1039f60e157423 */ /* 0x000fe20000000815 */
[----:B------:R-:W-:Y:S01]  /*8df0*/  FMUL R26, R0, 6.2831854820251464844 ;  /* 0x40c90fdb001a7820 */ /* 0x000fe20000400000 */
[----:B------:R-:W-:Y:S02]  /*8e00*/  I2FP.F32.S32 R0, R4 ;  /* 0x0000000400007245 */ /* 0x000fe40000201400 */
[----:B------:R-:W-:Y:S01]  /*8e10*/  FFMA R21, R14, R21, -0.12148627638816833496 ;  /* 0xbdf8cdcc0e157423 */ /* 0x000fe20000000015 */
[C---:B------:R-:W-:Y:S01]  /*8e20*/  FMUL R18, R26.reuse, 0.63661974668502807617 ;  /* 0x3f22f9831a127820 */ /* 0x040fe20000400000 */
[----:B------:R-:W-:Y:S01]  /*8e30*/  FSETP.GE.AND P1, PT, |R26|, 105615, PT ;  /* 0x47ce47801a00780b */ /* 0x000fe20003f26200 */
[----:B------:R-:W-:Y:S01]  /*8e40*/  FFMA R0, R0, 1.1920928955078125e-07, RZ ;  /* 0x3400000000007823 */ /* 0x000fe200000000ff */
[----:B------:R-:W-:-:S03]  /*8e50*/  FFMA R21, R14, R21, 0.13980610668659210205 ;  /* 0x3e0f29550e157423 */ /* 0x000fc60000000015 */
[----:B------:R-:W0:Y:S01]  /*8e60*/  F2I.NTZ R18, R18 ;  /* 0x0000001200127305 */ /* 0x000e220000203100 */
[----:B------:R-:W-:-:S04]  /*8e70*/  FFMA R21, R14, R21, -0.16684235632419586182 ;  /* 0xbe2ad8b90e157423 */ /* 0x000fc80000000015 */
[----:B------:R-:W-:-:S04]  /*8e80*/  FFMA R21, R14, R21, 0.20012299716472625732 ;  /* 0x3e4ced0b0e157423 */ /* 0x000fc80000000015 */
[----:B------:R-:W-:-:S04]  /*8e90*/  FFMA R21, R14, R21, -0.24999669194221496582 ;  /* 0xbe7fff220e157423 */ /* 0x000fc80000000015 */
[----:B------:R-:W-:Y:S01]  /*8ea0*/  FFMA R21, R14, R21, 0.33333182334899902344 ;  /* 0x3eaaaa780e157423 */ /* 0x000fe20000000015 */
[----:B0-----:R-:W-:-:S03]  /*8eb0*/  I2FP.F32.S32 R23, R18 ;  /* 0x0000001200177245 */ /* 0x001fc60000201400 */
[C---:B------:R-:W-:Y:S02]  /*8ec0*/  FFMA R21, R14.reuse, R21, -0.5 ;  /* 0xbf0000000e157423 */ /* 0x040fe40000000015 */
[C---:B------:R-:W-:Y:S02]  /*8ed0*/  FFMA R4, R23.reuse, -1.5707962512969970703, R26 ;  /* 0xbfc90fda17047823 */ /* 0x040fe4000000001a */
[C---:B------:R-:W-:Y:S02]  /*8ee0*/  FMUL R21, R14.reuse, R21 ;  /* 0x000000150e157220 */ /* 0x040fe40000400000 */
[----:B------:R-:W-:Y:S02]  /*8ef0*/  FFMA R4, R23, -7.5497894158615963534e-08, R4 ;  /* 0xb3a2216817047823 */ /* 0x000fe40000000004 */
[----:B------:R-:W-:Y:S01]  /*8f00*/  FFMA R21, R14, R21, R14 ;  /* 0x000000150e157223 */ /* 0x000fe2000000000e */
[----:B------:R-:W-:-:S03]  /*8f10*/  MOV R14, 0x7f800000 ;  /* 0x7f800000000e7802 */ /* 0x000fc60000000f00 */
[----:B------:R-:W-:Y:S01]  /*8f20*/  FFMA R21, R0, 0.69314718246459960938, R21 ;  /* 0x3f31721800157823 */ /* 0x000fe20000000015 */
[----:B------:R-:W-:Y:S01]  /*8f30*/  FFMA R0, R23, -5.3903029534742383927e-15, R4 ;  /* 0xa7c234c517007823 */ /* 0x000fe20000000004 */
[----:B------:R-:W-:-:S04]  /*8f40*/  @P0 FFMA R21, R3, R14, +INF ;  /* 0x7f80000003150423 */ /* 0x000fc8000000000e */
[----:B------:R-:W-:Y:S01]  /*8f50*/  FMUL R21, R21, -2 ;  /* 0xc000000015157820 */ /* 0x000fe20000400000 */
[----:B------:R-:W-:Y:S06]  /*8f60*/  @!P1 BRA `(.L_x_201) ;  /* 0x0000000000c49947 */ /* 0x000fec0003800000 */
[----:B------:R-:W-:-:S13]  /*8f70*/  FSETP.NEU.AND P0, PT, |R26|, +INF , PT ;  /* 0x7f8000001a00780b */ /* 0x000fda0003f0d200 */
[----:B------:R-:W-:Y:S01]  /*8f80*/  @!P0 FMUL R0, RZ, R26 ;  /* 0x0000001aff008220 */ /* 0x000fe20000400000 */
[----:B------:R-:W-:Y:S01]  /*8f90*/  @!P0 MOV R18, RZ ;  /* 0x000000ff00128202 */ /* 0x000fe20000000f00 */
[----:B------:R-:W-:Y:S06]  /*8fa0*/  @!P0 BRA `(.L_x_201) ;  /* 0x0000000000b48947 */ /* 0x000fec0003800000 */
[----:B------:R-:W-:Y:S01]  /*8fb0*/  SHF.L.U32 R3, R26, 0x8, RZ ;  /* 0x000000081a037819 */ /* 0x000fe200000006ff */
[----:B------:R-:W-:Y:S01]  /*8fc0*/  HFMA2 R18, -RZ, RZ, 0, 0 ;  /* 0x00000000ff127431 */ /* 0x000fe200000001ff */
[----:B------:R-:W-:Y:S01]  /*8fd0*/  MOV R0, R1 ;  /* 0x0000000100007202 */ /* 0x000fe20000000f00 */
[----:B------:R-:W0:Y:S01]  /*8fe0*/  LDCU.64 UR6, c[0x4][0x28] ;  /* 0x01000500ff0677ac */ /* 0x000e220008000a00 */
[----:B------:R-:W-:Y:S01]  /*8ff0*/  LOP3.LUT R3, R3, 0x80000000, RZ, 0xfc, !PT ;  /* 0x8000000003037812 */ /* 0x000fe200078efcff */
[----:B------:R-:W-:Y:S01]  /*9000*/  UMOV UR5, URZ ;  /* 0x000000ff00057c82 */ /* 0x000fe20008000000 */
[----:B------:R-:W-:-:S05]  /*9010*/  UMOV UR4, URZ ;  /* 0x000000ff00047c82 */ /* 0x000fca0008000000 */
.L_x_202:
[----:B0-----:R-:W-:Y:S02]  /*9020*/  MOV R24, UR6 ;  /* 0x0000000600187c02 */ /* 0x001fe40008000f00 */
[----:B------:R-:W-:-:S05]  /*9030*/  MOV R25, UR7 ;  /* 0x0000000700197c02 */ /* 0x000fca0008000f00 */
[----:B------:R-:W2:Y:S01]  /*9040*/  LDG.E.CONSTANT R22, desc[UR12][R24.64] ;  /* 0x0000000c18167981 */ /* 0x000ea2000c1e9900 */
[----:B------:R-:W-:Y:S02]  /*9050*/  UIADD3 UR6, UP0, UPT, UR6, 0x4, URZ ;  /* 0x0000000406067890 */ /* 0x000fe4000ff1e0ff */
[----:B------:R-:W-:Y:S02]  /*9060*/  UIADD3 UR4, UPT, UPT, UR4, 0x1, URZ ;  /* 0x0000000104047890 */ /* 0x000fe4000fffe0ff */
[----:B------:R-:W-:Y:S02]  /*9070*/  UIADD3.X UR7, UPT, UPT, URZ, UR7, URZ, UP0, !UPT ;  /* 0x00000007ff077290 */ /* 0x000fe400087fe4ff */
[----:B------:R-:W-:Y:S01]  /*9080*/  UISETP.NE.AND UP0, UPT, UR4, 0x6, UPT ;  /* 0x000000060400788c */ /* 0x000fe2000bf05270 */
[----:B--2---:R-:W-:-:S03]  /*9090*/  IMAD.WIDE.U32 R22, R22, R3, RZ ;  /* 0x0000000316167225 */ /* 0x004fc600078e00ff */
[----:B------:R-:W-:-:S04]  /*90a0*/  IADD3 R27, P0, PT, R22, R18, RZ ;  /* 0x00000012161b7210 */ /* 0x000fc80007f1e0ff */
[----:B------:R-:W-:Y:S01]  /*90b0*/  IADD3.X R18, PT, PT, R23, UR5, RZ, P0, !PT ;  /* 0x0000000517127c10 */ /* 0x000fe200087fe4ff */
[----:B------:R0:W-:Y:S02]  /*90c0*/  STL [R0], R27 ;  /* 0x0000001b00007387 */ /* 0x0001e40000100800 */
[----:B0-----:R-:W-:Y:S01]  /*90d0*/  IADD3 R0, PT, PT, R0, 0x4, RZ ;  /* 0x0000000400007810 */ /* 0x001fe20007ffe0ff */
[----:B------:R-:W-:Y:S06]  /*90e0*/  BRA.U UP0, `(.L_x_202) ;  /* 0xfffffffd00cc7547 */ /* 0x000fec000b83ffff */
[----:B------:R-:W-:Y:S01]  /*90f0*/  SHF.R.U32.HI R26, RZ, 0x17, R26 ;  /* 0x00000017ff1a7819 */ /* 0x000fe2000001161a */
[----:B------:R0:W-:Y:S03]  /*9100*/  STL [R1+0x18], R18 ;  /* 0x0000181201007387 */ /* 0x0001e60000100800 */
[C---:B------:R-:W-:Y:S02]  /*9110*/  IADD3 R0, PT, PT, R26.reuse, -0x80, RZ ;  /* 0xffffff801a007810 */ /* 0x040fe40007ffe0ff */
[----:B------:R-:W-:Y:S02]  /*9120*/  LOP3.LUT P0, R26, R26, 0x1f, RZ, 0xc0, !PT ;  /* 0x0000001f1a1a7812 */ /* 0x000fe4000780c0ff */
[----:B------:R-:W-:-:S05]  /*9130*/  SHF.R.U32.HI R0, RZ, 0x5, R0 ;  /* 0x00000005ff007819 */ /* 0x000fca0000011600 */
[----:B------:R-:W-:-:S05]  /*9140*/  IMAD R27, R0, -0x4, R1 ;  /* 0xfffffffc001b7824 */ /* 0x000fca00078e0201 */
[----:B------:R-:W2:Y:S04]  /*9150*/  LDL R0, [R27+0x18] ;  /* 0x000018001b007983 */ /* 0x000ea80000100800 */
[----:B------:R-:W2:Y:S04]  /*9160*/  LDL R3, [R27+0x14] ;  /* 0x000014001b037983 */ /* 0x000ea80000100800 */
[----:B------:R-:W3:Y:S01]  /*9170*/  @P0 LDL R4, [R27+0x10] ;  /* 0x000010001b040983 */ /* 0x000ee20000100800 */
[----:B------:R-:W-:Y:S01]  /*9180*/  UMOV UR4, 0x54442d19 ;  /* 0x54442d1900047882 */ /* 0x000fe20000000000 */
[----:B------:R-:W-:Y:S01]  /*9190*/  UMOV UR5, 0x3bf921fb ;  /* 0x3bf921fb00057882 */ /* 0x000fe20000000000 */
[----:B--2---:R-:W-:-:S02]  /*91a0*/  @P0 SHF.L.W.U32.HI R0, R3, R26, R0 ;  /* 0x0000001a03000219 */ /* 0x004fc40000010e00 */
[----:B---3--:R-:W-:-:S04]  /*91b0*/  @P0 SHF.L.W.U32.HI R3, R4, R26, R3 ;  /* 0x0000001a04030219 */ /* 0x008fc80000010e03 */
[C---:B------:R-:W-:Y:S02]  /*91c0*/  SHF.L.W.U32.HI R4, R3.reuse, 0x2, R0 ;  /* 0x0000000203047819 */ /* 0x040fe40000010e00 */
[----:B------:R-:W-:Y:S02]  /*91d0*/  SHF.L.U32 R3, R3, 0x2, RZ ;  /* 0x0000000203037819 */ /* 0x000fe400000006ff */
[----:B------:R-:W-:Y:S02]  /*91e0*/  SHF.R.S32.HI R14, RZ, 0x1f, R4 ;  /* 0x0000001fff0e7819 */ /* 0x000fe40000011404 */
[----:B------:R-:W-:Y:S02]  /*91f0*/  ISETP.GE.AND P0, PT, R4, RZ, PT ;  /* 0x000000ff0400720c */ /* 0x000fe40003f06270 */
[C---:B------:R-:W-:Y:S02]  /*9200*/  LOP3.LUT R22, R14.reuse, R3, RZ, 0x3c, !PT ;  /* 0x000000030e167212 */ /* 0x040fe400078e3cff */
[----:B------:R-:W-:-:S02]  /*9210*/  LOP3.LUT R23, R14, R4, RZ, 0x3c, !PT ;  /* 0x000000040e177212 */ /* 0x000fc400078e3cff */
[----:B------:R-:W-:-:S04]  /*9220*/  SHF.R.U32.HI R3, RZ, 0x1e, R0 ;  /* 0x0000001eff037819 */ /* 0x000fc80000011600 */
[----:B------:R-:W1:Y:S01]  /*9230*/  I2F.F64.S64 R22, R22 ;  /* 0x0000001600167312 */ /* 0x000e620000301c00 */
[----:B0-----:R-:W-:Y:S01]  /*9240*/  LEA.HI R18, R4, R3, RZ, 0x1 ;  /* 0x0000000304127211 */ /* 0x001fe200078f08ff */
[----:B-1----:R-:W-:-:S10]  /*9250*/  DMUL R24, R22, UR4 ;  /* 0x0000000416187c28 */ /* 0x002fd40008000000 */
[----:B------:R-:W0:Y:S02]  /*9260*/  F2F.F32.F64 R24, R24 ;  /* 0x0000001800187310 */ /* 0x000e240000301000 */
[----:B0-----:R-:W-:-:S07]  /*9270*/  FSEL R0, -R24, R24, !P0 ;  /* 0x0000001818007208 */ /* 0x001fce0004000100 */
.L_x_201:
[----:B------:R-:W-:Y:S05]  /*9280*/  BSYNC.RECONVERGENT B0 ;  /* 0x0000000000007941 */ /* 0x000fea0003800200 */
.L_x_200:
[----:B------:R-:W-:Y:S01]  /*9290*/  LOP3.LUT R14, R18, 0x1, RZ, 0xc0, !PT ;  /* 0x00000001120e7812 */ /* 0x000fe200078ec0ff */
[----:B------:R-:W-:Y:S01]  /*92a0*/  FMUL R3, R0, R0 ;  /* 0x0000000000037220 */ /* 0x000fe20000400000 */
[----:B------:R-:W-:Y:S01]  /*92b0*/  MOV R4, 0x37cbac00 ;  /* 0x37cbac0000047802 */ /* 0x000fe20000000f00 */
[----:B------:R-:W-:Y:S01]  /*92c0*/  BSSY.RECONVERGENT B0, `(.L_x_203) ;  /* 0x000001c000007945 */ /* 0x000fe20003800200 */
[----:B------:R-:W-:Y:S01]  /*92d0*/  ISETP.NE.U32.AND P0, PT, R14, 0x1, PT ;  /* 0x000000010e00780c */ /* 0x000fe20003f05070 */
[----:B------:R-:W-:Y:S01]  /*92e0*/  HFMA2 R14, -RZ, RZ, 1.0078125, -8.98838043212890625e-05 ;  /* 0x3c0885e4ff0e7431 */ /* 0x000fe200000001ff */
[----:B------:R-:W-:Y:S01]  /*92f0*/  IADD3 R18, PT, PT, R18, 0x1, RZ ;  /* 0x0000000112127810 */ /* 0x000fe20007ffe0ff */
[----:B------:R-:W-:Y:S01]  /*9300*/  FFMA R4, R3, R4, -0.0013887860113754868507 ;  /* 0xbab607ed03047423 */ /* 0x000fe20000000004 */
[----:B------:R-:W-:Y:S02]  /*9310*/  MOV R22, 0x3e2aaaa8 ;  /* 0x3e2aaaa800167802 */ /* 0x000fe40000000f00 */
[----:B------:R-:W-:-:S02]  /*9320*/  LOP3.LUT P1, RZ, R18, 0x2, RZ, 0xc0, !PT ;  /* 0x0000000212ff7812 */ /* 0x000fc4000782c0ff */
[----:B------:R-:W-:Y:S02]  /*9330*/  FSEL R18, -R22, -0.4999999701976776123, !P0 ;  /* 0xbeffffff16127808 */ /* 0x000fe40004000100 */
[----:B------:R-:W-:Y:S02]  /*9340*/  IADD3 R22, PT, PT, R21, -0xd000000, RZ ;  /* 0xf300000015167810 */ /* 0x000fe40007ffe0ff */
[----:B------:R-:W-:Y:S02]  /*9350*/  FSEL R4, R4, -0.00019574658654164522886, P0 ;  /* 0xb94d415304047808 */ /* 0x000fe40000000000 */
[----:B------:R-:W-:Y:S02]  /*9360*/  FSEL R14, R14, 0.041666727513074874878, !P0 ;  /* 0x3d2aaabb0e0e7808 */ /* 0x000fe40004000000 */
[----:B------:R-:W-:Y:S02]  /*9370*/  FSEL R0, R0, 1, !P0 ;  /* 0x3f80000000007808 */ /* 0x000fe40004000000 */
[----:B------:R-:W-:Y:S01]  /*9380*/  ISETP.GT.U32.AND P0, PT, R22, 0x727fffff, PT ;  /* 0x727fffff1600780c */ /* 0x000fe20003f04070 */
[----:B------:R-:W-:-:S02]  /*9390*/  FFMA R4, R3, R4, R14 ;  /* 0x0000000403047223 */ /* 0x000fc4000000000e */
[----:B------:R0:W1:Y:S02]  /*93a0*/  MUFU.RSQ R14, R21 ;  /* 0x00000015000e7308 */ /* 0x0000640000001400 */
[C---:B------:R-:W-:Y:S01]  /*93b0*/  FFMA R4, R3.reuse, R4, R18 ;  /* 0x0000000403047223 */ /* 0x040fe20000000012 */
[----:B------:R-:W-:-:S04]  /*93c0*/  FFMA R3, R3, R0, RZ ;  /* 0x0000000003037223 */ /* 0x000fc800000000ff */
[----:B------:R-:W-:-:S04]  /*93d0*/  FFMA R4, R3, R4, R0 ;  /* 0x0000000403047223 */ /* 0x000fc80000000000 */
[----:B------:R-:W-:Y:S01]  /*93e0*/  @P1 FADD R4, RZ, -R4 ;  /* 0x80000004ff041221 */ /* 0x000fe20000000000 */
[----:B0-----:R-:W-:Y:S06]  /*93f0*/  @!P0 BRA `(.L_x_204) ;  /* 0x0000000000108947 */ /* 0x001fec0003800000 */
[----:B------:R-:W-:Y:S02]  /*9400*/  MOV R3, R21 ;  /* 0x0000001500037202 */ /* 0x000fe40000000f00 */
[----:B------:R-:W-:-:S07]  /*9410*/  MOV R0, 0x9430 ;  /* 0x0000943000007802 */ /* 0x000fce0000000f00 */
[----:B-1---5:R-:W-:Y:S05]  /*9420*/  CALL.REL.NOINC `($__internal_1_$__cuda_sm20_sqrt_rn_f32_slowpath) ;  /* 0x0000001c00747944 */ /* 0x022fea0003c00000 */
[----:B------:R-:W-:Y:S05]  /*9430*/  BRA `(.L_x_205) ;  /* 0x0000000000107947 */ /* 0x000fea0003800000 */
.L_x_204:
[----:B-1----:R-:W-:Y:S01]  /*9440*/  FMUL.FTZ R0, R21, R14 ;  /* 0x0000000e15007220 */ /* 0x002fe20000410000 */
[----:B------:R-:W-:-:S03]  /*9450*/  FMUL.FTZ R14, R14, 0.5 ;  /* 0x3f0000000e0e7820 */ /* 0x000fc60000410000 */
[----:B------:R-:W-:-:S04]  /*9460*/  FFMA R21, -R0, R0, R21 ;  /* 0x0000000000157223 */ /* 0x000fc80000000115 */
[----:B------:R-:W-:-:S07]  /*9470*/  FFMA R37, R21, R14, R0 ;  /* 0x0000000e15257223 */ /* 0x000fce0000000000 */
.L_x_205:
[----:B------:R-:W-:Y:S05]  /*9480*/  BSYNC.RECONVERGENT B0 ;  /* 0x0000000000007941 */ /* 0x000fea0003800200 */
.L_x_203:
[----:B------:R-:W-:Y:S01]  /*9490*/  HFMA2 R22, -RZ, RZ, -30320, -1.9967555999755859375e-05 ;  /* 0xf767814fff167431 */ /* 0x000fe200000001ff */
[----:B------:R-:W-:Y:S01]  /*94a0*/  MOV R23, 0x14057b7e ;  /* 0x14057b7e00177802 */ /* 0x000fe20000000f00 */
[----:B------:R-:W-:Y:S02]  /*94b0*/  IMAD R3, R19, 0x4c957f2d, RZ ;  /* 0x4c957f2d13037824 */ /* 0x000fe400078e02ff */
[----:B------:R-:W-:Y:S01]  /*94c0*/  HFMA2 R24, -RZ, RZ, -7.212162017822265625e-05, 5320 ;  /* 0x84ba6d32ff187431 */ /* 0x000fe200000001ff */
[----:B------:R-:W-:Y:S01]  /*94d0*/  MOV R25, 0x1a08ee11 ;  /* 0x1a08ee1100197802 */ /* 0x000fe20000000f00 */
[----:B------:R-:W-:Y:S02]  /*94e0*/  HFMA2 R21, -RZ, RZ, 1.5048828125, 33.21875 ;  /* 0x3e055027ff157431 */ /* 0x000fe400000001ff */
[----:B------:R-:W-:Y:S02]  /*94f0*/  IMAD R3, R16, 0x5851f42d, R3 ;  /* 0x5851f42d10037824 */ /* 0x000fe400078e0203 */
[----:B------:R-:W-:Y:S01]  /*9500*/  FMUL R37, R4, R37 ;  /* 0x0000002504257220 */ /* 0x000fe20000400000 */
[----:B------:R-:W-:Y:S01]  /*9510*/  BSSY.RECONVERGENT B0, `(.L_x_206) ;  /* 0x0000061000007945 */ /* 0x000fe20003800200 */
[----:B------:R-:W-:-:S04]  /*9520*/  IMAD.WIDE.U32 R22, R16, 0x4c957f2d, R22 ;  /* 0x4c957f2d10167825 */ /* 0x000fc800078e0016 */
[----:B------:R-:W-:Y:S01]  /*9530*/  FMUL R37, R20, R37 ;  /* 0x0000002514257220 */ /* 0x000fe20000400000 */
[----:B------:R-:W-:-:S03]  /*9540*/  IADD3 R3, PT, PT, R23, R3, RZ ;  /* 0x0000000317037210 */ /* 0x000fc60007ffe0ff */
[----:B-----5:R-:W-:Y:S01]  /*9550*/  FFMA R10, R10, R15, R37 ;  /* 0x0000000f0a0a7223 */ /* 0x020fe20000000025 */
[--C-:B------:R-:W-:Y:S02]  /*9560*/  SHF.R.U64 R22, R22, 0xb, R3.reuse ;  /* 0x0000000b16167819 */ /* 0x100fe40000001203 */
[----:B------:R-:W-:Y:S01]  /*9570*/  SHF.R.U32.HI R23, RZ, 0xb, R3 ;  /* 0x0000000bff177819 */ /* 0x000fe20000011603 */
[----:B------:R-:W-:Y:S02]  /*9580*/  IMAD R3, R19, 0x18fade9, RZ ;  /* 0x018fade913037824 */ /* 0x000fe400078e02ff */
[C---:B------:R-:W-:Y:S01]  /*9590*/  IMAD.WIDE.U32 R18, R16.reuse, 0x18fade9, R24 ;  /* 0x018fade910127825 */ /* 0x040fe200078e0018 */
[----:B------:R-:W0:Y:S03]  /*95a0*/  I2F.U64 R22, R22 ;  /* 0x0000001600167312 */ /* 0x000e260000301000 */
[----:B------:R-:W-:-:S05]  /*95b0*/  IMAD R17, R16, 0x685f98a2, R3 ;  /* 0x685f98a210117824 */ /* 0x000fca00078e0203 */
        /* <DEDUP_REMOVED lines=19> */
[----:B------:R-:W-:Y:S01]  /*96f0*/  FFMA R21, R16, R21, 0.13980610668659210205 ;  /* 0x3e0f295510157423 */ /* 0x000fe20000000015 */
[----:B------:R-:W0:Y:S01]  /*9700*/  F2I.NTZ R27, R22 ;  /* 0x00000016001b7305 */ /* 0x000e220000203100 */
[----:B------:R-:W-:-:S02]  /*9710*/  MOV R14, 0x7f800000 ;  /* 0x7f800000000e7802 */ /* 0x000fc40000000f00 */
        /* <DEDUP_REMOVED lines=9> */
[----:B------:R-:W-:-:S04]  /*97b0*/  FFMA R21, R16, R21, R16 ;  /* 0x0000001510157223 */ /* 0x000fc80000000010 */
[----:B------:R-:W-:Y:S01]  /*97c0*/  FFMA R21, R0, 0.69314718246459960938, R21 ;  /* 0x3f31721800157823 */ /* 0x000fe20000000015 */
[----:B------:R-:W-:Y:S01]  /*97d0*/  @P0 FFMA R21, R3, R14, +INF ;  /* 0x7f80000003150423 */ /* 0x000fe2000000000e */
[----:B------:R-:W-:-:S03]  /*97e0*/  FFMA R0, R23, -5.3903029534742383927e-15, R4 ;  /* 0xa7c234c517007823 */ /* 0x000fc60000000004 */
        /* <DEDUP_REMOVED lines=13> */
.L_x_208:
        /* <DEDUP_REMOVED lines=25> */
[----:B---3--:R-:W-:Y:S02]  /*9a50*/  @P0 SHF.L.W.U32.HI R3, R4, R26, R3 ;  /* 0x0000001a04030219 */ /* 0x008fe40000010e03 */
[--C-:B------:R-:W-:Y:S02]  /*9a60*/  SHF.R.U32.HI R27, RZ, 0x1e, R0.reuse ;  /* 0x0000001eff1b7819 */ /* 0x100fe40000011600 */
[C---:B------:R-:W-:Y:S02]  /*9a70*/  SHF.L.W.U32.HI R4, R3.reuse, 0x2, R0 ;  /* 0x0000000203047819 */ /* 0x040fe40000010e00 */
[----:B------:R-:W-:Y:S02]  /*9a80*/  SHF.L.U32 R3, R3, 0x2, RZ ;  /* 0x0000000203037819 */ /* 0x000fe400000006ff */
[----:B------:R-:W-:Y:S02]  /*9a90*/  SHF.R.S32.HI R14, RZ, 0x1f, R4 ;  /* 0x0000001fff0e7819 */ /* 0x000fe40000011404 */
[----:B------:R-:W-:-:S02]  /*9aa0*/  ISETP.GE.AND P0, PT, R4, RZ, PT ;  /* 0x000000ff0400720c */ /* 0x000fc40003f06270 */
[C---:B------:R-:W-:Y:S02]  /*9ab0*/  LOP3.LUT R22, R14.reuse, R3, RZ, 0x3c, !PT ;  /* 0x000000030e167212 */ /* 0x040fe400078e3cff */
[----:B------:R-:W-:Y:S02]  /*9ac0*/  LOP3.LUT R23, R14, R4, RZ, 0x3c, !PT ;  /* 0x000000040e177212 */ /* 0x000fe400078e3cff */
[----:B------:R-:W-:-:S04]  /*9ad0*/  LEA.HI R27, R4, R27, RZ, 0x1 ;  /* 0x0000001b041b7211 */ /* 0x000fc800078f08ff */
[----:B------:R-:W1:Y:S02]  /*9ae0*/  I2F.F64.S64 R22, R22 ;  /* 0x0000001600167312 */ /* 0x000e640000301c00 */
[----:B-1----:R-:W-:-:S10]  /*9af0*/  DMUL R24, R22, UR4 ;  /* 0x0000000416187c28 */ /* 0x002fd40008000000 */
[----:B------:R-:W1:Y:S02]  /*9b00*/  F2F.F32.F64 R24, R24 ;  /* 0x0000001800187310 */ /* 0x000e640000301000 */
[----:B01----:R-:W-:-:S07]  /*9b10*/  FSEL R0, -R24, R24, !P0 ;  /* 0x0000001818007208 */ /* 0x003fce0004000100 */
.L_x_207:
[----:B------:R-:W-:Y:S05]  /*9b20*/  BSYNC.RECONVERGENT B0 ;  /* 0x0000000000007941 */ /* 0x000fea0003800200 */
.L_x_206:
[----:B------:R-:W-:Y:S01]  /*9b30*/  LOP3.LUT R14, R27, 0x1, RZ, 0xc0, !PT ;  /* 0x000000011b0e7812 */ /* 0x000fe200078ec0ff */
[----:B------:R-:W-:Y:S01]  /*9b40*/  FMUL R3, R0, R0 ;  /* 0x0000000000037220 */ /* 0x000fe20000400000 */
[----:B------:R-:W-:Y:S01]  /*9b50*/  MOV R4, 0x37cbac00 ;  /* 0x37cbac0000047802 */ /* 0x000fe20000000f00 */
[----:B------:R-:W-:Y:S01]  /*9b60*/  BSSY.RECONVERGENT B0, `(.L_x_209) ;  /* 0x000001c000007945 */ /* 0x000fe20003800200 */
[----:B------:R-:W-:Y:S01]  /*9b70*/  ISETP.NE.U32.AND P0, PT, R14, 0x1, PT ;  /* 0x000000010e00780c */ /* 0x000fe20003f05070 */
[----:B------:R-:W-:Y:S01]  /*9b80*/  HFMA2 R14, -RZ, RZ, 1.0078125, -8.98838043212890625e-05 ;  /* 0x3c0885e4ff0e7431 */ /* 0x000fe200000001ff */
[----:B------:R-:W-:Y:S01]  /*9b90*/  MOV R16, 0x3e2aaaa8 ;  /* 0x3e2aaaa800107802 */ /* 0x000fe20000000f00 */
[----:B------:R-:W-:Y:S01]  /*9ba0*/  FFMA R4, R3, R4, -0.0013887860113754868507 ;  /* 0xbab607ed03047423 */ /* 0x000fe20000000004 */
[----:B------:R-:W-:Y:S02]  /*9bb0*/  IADD3 R22, PT, PT, R21, -0xd000000, RZ ;  /* 0xf300000015167810 */ /* 0x000fe40007ffe0ff */
[----:B------:R-:W-:-:S02]  /*9bc0*/  IADD3 R27, PT, PT, R27, 0x1, RZ ;  /* 0x000000011b1b7810 */ /* 0x000fc40007ffe0ff */
[----:B------:R-:W-:Y:S02]  /*9bd0*/  FSEL R4, R4, -0.00019574658654164522886, P0 ;  /* 0xb94d415304047808 */ /* 0x000fe40000000000 */
[----:B------:R-:W-:Y:S02]  /*9be0*/  FSEL R16, -R16, -0.4999999701976776123, !P0 ;  /* 0xbeffffff10107808 */ /* 0x000fe40004000100 */
[----:B------:R-:W-:Y:S02]  /*9bf0*/  FSEL R14, R14, 0.041666727513074874878, !P0 ;  /* 0x3d2aaabb0e0e7808 */ /* 0x000fe40004000000 */
[----:B------:R-:W-:Y:S02]  /*9c00*/  FSEL R0, R0, 1, !P0 ;  /* 0x3f80000000007808 */ /* 0x000fe40004000000 */
[----:B------:R-:W-:Y:S01]  /*9c10*/  ISETP.GT.U32.AND P0, PT, R22, 0x727fffff, PT ;  /* 0x727fffff1600780c */ /* 0x000fe20003f04070 */
[----:B------:R-:W-:Y:S01]  /*9c20*/  FFMA R4, R3, R4, R14 ;  /* 0x0000000403047223 */ /* 0x000fe2000000000e */
[----:B------:R-:W-:Y:S01]  /*9c30*/  LOP3.LUT P1, RZ, R27, 0x2, RZ, 0xc0, !PT ;  /* 0x000000021bff7812 */ /* 0x000fe2000782c0ff */
[----:B------:R0:W1:Y:S02]  /*9c40*/  MUFU.RSQ R14, R21 ;  /* 0x00000015000e7308 */ /* 0x0000640000001400 */
[C---:B------:R-:W-:Y:S01]  /*9c50*/  FFMA R4, R3.reuse, R4, R16 ;  /* 0x0000000403047223 */ /* 0x040fe20000000010 */
[----:B------:R-:W-:-:S04]  /*9c60*/  FFMA R3, R3, R0, RZ ;  /* 0x0000000003037223 */ /* 0x000fc800000000ff */
[----:B------:R-:W-:-:S05]  /*9c70*/  FFMA R4, R3, R4, R0 ;  /* 0x0000000403047223 */ /* 0x000fca0000000000 */
[----:B------:R-:W-:Y:S01]  /*9c80*/  @P1 FADD R4, RZ, -R4 ;  /* 0x80000004ff041221 */ /* 0x000fe20000000000 */
[----:B0-----:R-:W-:Y:S06]  /*9c90*/  @!P0 BRA `(.L_x_210) ;  /* 0x0000000000108947 */ /* 0x001fec0003800000 */
[----:B------:R-:W-:Y:S02]  /*9ca0*/  MOV R3, R21 ;  /* 0x0000001500037202 */ /* 0x000fe40000000f00 */
[----:B------:R-:W-:-:S07]  /*9cb0*/  MOV R0, 0x9cd0 ;  /* 0x00009cd000007802 */ /* 0x000fce0000000f00 */
[----:B-1----:R-:W-:Y:S05]  /*9cc0*/  CALL.REL.NOINC `($__internal_1_$__cuda_sm20_sqrt_rn_f32_slowpath) ;  /* 0x00000014004c7944 */ /* 0x002fea0003c00000 */
[----:B------:R-:W-:Y:S05]  /*9cd0*/  BRA `(.L_x_211) ;  /* 0x0000000000107947 */ /* 0x000fea0003800000 */
.L_x_210:
[----:B-1----:R-:W-:Y:S01]  /*9ce0*/  FMUL.FTZ R0, R21, R14 ;  /* 0x0000000e15007220 */ /* 0x002fe20000410000 */
[----:B------:R-:W-:-:S03]  /*9cf0*/  FMUL.FTZ R14, R14, 0.5 ;  /* 0x3f0000000e0e7820 */ /* 0x000fc60000410000 */
[----:B------:R-:W-:-:S04]  /*9d00*/  FFMA R21, -R0, R0, R21 ;  /* 0x0000000000157223 */ /* 0x000fc80000000115 */
[----:B------:R-:W-:-:S07]  /*9d10*/  FFMA R37, R21, R14, R0 ;  /* 0x0000000e15257223 */ /* 0x000fce0000000000 */
.L_x_211:
[----:B------:R-:W-:Y:S05]  /*9d20*/  BSYNC.RECONVERGENT B0 ;  /* 0x0000000000007941 */ /* 0x000fea0003800200 */
.L_x_209:
[----:B------:R-:W-:Y:S01]  /*9d30*/  HFMA2 R22, -RZ, RZ, -30320, -1.9967555999755859375e-05 ;  /* 0xf767814fff167431 */ /* 0x000fe200000001ff */
[----:B------:R-:W-:Y:S01]  /*9d40*/  MOV R23, 0x14057b7e ;  /* 0x14057b7e00177802 */ /* 0x000fe20000000f00 */
[----:B------:R-:W-:Y:S02]  /*9d50*/  IMAD R3, R17, 0x4c957f2d, RZ ;  /* 0x4c957f2d11037824 */ /* 0x000fe400078e02ff */
[----:B------:R-:W-:Y:S01]  /*9d60*/  HFMA2 R24, -RZ, RZ, -7.212162017822265625e-05, 5320 ;  /* 0x84ba6d32ff187431 */ /* 0x000fe200000001ff */
[----:B------:R-:W-:Y:S01]  /*9d70*/  MOV R25, 0x1a08ee11 ;  /* 0x1a08ee1100197802 */ /* 0x000fe20000000f00 */
[----:B------:R-:W-:Y:S01]  /*9d80*/  FMUL R37, R4, R37 ;  /* 0x0000002504257220 */ /* 0x000fe20000400000 */
[C---:B------:R-:W-:Y:S01]  /*9d90*/  IMAD R3, R18.reuse, 0x5851f42d, R3 ;  /* 0x5851f42d12037824 */ /* 0x040fe200078e0203 */
[----:B------:R-:W-:Y:S01]  /*9da0*/  BSSY.RECONVERGENT B0, `(.L_x_212) ;  /* 0x0000063000007945 */ /* 0x000fe20003800200 */
[----:B------:R-:W-:-:S05]  /*9db0*/  IMAD.WIDE.U32 R22, R18, 0x4c957f2d, R22 ;  /* 0x4c957f2d12167825 */ /* 0x000fca00078e0016 */
[----:B------:R-:W-:-:S04]  /*9dc0*/  IADD3 R3, PT, PT, R23, R3, RZ ;  /* 0x0000000317037210 */ /* 0x000fc80007ffe0ff */
[--C-:B------:R-:W-:Y:S02]  /*9dd0*/  SHF.R.U64 R22, R22, 0xb, R3.reuse ;  /* 0x0000000b16167819 */ /* 0x100fe40000001203 */
[----:B------:R-:W-:Y:S01]  /*9de0*/  SHF.R.U32.HI R23, RZ, 0xb, R3 ;  /* 0x0000000bff177819 */ /* 0x000fe20000011603 */
[----:B------:R-:W-:Y:S02]  /*9df0*/  IMAD R3, R17, 0x18fade9, RZ ;  /* 0x018fade911037824 */ /* 0x000fe400078e02ff */
[C---:B------:R-:W-:Y:S01]  /*9e00*/  IMAD.WIDE.U32 R16, R18.reuse, 0x18fade9, R24 ;  /* 0x018fade912107825 */ /* 0x040fe200078e0018 */
[----:B------:R-:W0:Y:S03]  /*9e10*/  I2F.U64 R22, R22 ;  /* 0x0000001600167312 */ /* 0x000e260000301000 */
[----:B------:R-:W-:-:S05]  /*9e20*/  IMAD R19, R18, 0x685f98a2, R3 ;  /* 0x685f98a212137824 */ /* 0x000fca00078e0203 */
[----:B------:R-:W-:Y:S01]  /*9e30*/  IADD3 R17, PT, PT, R17, R19, RZ ;  /* 0x0000001311117210 */ /* 0x000fe20007ffe0ff */
[----:B------:R-:W-:-:S03]  /*9e40*/  HFMA2 R19, -RZ, RZ, 1.5048828125, 33.21875 ;  /* 0x3e055027ff137431 */ /* 0x000fc600000001ff */
        /* <DEDUP_REMOVED lines=10> */
[----:B0-----:R-:W-:Y:S01]  /*9ef0*/  FMUL R0, R16, 1.1102230246251565404e-16 ;  /* 0x2500000010007820 */ /* 0x001fe20000400000 */
[----:B------:R-:W-:Y:S02]  /*9f00*/  MOV R16, 0x7f800000 ;  /* 0x7f80000000107802 */ /* 0x000fe40000000f00 */
[----:B------:R-:W-:Y:S01]  /*9f10*/  FFMA R19, R18, -R19, 0.14084610342979431152 ;  /* 0x3e1039f612137423 */ /* 0x000fe20000000813 */
[----:B------:R-:W-:Y:S01]  /*9f20*/  FMUL R21, R0, 6.2831854820251464844 ;  /* 0x40c90fdb00157820 */ /* 0x000fe20000400000 */
[----:B------:R-:W-:Y:S02]  /*9f30*/  I2FP.F32.S32 R0, R14 ;  /* 0x0000000e00007245 */ /* 0x000fe40000201400 */
[----:B------:R-:W-:Y:S01]  /*9f40*/  FFMA R19, R18, R19, -0.12148627638816833496 ;  /* 0xbdf8cdcc12137423 */ /* 0x000fe20000000013 */
[C---:B------:R-:W-:Y:S01]  /*9f50*/  FMUL R22, R21.reuse, 0.63661974668502807617 ;  /* 0x3f22f98315167820 */ /* 0x040fe20000400000 */
[----:B------:R-:W-:Y:S01]  /*9f60*/  FSETP.GE.AND P1, PT, |R21|, 105615, PT ;  /* 0x47ce47801500780b */ /* 0x000fe20003f26200 */
[----:B------:R-:W-:Y:S01]  /*9f70*/  FFMA R0, R0, 1.1920928955078125e-07, RZ ;  /* 0x3400000000007823 */ /* 0x000fe200000000ff */
[C---:B------:R-:W-:Y:S01]  /*9f80*/  FFMA R19, R18.reuse, R19, 0.13980610668659210205 ;  /* 0x3e0f295512137423 */ /* 0x040fe20000000013 */
[----:B------:R-:W0:Y:S03]  /*9f90*/  F2I.NTZ R24, R22 ;  /* 0x0000001600187305 */ /* 0x000e260000203100 */
[----:B------:R-:W-:-:S04]  /*9fa0*/  FFMA R19, R18, R19, -0.16684235632419586182 ;  /* 0xbe2ad8b912137423 */ /* 0x000fc80000000013 */
[----:B------:R-:W-:-:S04]  /*9fb0*/  FFMA R19, R18, R19, 0.20012299716472625732 ;  /* 0x3e4ced0b12137423 */ /* 0x000fc80000000013 */
[----:B------:R-:W-:-:S04]  /*9fc0*/  FFMA R19, R18, R19, -0.24999669194221496582 ;  /* 0xbe7fff2212137423 */ /* 0x000fc80000000013 */
[----:B------:R-:W-:Y:S01]  /*9fd0*/  FFMA R19, R18, R19, 0.33333182334899902344 ;  /* 0x3eaaaa7812137423 */ /* 0x000fe20000000013 */
[----:B0-----:R-:W-:-:S03]  /*9fe0*/  I2FP.F32.S32 R14, R24 ;  /* 0x00000018000e7245 */ /* 0x001fc60000201400 */
[----:B------:R-:W-:Y:S02]  /*9ff0*/  FFMA R19, R18, R19, -0.5 ;  /* 0xbf00000012137423 */ /* 0x000fe40000000013 */
[----:B------:R-:W-:Y:S02]  /*a000*/  FFMA R17, R14, -1.5707962512969970703, R21 ;  /* 0xbfc90fda0e117823 */ /* 0x000fe40000000015 */
[----:B------:R-:W-:Y:S02]  /*a010*/  FMUL R19, R18, R19 ;  /* 0x0000001312137220 */ /* 0x000fe40000400000 */
[----:B------:R-:W-:Y:S02]  /*a020*/  FFMA R17, R14, -7.5497894158615963534e-08, R17 ;  /* 0xb3a221680e117823 */ /* 0x000fe40000000011 */
[----:B------:R-:W-:-:S04]  /*a030*/  FFMA R19, R18, R19, R18 ;  /* 0x0000001312137223 */ /* 0x000fc80000000012 */
[----:B------:R-:W-:Y:S01]  /*a040*/  FFMA R4, R0, 0.69314718246459960938, R19 ;  /* 0x3f31721800047823 */ /* 0x000fe20000000013 */
[----:B------:R-:W-:Y:S01]  /*a050*/  FMUL R0, R20, R37 ;  /* 0x0000002514007220 */ /* 0x000fe20000400000 */
[----:B------:R-:W-:Y:S01]  /*a060*/  @P0 FFMA R4, R3, R16, +INF ;  /* 0x7f80000003040423 */ /* 0x000fe20000000010 */
[-C--:B------:R-:W-:Y:S02]  /*a070*/  FMUL R19, R8, R15.reuse ;  /* 0x0000000f08137220 */ /* 0x080fe40000400000 */
[----:B------:R-:W-:Y:S01]  /*a080*/  FFMA R9, R9, R15, R0 ;  /* 0x0000000f09097223 */ /* 0x000fe20000000000 */
[----:B------:R-:W-:Y:S01]  /*a090*/  FFMA R0, R14, -5.3903029534742383927e-15, R17 ;  /* 0xa7c234c50e007823 */ /* 0x000fe20000000011 */
        /* <DEDUP_REMOVED lines=13> */
.L_x_214:
        /* <DEDUP_REMOVED lines=34> */
[----:B------:R-:W-:Y:S01]  /*a390*/  LEA.HI R24, R4, R3, RZ, 0x1 ;  /* 0x0000000304187211 */ /* 0x000fe200078f08ff */
[----:B-1----:R-:W-:-:S10]  /*a3a0*/  DMUL R22, R16, UR4 ;  /* 0x0000000410167c28 */ /* 0x002fd40008000000 */
[----:B------:R-:W1:Y:S02]  /*a3b0*/  F2F.F32.F64 R22, R22 ;  /* 0x0000001600167310 */ /* 0x000e640000301000 */
[----:B01----:R-:W-:-:S07]  /*a3c0*/  FSEL R0, -R22, R22, !P0 ;  /* 0x0000001616007208 */ /* 0x003fce0004000100 */
.L_x_213:
[----:B------:R-:W-:Y:S05]  /*a3d0*/  BSYNC.RECONVERGENT B0 ;  /* 0x0000000000007941 */ /* 0x000fea0003800200 */
.L_x_212:
        /* <DEDUP_REMOVED lines=15> */
[C---:B------:R-:W-:Y:S01]  /*a4d0*/  FFMA R4, R3.reuse, R4, R8 ;  /* 0x0000000403047223 */ /* 0x040fe20000000008 */
        /* <DEDUP_REMOVED lines=11> */
.L_x_216:
[----:B-1----:R-:W-:Y:S01]  /*a590*/  FMUL.FTZ R0, R15, R8 ;  /* 0x000000080f007220 */ /* 0x002fe20000410000 */
[----:B------:R-:W-:-:S03]  /*a5a0*/  FMUL.FTZ R8, R8, 0.5 ;  /* 0x3f00000008087820 */ /* 0x000fc60000410000 */
[----:B------:R-:W-:-:S04]  /*a5b0*/  FFMA R15, -R0, R0, R15 ;  /* 0x00000000000f7223 */ /* 0x000fc8000000010f */
[----:B------:R-:W-:-:S07]  /*a5c0*/  FFMA R37, R15, R8, R0 ;  /* 0x000000080f257223 */ /* 0x000fce0000000000 */
.L_x_217:
[----:B------:R-:W-:Y:S05]  /*a5d0*/  BSYNC.RECONVERGENT B0 ;  /* 0x0000000000007941 */ /* 0x000fea0003800200 */
.L_x_215:
[----:B------:R-:W-:-:S04]  /*a5e0*/  FMUL R37, R4, R37 ;  /* 0x0000002504257220 */ /* 0x000fc80000400000 */
[----:B------:R-:W-:-:S07]  /*a5f0*/  FFMA R8, R20, R37, R19 ;  /* 0x0000002514087223 */ /* 0x000fce0000000013 */
.L_x_191:
[----:B------:R-:W-:Y:S01]  /*a600*/  IADD3 R0, PT, PT, R11, 0x1800000, RZ ;  /* 0x018000000b007810 */ /* 0x000fe20007ffe0ff */
[----:B------:R-:W-:Y:S03]  /*a610*/  BSSY.RECONVERGENT B1, `(.L_x_218) ;  /* 0x000000c000017945 */ /* 0x000fe60003800200 */
[----:B------:R-:W-:-:S04]  /*a620*/  LOP3.LUT R0, R0, 0x7f800000, RZ, 0xc0, !PT ;  /* 0x7f80000000007812 */ /* 0x000fc800078ec0ff */
[----:B------:R-:W-:-:S13]  /*a630*/  ISETP.GT.U32.AND P0, PT, R0, 0x1ffffff, PT ;  /* 0x01ffffff0000780c */ /* 0x000fda0003f04070 */
[----:B------:R-:W-:Y:S05]  /*a640*/  @P0 BRA `(.L_x_219) ;  /* 0x0000000000100947 */ /* 0x000fea0003800000 */
[----:B------:R-:W-:Y:S02]  /*a650*/  MOV R0, R11 ;  /* 0x0000000b00007202 */ /* 0x000fe40000000f00 */
[----:B------:R-:W-:-:S07]  /*a660*/  MOV R40, 0xa680 ;  /* 0x0000a68000287802 */ /* 0x000fce0000000f00 */
[----:B-----5:R-:W-:Y:S05]  /*a670*/  CALL.REL.NOINC `($__internal_0_$__cuda_sm20_rcp_rn_f32_slowpath) ;  /* 0x0000000800107944 */ /* 0x020fea0003c00000 */
[----:B------:R-:W-:Y:S05]  /*a680*/  BRA `(.L_x_220) ;  /* 0x0000000000107947 */ /* 0x000fea0003800000 */
.L_x_219:
[----:B------:R-:W0:Y:S02]  /*a690*/  MUFU.RCP R37, R11 ;  /* 0x0000000b00257308 */ /* 0x000e240000001000 */
[----:B0-----:R-:W-:-:S04]  /*a6a0*/  FFMA R0, R11, R37, -1 ;  /* 0xbf8000000b007423 */ /* 0x001fc80000000025 */
[----:B------:R-:W-:-:S04]  /*a6b0*/  FADD.FTZ R0, -R0, -RZ ;  /* 0x800000ff00007221 */ /* 0x000fc80000010100 */
[----:B------:R-:W-:-:S07]  /*a6c0*/  FFMA R37, R37, R0, R37 ;  /* 0x0000000025257223 */ /* 0x000fce0000000025 */
.L_x_220:
[----:B------:R-:W-:Y:S05]  /*a6d0*/  BSYNC.RECONVERGENT B1 ;  /* 0x0000000000017941 */ /* 0x000fea0003800200 */
.L_x_218:
[----:B------:R-:W0:Y:S01]  /*a6e0*/  LDC R3, c[0x0][0x444] ;  /* 0x00011100ff037b82 */ /* 0x000e220000000800 */
[----:B------:R-:W-:Y:S01]  /*a6f0*/  FMUL R0, R37, 0.00041840001358650624752 ;  /* 0x39db5cb325007820 */ /* 0x000fe20000400000 */
[----:B------:R-:W-:Y:S03]  /*a700*/  BSSY.RECONVERGENT B0, `(.L_x_221) ;  /* 0x0000018000007945 */ /* 0x000fe60003800200 */
[C---:B------:R-:W-:Y:S01]  /*a710*/  FMUL R6, R0.reuse, R6 ;  /* 0x0000000600067220 */ /* 0x040fe20000400000 */
[C---:B------:R-:W-:Y:S01]  /*a720*/  FMUL R7, R0.reuse, R7 ;  /* 0x0000000700077220 */ /* 0x040fe20000400000 */
[----:B0-----:R-:W-:Y:S01]  /*a730*/  FMUL R4, R3, 0.5 ;  /* 0x3f00000003047820 */ /* 0x001fe20000400000 */
[----:B------:R-:W-:-:S03]  /*a740*/  FMUL R3, R0, R5 ;  /* 0x0000000500037220 */ /* 0x000fc60000400000 */
[C---:B-----5:R-:W-:Y:S01]  /*a750*/  FFMA R9, R4.reuse, R6, R9 ;  /* 0x0000000604097223 */ /* 0x060fe20000000009 */
[C---:B------:R-:W-:Y:S01]  /*a760*/  FFMA R5, R4.reuse, R7, R10 ;  /* 0x0000000704057223 */ /* 0x040fe2000000000a */
[----:B------:R-:W-:Y:S02]  /*a770*/  FFMA R7, R4, R3, R8 ;  /* 0x0000000304077223 */ /* 0x000fe40000000008 */
[----:B------:R-:W-:-:S04]  /*a780*/  FMUL R0, R9, R9 ;  /* 0x0000000909007220 */ /* 0x000fc80000400000 */
        /* <DEDUP_REMOVED lines=8> */
[----:B------:R-:W-:Y:S05]  /*a810*/  CALL.REL.NOINC `($__internal_1_$__cuda_sm20_sqrt_rn_f32_slowpath) ;  /* 0x0000000800787944 */ /* 0x000fea0003c00000 */
[----:B------:R-:W-:Y:S01]  /*a820*/  MOV R3, R37 ;  /* 0x0000002500037202 */ /* 0x000fe20000000f00 */
[----:B------:R-:W-:Y:S06]  /*a830*/  BRA `(.L_x_223) ;  /* 0x0000000000107947 */ /* 0x000fec0003800000 */
.L_x_222:
[----:B------:R-:W-:Y:S01]  /*a840*/  FMUL.FTZ R3, R0, R15 ;  /* 0x0000000f00037220 */ /* 0x000fe20000410000 */
[----:B------:R-:W-:-:S03]  /*a850*/  FMUL.FTZ R4, R15, 0.5 ;  /* 0x3f0000000f047820 */ /* 0x000fc60000410000 */
[----:B------:R-:W-:-:S04]  /*a860*/  FFMA R0, -R3, R3, R0 ;  /* 0x0000000303007223 */ /* 0x000fc80000000100 */
[----:B------:R-:W-:-:S07]  /*a870*/  FFMA R3, R0, R4, R3 ;  /* 0x0000000400037223 */ /* 0x000fce0000000003 */
.L_x_223:
[----:B------:R-:W-:Y:S05]  /*a880*/  BSYNC.RECONVERGENT B0 ;  /* 0x0000000000007941 */ /* 0x000fea0003800200 */
.L_x_221:
[----:B------:R-:W-:Y:S01]  /*a890*/  FSETP.GEU.AND P0, PT, R3, 1.00000001335143196e-10, PT ;  /* 0x2edbe6ff0300780b */ /* 0x000fe20003f0e000 */
[----:B------:R-:W-:-:S12]  /*a8a0*/  BSSY.RECONVERGENT B3, `(.L_x_224) ;  /* 0x0000036000037945 */ /* 0x000fd80003800200 */
[----:B------:R-:W-:Y:S05]  /*a8b0*/  @!P0 BRA `(.L_x_225) ;  /* 0x0000000000d08947 */ /* 0x000fea0003800000 */
[----:B------:R-:W-:Y:S01]  /*a8c0*/  HFMA2 R15, -RZ, RZ, 2.3125, 0 ;  /* 0x40a00000ff0f7431 */ /* 0x000fe200000001ff */
[----:B------:R-:W-:Y:S01]  /*a8d0*/  MOV R0, 0x3e4ccccd ;  /* 0x3e4ccccd00007802 */ /* 0x000fe20000000f00 */
[----:B------:R-:W0:Y:S01]  /*a8e0*/  FCHK P0, R3, 0.20000000298023223877 ;  /* 0x3e4ccccd03007902 */ /* 0x000e220000000000 */
[----:B------:R-:W-:Y:S03]  /*a8f0*/  BSSY.RECONVERGENT B4, `(.L_x_226) ;  /* 0x000000a000047945 */ /* 0x000fe60003800200 */
[----:B------:R-:W-:-:S04]  /*a900*/  FFMA R0, R15, -R0, 1 ;  /* 0x3f8000000f007423 */ /* 0x000fc80000000800 */
[----:B------:R-:W-:-:S04]  /*a910*/  FFMA R0, R0, R15, 5 ;  /* 0x40a0000000007423 */ /* 0x000fc8000000000f */
[----:B------:R-:W-:-:S04]  /*a920*/  FFMA R4, R0, R3, RZ ;  /* 0x0000000300047223 */ /* 0x000fc800000000ff */
[----:B------:R-:W-:-:S04]  /*a930*/  FFMA R15, R4, -0.20000000298023223877, R3 ;  /* 0xbe4ccccd040f7823 */ /* 0x000fc80000000003 */
[----:B------:R-:W-:Y:S01]  /*a940*/  FFMA R0, R0, R15, R4 ;  /* 0x0000000f00007223 */ /* 0x000fe20000000004 */
[----:B0-----:R-:W-:Y:S06]  /*a950*/  @!P0 BRA `(.L_x_227) ;  /* 0x00000000000c8947 */ /* 0x001fec0003800000 */
[----:B------:R-:W-:Y:S02]  /*a960*/  MOV R0, 0x3e4ccccd ;  /* 0x3e4ccccd00007802 */ /* 0x000fe40000000f00 */
[----:B------:R-:W-:-:S07]  /*a970*/  MOV R40, 0xa990 ;  /* 0x0000a99000287802 */ /* 0x000fce0000000f00 */
[----:B------:R-:W-:Y:S05]  /*a980*/  CALL.REL.NOINC `($__internal_2_$__cuda_sm3x_div_rn_noftz_f32_slowpath) ;  /* 0x0000000800747944 */ /* 0x000fea0003c00000 */
.L_x_227:
[----:B------:R-:W-:Y:S05]  /*a990*/  BSYNC.RECONVERGENT B4 ;  /* 0x0000000000047941 */ /* 0x000fea0003800200 */
.L_x_226:
        /* <DEDUP_REMOVED lines=19> */
[----:B------:R-:W0:Y:S01]  /*aad0*/  MUFU.RCP R3, R3 ;  /* 0x0000000300037308 */ /* 0x000e220000001000 */
[----:B------:R-:W-:-:S04]  /*aae0*/  FFMA R15, -R10, R8, 1 ;  /* 0x3f8000000a0f7423 */ /* 0x000fc80000000108 */
[----:B------:R-:W-:Y:S01]  /*aaf0*/  FFMA R8, R8, R15, R8 ;  /* 0x0000000f08087223 */ /* 0x000fe20000000008 */
[----:B0-----:R-:W-:-:S05]  /*ab00*/  FFMA R4, R3, -2, R14 ;  /* 0xc000000003047823 */ /* 0x001fca000000000e */
[----:B------:R-:W-:Y:S01]  /*ab10*/  FSEL R3, |R4|, 1, !P0 ;  /* 0x3f80000004037808 */ /* 0x000fe20004000200 */
[----:B------:R-:W-:-:S04]  /*ab20*/  @!P1 FFMA R3, R10, R0, R10 ;  /* 0x000000000a039223 */ /* 0x000fc8000000000a */
        /* <DEDUP_REMOVED lines=8> */
.L_x_230:
[----:B------:R-:W-:Y:S05]  /*abb0*/  BSYNC.RECONVERGENT B5 ;  /* 0x0000000000057941 */ /* 0x000fea0003800200 */
.L_x_229:
[----:B------:R-:W-:Y:S05]  /*abc0*/  BSYNC.RECONVERGENT B4 ;  /* 0x0000000000047941 */ /* 0x000fea0003800200 */
.L_x_228:
[-C--:B------:R-:W-:Y:S01]  /*abd0*/  FMUL R5, R5, R0.reuse ;  /* 0x0000000005057220 */ /* 0x080fe20000400000 */
[-C--:B------:R-:W-:Y:S01]  /*abe0*/  FMUL R9, R9, R0.reuse ;  /* 0x0000000009097220 */ /* 0x080fe20000400000 */
[----:B------:R-:W-:-:S07]  /*abf0*/  FMUL R7, R7, R0 ;  /* 0x0000000007077220 */ /* 0x000fce0000400000 */
.L_x_225:
[----:B------:R-:W-:Y:S05]  /*ac00*/  BSYNC.RECONVERGENT B3 ;  /* 0x0000000000037941 */ /* 0x000fea0003800200 */
.L_x_224:
[----:B------:R-:W-:Y:S01]  /*ac10*/  FMUL R0, R9, R9 ;  /* 0x0000000909007220 */ /* 0x000fe20000400000 */
[----:B------:R-:W-:Y:S02]  /*ac20*/  HFMA2 R15, -RZ, RZ, 5.08203125, 629.5 ;  /* 0x451560ebff0f7431 */ /* 0x000fe400000001ff */
[----:B------:R-:W-:Y:S01]  /*ac30*/  FMUL R3, R11, 0.5 ;  /* 0x3f0000000b037820 */ /* 0x000fe20000400000 */
[----:B------:R-:W-:Y:S01]  /*ac40*/  MOV R4, 0x3f800000 ;  /* 0x3f80000000047802 */ /* 0x000fe20000000f00 */
[----:B------:R-:W-:Y:S01]  /*ac50*/  FFMA R0, R5, R5, R0 ;  /* 0x0000000505007223 */ /* 0x000fe20000000000 */
[----:B------:R-:W-:Y:S03]  /*ac60*/  BSSY.RECONVERGENT B3, `(.L_x_231) ;  /* 0x000000d000037945 */ /* 0x000fe60003800200 */
[----:B------:R-:W-:Y:S01]  /*ac70*/  FFMA R0, R7, R7, R0 ;  /* 0x0000000707007223 */ /* 0x000fe20000000000 */
[----:B------:R-:W-:-:S03]  /*ac80*/  FFMA R4, R15, -0.00041840001358650624752, R4 ;  /* 0xb9db5cb30f047823 */ /* 0x000fc60000000004 */
[----:B------:R-:W-:Y:S01]  /*ac90*/  FMUL R3, R0, R3 ;  /* 0x0000000300037220 */ /* 0x000fe20000400000 */
[----:B------:R-:W-:-:S03]  /*aca0*/  FFMA R4, R4, R15, 2390.057373046875 ;  /* 0x451560eb04047423 */ /* 0x000fc6000000000f */
[----:B------:R-:W0:Y:S01]  /*acb0*/  FCHK P0, R3, 0.00041840001358650624752 ;  /* 0x39db5cb303007902 */ /* 0x000e220000000000 */
[----:B------:R-:W-:-:S04]  /*acc0*/  FFMA R0, R3, R4, RZ ;  /* 0x0000000403007223 */ /* 0x000fc800000000ff */
[----:B------:R-:W-:-:S04]  /*acd0*/  FFMA R11, R0, -0.00041840001358650624752, R3 ;  /* 0xb9db5cb3000b7823 */ /* 0x000fc80000000003 */
[----:B------:R-:W-:Y:S01]  /*ace0*/  FFMA R0, R4, R11, R0 ;  /* 0x0000000b04007223 */ /* 0x000fe20000000000 */
[----:B0-----:R-:W-:Y:S06]  /*acf0*/  @!P0 BRA `(.L_x_232) ;  /* 0x00000000000c8947 */ /* 0x001fec0003800000 */
[----:B------:R-:W-:Y:S02]  /*ad00*/  MOV R0, 0x39db5cb3 ;  /* 0x39db5cb300007802 */ /* 0x000fe40000000f00 */
[----:B------:R-:W-:-:S07]  /*ad10*/  MOV R40, 0xad30 ;  /* 0x0000ad3000287802 */ /* 0x000fce0000000f00 */
[----:B------:R-:W-:Y:S05]  /*ad20*/  CALL.REL.NOINC `($__internal_2_$__cuda_sm3x_div_rn_noftz_f32_slowpath) ;  /* 0x00000004008c7944 */ /* 0x000fea0003c00000 */
.L_x_232:
[----:B------:R-:W-:Y:S05]  /*ad30*/  BSYNC.RECONVERGENT B3 ;  /* 0x0000000000037941 */ /* 0x000fea0003800200 */
.L_x_231:
[----:B------:R-:W0:Y:S01]  /*ad40*/  S2R R4, SR_CgaCtaId ;  /* 0x0000000000047919 */ /* 0x000e220000008800 */
[----:B------:R-:W-:Y:S01]  /*ad50*/  MOV R3, 0x400 ;  /* 0x0000040000037802 */ /* 0x000fe20000000f00 */
[----:B------:R1:W-:Y:S03]  /*ad60*/  STG.E desc[UR12][R12.64], R5 ;  /* 0x000000050c007986 */ /* 0x0003e6000c10190c */
[----:B------:R-:W-:Y:S01]  /*ad70*/  IADD3 R3, PT, PT, R3, 0x4, RZ ;  /* 0x0000000403037810 */ /* 0x000fe20007ffe0ff */
[----:B------:R1:W-:Y:S04]  /*ad80*/  STG.E desc[UR12][R12.64+0x4], R9 ;  /* 0x000004090c007986 */ /* 0x0003e8000c10190c */
[----:B------:R1:W-:Y:S02]  /*ad90*/  STG.E desc[UR12][R12.64+0x8], R7 ;  /* 0x000008070c007986 */ /* 0x0003e4000c10190c */
[----:B01----:R-:W-:-:S07]  /*ada0*/  LEA R3, R4, R3, 0x18 ;  /* 0x0000000304037211 */ /* 0x003fce00078ec0ff */
.L_x_233:
[----:B------:R-:W0:Y:S02]  /*adb0*/  LDS R4, [R3] ;  /* 0x0000000003047984 */ /* 0x000e240000000800 */
[----:B0-----:R-:W-:-:S05]  /*adc0*/  FADD R5, R0, R4 ;  /* 0x0000000400057221 */ /* 0x001fca0000000000 */
[----:B------:R-:W0:Y:S02]  /*add0*/  ATOMS.CAST.SPIN P0, [R3], R4, R5 ;  /* 0x000000040300758d */ /* 0x000e240001800005 */
[----:B0-----:R-:W-:Y:S05]  /*ade0*/  @!P0 BRA `(.L_x_233) ;  /* 0xfffffffc00f08947 */ /* 0x001fea000383ffff */
.L_x_180:
[----:B------:R-:W-:Y:S05]  /*adf0*/  BSYNC.RECONVERGENT B2 ;  /* 0x0000000000027941 */ /* 0x000fea0003800200 */
.L_x_179:
[----:B------:R-:W-:Y:S01]  /*ae00*/  BAR.SYNC.DEFER_BLOCKING 0x0 ;  /* 0x0000000000007b1d */ /* 0x000fe20000010000 */
[----:B------:R-:W-:-:S13]  /*ae10*/  ISETP.NE.AND P0, PT, R2, RZ, PT ;  /* 0x000000ff0200720c */ /* 0x000fda0003f05270 */
[----:B------:R-:W-:Y:S05]  /*ae20*/  @P0 EXIT ;  /* 0x000000000000094d */ /* 0x000fea0003800000 */
[----:B------:R-:W1:Y:S01]  /*ae30*/  S2UR UR5, SR_CgaCtaId ;  /* 0x00000000000579c3 */ /* 0x000e620000008800 */
[----:B------:R-:W-:-:S07]  /*ae40*/  UMOV UR4, 0x400 ;  /* 0x0000040000047882 */ /* 0x000fce0000000000 */
[----:B------:R-:W4:Y:S08]  /*ae50*/  LDC.64 R2, c[0x0][0x398] ;  /* 0x0000e600ff027b82 */ /* 0x000f300000000a00 */
[----:B------:R-:W4:Y:S01]  /*ae60*/  LDC.64 R4, c[0x0][0x3a0] ;  /* 0x0000e800ff047b82 */ /* 0x000f220000000a00 */
[----:B-1----:R-:W-:-:S09]  /*ae70*/  ULEA UR4, UR5, UR4, 0x18 ;  /* 0x0000000405047291 */ /* 0x002fd2000f8ec0ff */
[----:B0-23-5:R-:W4:Y:S04]  /*ae80*/  LDS.64 R6, [UR4] ;  /* 0x00000004ff067984 */ /* 0x02df280008000a00 */
[----:B----4-:R-:W-:Y:S04]  /*ae90*/  REDG.E.ADD.F32.FTZ.RN.STRONG.GPU desc[UR12][R2.64], R6 ;  /* 0x00000006020079a6 */ /* 0x010fe8000c12f30c */
[----:B------:R-:W-:Y:S01]  /*aea0*/  REDG.E.ADD.F32.FTZ.RN.STRONG.GPU desc[UR12][R4.64], R7 ;  /* 0x00000007040079a6 */ /* 0x000fe2000c12f30c */
[----:B------:R-:W-:Y:S05]  /*aeb0*/  EXIT ;  /* 0x000000000000794d */ /* 0x000fea0003800000 */
        .weak           $__internal_0_$__cuda_sm20_rcp_rn_f32_slowpath
        .type           $__internal_0_$__cuda_sm20_rcp_rn_f32_slowpath,@function
        .size           $__internal_0_$__cuda_sm20_rcp_rn_f32_slowpath,($__internal_1_$__cuda_sm20_sqrt_rn_f32_slowpath - $__internal_0_$__cuda_sm20_rcp_rn_f32_slowpath)
$__internal_0_$__cuda_sm20_rcp_rn_f32_slowpath:
[----:B------:R-:W-:Y:S01]  /*aec0*/  SHF.L.U32 R3, R0, 0x1, RZ ;  /* 0x0000000100037819 */ /* 0x000fe200000006ff */
[----:B------:R-:W-:Y:S03]  /*aed0*/  BSSY.RECONVERGENT B0, `(.L_x_234) ;  /* 0x0000030000007945 */ /* 0x000fe60003800200 */
[----:B------:R-:W-:-:S04]  /*aee0*/  SHF.R.U32.HI R3, RZ, 0x18, R3 ;  /* 0x00000018ff037819 */ /* 0x000fc80000011603 */
[----:B------:R-:W-:-:S13]  /*aef0*/  ISETP.NE.U32.AND P0, PT, R3, RZ, PT ;  /* 0x000000ff0300720c */ /* 0x000fda0003f05070 */
[----:B------:R-:W-:Y:S05]  /*af00*/  @P0 BRA `(.L_x_235) ;  /* 0x0000000000280947 */ /* 0x000fea0003800000 */
[----:B------:R-:W-:-:S04]  /*af10*/  SHF.L.U32 R3, R0, 0x1, RZ ;  /* 0x0000000100037819 */ /* 0x000fc800000006ff */
[----:B------:R-:W-:-:S13]  /*af20*/  ISETP.NE.AND P0, PT, R3, RZ, PT ;  /* 0x000000ff0300720c */ /* 0x000fda0003f05270 */
[----:B------:R-:W-:Y:S01]  /*af30*/  @P0 FFMA R42, R0, 1.84467440737095516160e+19, RZ ;  /* 0x5f800000002a0823 */ /* 0x000fe200000000ff */
[----:B------:R-:W-:Y:S08]  /*af40*/  @!P0 MUFU.RCP R37, R0 ;  /* 0x0000000000258308 */ /* 0x000ff00000001000 */
[----:B------:R-:W0:Y:S02]  /*af50*/  @P0 MUFU.RCP R3, R42 ;  /* 0x0000002a00030308 */ /* 0x000e240000001000 */
[----:B0-----:R-:W-:-:S04]  /*af60*/  @P0 FFMA R44, R42, R3, -1 ;  /* 0xbf8000002a2c0423 */ /* 0x001fc80000000003 */
[----:B------:R-:W-:-:S04]  /*af70*/  @P0 FADD.FTZ R44, -R44, -RZ ;  /* 0x800000ff2c2c0221 */ /* 0x000fc80000010100 */
[----:B------:R-:W-:-:S04]  /*af80*/  @P0 FFMA R44, R3, R44, R3 ;  /* 0x0000002c032c0223 */ /* 0x000fc80000000003 */
[----:B------:R-:W-:Y:S01]  /*af90*/  @P0 FFMA R37, R44, 1.84467440737095516160e+19, RZ ;  /* 0x5f8000002c250823 */ /* 0x000fe200000000ff */
[----:B------:R-:W-:Y:S06]  /*afa0*/  BRA `(.L_x_236) ;  /* 0x0000000000887947 */ /* 0x000fec0003800000 */
.L_x_235:
[----:B------:R-:W-:-:S04]  /*afb0*/  IADD3 R37, PT, PT, R3, -0xfd, RZ ;  /* 0xffffff0303257810 */ /* 0x000fc80007ffe0ff */
[----:B------:R-:W-:-:S13]  /*afc0*/  ISETP.GT.U32.AND P0, PT, R37, 0x1, PT ;  /* 0x000000012500780c */ /* 0x000fda0003f04070 */
[----:B------:R-:W-:Y:S05]  /*afd0*/  @P0 BRA `(.L_x_237) ;  /* 0x0000000000780947 */ /* 0x000fea0003800000 */
[----:B------:R-:W-:Y:S01]  /*afe0*/  LOP3.LUT R43, R0, 0x7fffff, RZ, 0xc0, !PT ;  /* 0x007fffff002b7812 */ /* 0x000fe200078ec0ff */
[----:B------:R-:W-:-:S03]  /*aff0*/  HFMA2 R42, -RZ, RZ, 0, 1.78813934326171875e-07 ;  /* 0x00000003ff2a7431 */ /* 0x000fc600000001ff */
[----:B------:R-:W-:-:S04]  /*b000*/  LOP3.LUT R43, R43, 0x3f800000, RZ, 0xfc, !PT ;  /* 0x3f8000002b2b7812 */ /* 0x000fc800078efcff */
[----:B------:R-:W0:Y:S01]  /*b010*/  MUFU.RCP R44, R43 ;  /* 0x0000002b002c7308 */ /* 0x000e220000001000 */
[----:B------:R-:W-:Y:S01]  /*b020*/  SHF.L.U32 R42, R42, R37, RZ ;  /* 0x000000252a2a7219 */ /* 0x000fe200000006ff */
[----:B0-----:R-:W-:-:S04]  /*b030*/  FFMA R41, R43, R44, -1 ;  /* 0xbf8000002b297423 */ /* 0x001fc8000000002c */
[----:B------:R-:W-:-:S04]  /*b040*/  FADD.FTZ R41, -R41, -RZ ;  /* 0x800000ff29297221 */ /* 0x000fc80000010100 */
[CCC-:B------:R-:W-:Y:S01]  /*b050*/  FFMA.RM R39, R44.reuse, R41.reuse, R44.reuse ;  /* 0x000000292c277223 */ /* 0x1c0fe2000000402c */
[----:B------:R-:W-:-:S04]  /*b060*/  FFMA.RP R44, R44, R41, R44 ;  /* 0x000000292c2c7223 */ /* 0x000fc8000000802c */
[C---:B------:R-:W-:Y:S02]  /*b070*/  LOP3.LUT R41, R39.reuse, 0x7fffff, RZ, 0xc0, !PT ;  /* 0x007fffff27297812 */ /* 0x040fe400078ec0ff */
[----:B------:R-:W-:Y:S02]  /*b080*/  FSETP.NEU.FTZ.AND P0, PT, R39, R44, PT ;  /* 0x0000002c2700720b */ /* 0x000fe40003f1d000 */
[----:B------:R-:W-:Y:S02]  /*b090*/  LOP3.LUT R41, R41, 0x800000, RZ, 0xfc, !PT ;  /* 0x0080000029297812 */ /* 0x000fe400078efcff */
[----:B------:R-:W-:Y:S02]  /*b0a0*/  SEL R39, RZ, 0xffffffff, !P0 ;  /* 0xffffffffff277807 */ /* 0x000fe40004000000 */
[----:B------:R-:W-:Y:S02]  /*b0b0*/  LOP3.LUT R42, R42, R41, RZ, 0xc0, !PT ;  /* 0x000000292a2a7212 */ /* 0x000fe400078ec0ff */
[----:B------:R-:W-:-:S02]  /*b0c0*/  IADD3 R44, PT, PT, -R39, RZ, RZ ;  /* 0x000000ff272c7210 */ /* 0x000fc40007ffe1ff */
[-C--:B------:R-:W-:Y:S02]  /*b0d0*/  SHF.R.U32.HI R42, RZ, R37.reuse, R42 ;  /* 0x00000025ff2a7219 */ /* 0x080fe4000001162a */
[----:B------:R-:W-:Y:S02]  /*b0e0*/  LOP3.LUT P0, RZ, R44, R37, R41, 0xf8, !PT ;  /* 0x000000252cff7212 */ /* 0x000fe4000780f829 */
[C---:B------:R-:W-:Y:S02]  /*b0f0*/  LOP3.LUT P1, RZ, R42.reuse, 0x1, RZ, 0xc0, !PT ;  /* 0x000000012aff7812 */ /* 0x040fe4000782c0ff */
[----:B------:R-:W-:Y:S02]  /*b100*/  LOP3.LUT P2, RZ, R42, 0x2, RZ, 0xc0, !PT ;  /* 0x000000022aff7812 */ /* 0x000fe4000784c0ff */
[----:B------:R-:W-:Y:S02]  /*b110*/  IADD3 R42, PT, PT, R3, -0xfc, RZ ;  /* 0xffffff04032a7810 */ /* 0x000fe40007ffe0ff */
[----:B------:R-:W-:-:S02]  /*b120*/  PLOP3.LUT P0, PT, P1, P0, P2, 0xe0, 0x0 ;  /* 0x000000000000781c */ /* 0x000fc40000f01c20 */
[----:B------:R-:W-:Y:S02]  /*b130*/  LOP3.LUT P1, RZ, R0, 0x7fffff, RZ, 0xc0, !PT ;  /* 0x007fffff00ff7812 */ /* 0x000fe4000782c0ff */
[----:B------:R-:W-:-:S04]  /*b140*/  SEL R37, RZ, 0x1, !P0 ;  /* 0x00000001ff257807 */ /* 0x000fc80004000000 */
[----:B------:R-:W-:-:S04]  /*b150*/  IADD3 R37, PT, PT, -R37, RZ, RZ ;  /* 0x000000ff25257210 */ /* 0x000fc80007ffe1ff */
[----:B------:R-:W-:Y:S02]  /*b160*/  ISETP.GE.AND P0, PT, R37, RZ, PT ;  /* 0x000000ff2500720c */ /* 0x000fe40003f06270 */
[----:B------:R-:W-:-:S11]  /*b170*/  SHF.R.U32.HI R37, RZ, R42, R41 ;  /* 0x0000002aff257219 */ /* 0x000fd60000011629 */
[----:B------:R-:W-:-:S04]  /*b180*/  @!P0 IADD3 R37, PT, PT, R37, 0x1, RZ ;  /* 0x0000000125258810 */ /* 0x000fc80007ffe0ff */
[----:B------:R-:W-:-:S04]  /*b190*/  @!P1 SHF.L.U32 R37, R37, 0x1, RZ ;  /* 0x0000000125259819 */ /* 0x000fc800000006ff */
[----:B------:R-:W-:Y:S01]  /*b1a0*/  LOP3.LUT R37, R37, 0x80000000, R0, 0xf8, !PT ;  /* 0x8000000025257812 */ /* 0x000fe200078ef800 */
[----:B------:R-:W-:Y:S06]  /*b1b0*/  BRA `(.L_x_236) ;  /* 0x0000000000047947 */ /* 0x000fec0003800000 */
.L_x_237:
[----:B------:R0:W1:Y:S02]  /*b1c0*/  MUFU.RCP R37, R0 ;  /* 0x0000000000257308 */ /* 0x0000640000001000 */
.L_x_236:
[----:B------:R-:W-:Y:S05]  /*b1d0*/  BSYNC.RECONVERGENT B0 ;  /* 0x0000000000007941 */ /* 0x000fea0003800200 */
.L_x_234:
[----:B------:R-:W-:-:S04]  /*b1e0*/  MOV R41, 0x0 ;  /* 0x0000000000297802 */ /* 0x000fc80000000f00 */
[----:B01----:R-:W-:Y:S05]  /*b1f0*/  RET.REL.NODEC R40 `(mega_fused_md_step_mixed) ;  /* 0xffffff4c28807950 */ /* 0x003fea0003c3ffff */
        .weak           $__internal_1_$__cuda_sm20_sqrt_rn_f32_slowpath
        .type           $__internal_1_$__cuda_sm20_sqrt_rn_f32_slowpath,@function
        .size           $__internal_1_$__cuda_sm20_sqrt_rn_f32_slowpath,($__internal_2_$__cuda_sm3x_div_rn_noftz_f32_slowpath - $__internal_1_$__cuda_sm20_sqrt_rn_f32_slowpath)
$__internal_1_$__cuda_sm20_sqrt_rn_f32_slowpath:
[----:B------:R-:W-:-:S13]  /*b200*/  LOP3.LUT P0, RZ, R3, 0x7fffffff, RZ, 0xc0, !PT ;  /* 0x7fffffff03ff7812 */ /* 0x000fda000780c0ff */
[----:B------:R-:W-:Y:S01]  /*b210*/  @!P0 MOV R37, R3 ;  /* 0x0000000300258202 */ /* 0x000fe20000000f00 */
[----:B------:R-:W-:Y:S06]  /*b220*/  @!P0 BRA `(.L_x_238) ;  /* 0x0000000000408947 */ /* 0x000fec0003800000 */
[----:B------:R-:W-:-:S13]  /*b230*/  FSETP.GEU.FTZ.AND P0, PT, R3, RZ, PT ;  /* 0x000000ff0300720b */ /* 0x000fda0003f1e000 */
[----:B------:R-:W-:Y:S01]  /*b240*/  @!P0 MOV R37, 0x7fffffff ;  /* 0x7fffffff00258802 */ /* 0x000fe20000000f00 */
[----:B------:R-:W-:Y:S06]  /*b250*/  @!P0 BRA `(.L_x_238) ;  /* 0x0000000000348947 */ /* 0x000fec0003800000 */
[----:B------:R-:W-:-:S13]  /*b260*/  FSETP.GTU.FTZ.AND P0, PT, |R3|, +INF , PT ;  /* 0x7f8000000300780b */ /* 0x000fda0003f1c200 */
[----:B------:R-:W-:Y:S01]  /*b270*/  @P0 FADD.FTZ R37, R3, 1 ;  /* 0x3f80000003250421 */ /* 0x000fe20000010000 */
[----:B------:R-:W-:Y:S06]  /*b280*/  @P0 BRA `(.L_x_238) ;  /* 0x0000000000280947 */ /* 0x000fec0003800000 */
[----:B------:R-:W-:-:S13]  /*b290*/  FSETP.NEU.FTZ.AND P0, PT, |R3|, +INF , PT ;  /* 0x7f8000000300780b */ /* 0x000fda0003f1d200 */
[----:B------:R-:W-:-:S04]  /*b2a0*/  @P0 FFMA R40, R3, 1.84467440737095516160e+19, RZ ;  /* 0x5f80000003280823 */ /* 0x000fc800000000ff */
[----:B------:R-:W0:Y:S02]  /*b2b0*/  @P0 MUFU.RSQ R41, R40 ;  /* 0x0000002800290308 */ /* 0x000e240000001400 */
[----:B0-----:R-:W-:Y:S01]  /*b2c0*/  @P0 FMUL.FTZ R39, R40, R41 ;  /* 0x0000002928270220 */ /* 0x001fe20000410000 */
[----:B------:R-:W-:-:S03]  /*b2d0*/  @P0 FMUL.FTZ R36, R41, 0.5 ;  /* 0x3f00000029240820 */ /* 0x000fc60000410000 */
[----:B------:R-:W-:-:S04]  /*b2e0*/  @P0 FADD.FTZ R37, -R39, -RZ ;  /* 0x800000ff27250221 */ /* 0x000fc80000010100 */
[----:B------:R-:W-:Y:S01]  /*b2f0*/  @P0 FFMA R42, R39, R37, R40 ;  /* 0x00000025272a0223 */ /* 0x000fe20000000028 */
[----:B------:R-:W-:-:S03]  /*b300*/  @!P0 MOV R37, R3 ;  /* 0x0000000300258202 */ /* 0x000fc60000000f00 */
[----:B------:R-:W-:-:S04]  /*b310*/  @P0 FFMA R36, R42, R36, R39 ;  /* 0x000000242a240223 */ /* 0x000fc80000000027 */
[----:B------:R-:W-:-:S07]  /*b320*/  @P0 FMUL.FTZ R37, R36, 2.3283064365386962891e-10 ;  /* 0x2f80000024250820 */ /* 0x000fce0000410000 */
.L_x_238:
[----:B------:R-:W-:Y:S01]  /*b330*/  HFMA2 R41, -RZ, RZ, 0, 0 ;  /* 0x00000000ff297431 */ /* 0x000fe200000001ff */
[----:B------:R-:W-:-:S04]  /*b340*/  MOV R40, R0 ;  /* 0x0000000000287202 */ /* 0x000fc80000000f00 */
[----:B------:R-:W-:Y:S05]  /*b350*/  RET.REL.NODEC R40 `(mega_fused_md_step_mixed) ;  /* 0xffffff4c28287950 */ /* 0x000fea0003c3ffff */
        .weak           $__internal_2_$__cuda_sm3x_div_rn_noftz_f32_slowpath
        .type           $__internal_2_$__cuda_sm3x_div_rn_noftz_f32_slowpath,@function
        .size           $__internal_2_$__cuda_sm3x_div_rn_noftz_f32_slowpath,(.L_x_3137 - $__internal_2_$__cuda_sm3x_div_rn_noftz_f32_slowpath)
$__internal_2_$__cuda_sm3x_div_rn_noftz_f32_slowpath:
[----:B------:R-:W-:Y:S01]  /*b360*/  SHF.R.U32.HI R37, RZ, 0x17, R0 ;  /* 0x00000017ff257819 */ /* 0x000fe20000011600 */
[----:B------:R-:W-:Y:S01]  /*b370*/  BSSY.RECONVERGENT B0, `(.L_x_239) ;  /* 0x0000062000007945 */ /* 0x000fe20003800200 */
[----:B------:R-:W-:Y:S02]  /*b380*/  SHF.R.U32.HI R41, RZ, 0x17, R3 ;  /* 0x00000017ff297819 */ /* 0x000fe40000011603 */
[----:B------:R-:W-:Y:S02]  /*b390*/  LOP3.LUT R37, R37, 0xff, RZ, 0xc0, !PT ;  /* 0x000000ff25257812 */ /* 0x000fe400078ec0ff */
[----:B------:R-:W-:Y:S02]  /*b3a0*/  LOP3.LUT R41, R41, 0xff, RZ, 0xc0, !PT ;  /* 0x000000ff29297812 */ /* 0x000fe400078ec0ff */
[----:B------:R-:W-:Y:S02]  /*b3b0*/  IADD3 R42, PT, PT, R37, -0x1, RZ ;  /* 0xffffffff252a7810 */ /* 0x000fe40007ffe0ff */
[----:B------:R-:W-:-:S02]  /*b3c0*/  IADD3 R43, PT, PT, R41, -0x1, RZ ;  /* 0xffffffff292b7810 */ /* 0x000fc40007ffe0ff */
[----:B------:R-:W-:-:S04]  /*b3d0*/  ISETP.GT.U32.AND P0, PT, R42, 0xfd, PT ;  /* 0x000000fd2a00780c */ /* 0x000fc80003f04070 */
[----:B------:R-:W-:-:S13]  /*b3e0*/  ISETP.GT.U32.OR P0, PT, R43, 0xfd, P0 ;  /* 0x000000fd2b00780c */ /* 0x000fda0000704470 */
[----:B------:R-:W-:Y:S01]  /*b3f0*/  @!P0 MOV R39, RZ ;  /* 0x000000ff00278202 */ /* 0x000fe20000000f00 */
[----:B------:R-:W-:Y:S06]  /*b400*/  @!P0 BRA `(.L_x_240) ;  /* 0x00000000005c8947 */ /* 0x000fec0003800000 */
[----:B------:R-:W-:Y:S02]  /*b410*/  FSETP.GTU.FTZ.AND P0, PT, |R3|, +INF , PT ;  /* 0x7f8000000300780b */ /* 0x000fe40003f1c200 */
[----:B------:R-:W-:-:S04]  /*b420*/  FSETP.GTU.FTZ.AND P1, PT, |R0|, +INF , PT ;  /* 0x7f8000000000780b */ /* 0x000fc80003f3c200 */
[----:B------:R-:W-:-:S13]  /*b430*/  PLOP3.LUT P0, PT, P0, P1, PT, 0xf8, 0x8f ;  /* 0x00000000008f781c */ /* 0x000fda0000703f70 */
[----:B------:R-:W-:Y:S05]  /*b440*/  @P0 BRA `(.L_x_241) ;  /* 0x00000004004c0947 */ /* 0x000fea0003800000 */
[----:B------:R-:W-:-:S13]  /*b450*/  LOP3.LUT P0, RZ, R0, 0x7fffffff, R3, 0xc8, !PT ;  /* 0x7fffffff00ff7812 */ /* 0x000fda000780c803 */
[----:B------:R-:W-:Y:S05]  /*b460*/  @!P0 BRA `(.L_x_242) ;  /* 0x00000004003c8947 */ /* 0x000fea0003800000 */
[C---:B------:R-:W-:Y:S02]  /*b470*/  FSETP.NEU.FTZ.AND P2, PT, |R3|.reuse, +INF , PT ;  /* 0x7f8000000300780b */ /* 0x040fe40003f5d200 */
[----:B------:R-:W-:Y:S02]  /*b480*/  FSETP.NEU.FTZ.AND P0, PT, |R0|, +INF , PT ;  /* 0x7f8000000000780b */ /* 0x000fe40003f1d200 */
[----:B------:R-:W-:-:S11]  /*b490*/  FSETP.NEU.FTZ.AND P1, PT, |R3|, +INF , PT ;  /* 0x7f8000000300780b */ /* 0x000fd60003f3d200 */
[----:B------:R-:W-:Y:S05]  /*b4a0*/  @!P0 BRA !P2, `(.L_x_242) ;  /* 0x00000004002c8947 */ /* 0x000fea0005000000 */
[----:B------:R-:W-:-:S04]  /*b4b0*/  LOP3.LUT P2, RZ, R3, 0x7fffffff, RZ, 0xc0, !PT ;  /* 0x7fffffff03ff7812 */ /* 0x000fc8000784c0ff */
[----:B------:R-:W-:-:S13]  /*b4c0*/  PLOP3.LUT P2, PT, P0, P2, PT, 0x2f, 0xf2 ;  /* 0x0000000000f2781c */ /* 0x000fda0000744577 */
[----:B------:R-:W-:Y:S05]  /*b4d0*/  @P2 BRA `(.L_x_243) ;  /* 0x0000000400182947 */ /* 0x000fea0003800000 */
[----:B------:R-:W-:-:S04]  /*b4e0*/  LOP3.LUT P0, RZ, R0, 0x7fffffff, RZ, 0xc0, !PT ;  /* 0x7fffffff00ff7812 */ /* 0x000fc8000780c0ff */
[----:B------:R-:W-:-:S13]  /*b4f0*/  PLOP3.LUT P0, PT, P1, P0, PT, 0x2f, 0xf2 ;  /* 0x0000000000f2781c */ /* 0x000fda0000f00577 */
[----:B------:R-:W-:Y:S05]  /*b500*/  @P0 BRA `(.L_x_244) ;  /* 0x0000000400000947 */ /* 0x000fea0003800000 */
[----:B------:R-:W-:Y:S02]  /*b510*/  ISETP.GE.AND P0, PT, R43, RZ, PT ;  /* 0x000000ff2b00720c */ /* 0x000fe40003f06270 */
[----:B------:R-:W-:-:S11]  /*b520*/  ISETP.GE.AND P1, PT, R42, RZ, PT ;  /* 0x000000ff2a00720c */ /* 0x000fd60003f26270 */
[----:B------:R-:W-:Y:S01]  /*b530*/  @P0 MOV R39, RZ ;  /* 0x000000ff00270202 */ /* 0x000fe20000000f00 */
[----:B------:R-:W-:Y:S01]  /*b540*/  @!P0 FFMA R3, R3, 1.84467440737095516160e+19, RZ ;  /* 0x5f80000003038823 */ /* 0x000fe200000000ff */
[----:B------:R-:W-:Y:S01]  /*b550*/  @!P0 MOV R39, 0xffffffc0 ;  /* 0xffffffc000278802 */ /* 0x000fe20000000f00 */
[----:B------:R-:W-:-:S03]  /*b560*/  @!P1 FFMA R0, R0, 1.84467440737095516160e+19, RZ ;  /* 0x5f80000000009823 */ /* 0x000fc600000000ff */
[----:B------:R-:W-:-:S07]  /*b570*/  @!P1 IADD3 R39, PT, PT, R39, 0x40, RZ ;  /* 0x0000004027279810 */ /* 0x000fce0007ffe0ff */
.L_x_240:
[----:B------:R-:W-:Y:S01]  /*b580*/  LEA R45, R37, 0xc0800000, 0x17 ;  /* 0xc0800000252d7811 */ /* 0x000fe200078eb8ff */
[----:B------:R-:W-:Y:S01]  /*b590*/  BSSY.RECONVERGENT B1, `(.L_x_245) ;  /* 0x0000036000017945 */ /* 0x000fe20003800200 */
[----:B------:R-:W-:Y:S02]  /*b5a0*/  IADD3 R44, PT, PT, R41, -0x7f, RZ ;  /* 0xffffff81292c7810 */ /* 0x000fe40007ffe0ff */
[----:B------:R-:W-:-:S03]  /*b5b0*/  IADD3 R45, PT, PT, -R45, R0, RZ ;  /* 0x000000002d2d7210 */ /* 0x000fc60007ffe1ff */
[C---:B------:R-:W-:Y:S01]  /*b5c0*/  IMAD R0, R44.reuse, -0x800000, R3 ;  /* 0xff8000002c007824 */ /* 0x040fe200078e0203 */
[----:B------:R-:W0:Y:S01]  /*b5d0*/  MUFU.RCP R42, R45 ;  /* 0x0000002d002a7308 */ /* 0x000e220000001000 */
[----:B------:R-:W-:Y:S01]  /*b5e0*/  FADD.FTZ R43, -R45, -RZ ;  /* 0x800000ff2d2b7221 */ /* 0x000fe20000010100 */
[----:B------:R-:W-:-:S04]  /*b5f0*/  IADD3 R44, PT, PT, R44, 0x7f, -R37 ;  /* 0x0000007f2c2c7810 */ /* 0x000fc80007ffe825 */
[----:B------:R-:W-:Y:S01]  /*b600*/  IADD3 R39, PT, PT, R44, R39, RZ ;  /* 0x000000272c277210 */ /* 0x000fe20007ffe0ff */
[----:B0-----:R-:W-:-:S04]  /*b610*/  FFMA R41, R42, R43, 1 ;  /* 0x3f8000002a297423 */ /* 0x001fc8000000002b */
[----:B------:R-:W-:-:S04]  /*b620*/  FFMA R41, R42, R41, R42 ;  /* 0x000000292a297223 */ /* 0x000fc8000000002a */
[----:B------:R-:W-:-:S04]  /*b630*/  FFMA R42, R0, R41, RZ ;  /* 0x00000029002a7223 */ /* 0x000fc800000000ff */
[----:B------:R-:W-:-:S04]  /*b640*/  FFMA R3, R43, R42, R0 ;  /* 0x0000002a2b037223 */ /* 0x000fc80000000000 */
[----:B------:R-:W-:-:S04]  /*b650*/  FFMA R42, R41, R3, R42 ;  /* 0x00000003292a7223 */ /* 0x000fc8000000002a */
[----:B------:R-:W-:-:S04]  /*b660*/  FFMA R43, R43, R42, R0 ;  /* 0x0000002a2b2b7223 */ /* 0x000fc80000000000 */
[----:B------:R-:W-:-:S05]  /*b670*/  FFMA R0, R41, R43, R42 ;  /* 0x0000002b29007223 */ /* 0x000fca000000002a */
[----:B------:R-:W-:-:S04]  /*b680*/  SHF.R.U32.HI R3, RZ, 0x17, R0 ;  /* 0x00000017ff037819 */ /* 0x000fc80000011600 */
[----:B------:R-:W-:-:S04]  /*b690*/  LOP3.LUT R44, R3, 0xff, RZ, 0xc0, !PT ;  /* 0x000000ff032c7812 */ /* 0x000fc800078ec0ff */
[----:B------:R-:W-:-:S04]  /*b6a0*/  IADD3 R3, PT, PT, R44, R39, RZ ;  /* 0x000000272c037210 */ /* 0x000fc80007ffe0ff */
[----:B------:R-:W-:-:S04]  /*b6b0*/  IADD3 R37, PT, PT, R3, -0x1, RZ ;  /* 0xffffffff03257810 */ /* 0x000fc80007ffe0ff */
[----:B------:R-:W-:-:S13]  /*b6c0*/  ISETP.GE.U32.AND P0, PT, R37, 0xfe, PT ;  /* 0x000000fe2500780c */ /* 0x000fda0003f06070 */
[----:B------:R-:W-:Y:S05]  /*b6d0*/  @!P0 BRA `(.L_x_246) ;  /* 0x0000000000808947 */ /* 0x000fea0003800000 */
[----:B------:R-:W-:-:S13]  /*b6e0*/  ISETP.GT.AND P0, PT, R3, 0xfe, PT ;  /* 0x000000fe0300780c */ /* 0x000fda0003f04270 */
[----:B------:R-:W-:Y:S05]  /*b6f0*/  @P0 BRA `(.L_x_247) ;  /* 0x00000000006c0947 */ /* 0x000fea0003800000 */
[----:B------:R-:W-:-:S13]  /*b700*/  ISETP.GE.AND P0, PT, R3, 0x1, PT ;  /* 0x000000010300780c */ /* 0x000fda0003f06270 */
[----:B------:R-:W-:Y:S05]  /*b710*/  @P0 BRA `(.L_x_248) ;  /* 0x0000000000740947 */ /* 0x000fea0003800000 */
[----:B------:R-:W-:Y:S02]  /*b720*/  ISETP.GE.AND P0, PT, R3, -0x18, PT ;  /* 0xffffffe80300780c */ /* 0x000fe40003f06270 */
[----:B------:R-:W-:-:S11]  /*b730*/  LOP3.LUT R0, R0, 0x80000000, RZ, 0xc0, !PT ;  /* 0x8000000000007812 */ /* 0x000fd600078ec0ff */
[----:B------:R-:W-:Y:S05]  /*b740*/  @!P0 BRA `(.L_x_248) ;  /* 0x0000000000688947 */ /* 0x000fea0003800000 */
[CCC-:B------:R-:W-:Y:S01]  /*b750*/  FFMA.RZ R37, R41.reuse, R43.reuse, R42.reuse ;  /* 0x0000002b29257223 */ /* 0x1c0fe2000000c02a */
[CCC-:B------:R-:W-:Y:S01]  /*b760*/  FFMA.RP R39, R41.reuse, R43.reuse, R42.reuse ;  /* 0x0000002b29277223 */ /* 0x1c0fe2000000802a */
[----:B------:R-:W-:Y:S01]  /*b770*/  FFMA.RM R42, R41, R43, R42 ;  /* 0x0000002b292a7223 */ /* 0x000fe2000000402a */
[----:B------:R-:W-:Y:S02]  /*b780*/  IADD3 R41, PT, PT, R3, 0x20, RZ ;  /* 0x0000002003297810 */ /* 0x000fe40007ffe0ff */
[----:B------:R-:W-:Y:S02]  /*b790*/  LOP3.LUT R37, R37, 0x7fffff, RZ, 0xc0, !PT ;  /* 0x007fffff25257812 */ /* 0x000fe400078ec0ff */
[----:B------:R-:W-:Y:S02]  /*b7a0*/  ISETP.NE.AND P0, PT, R3, RZ, PT ;  /* 0x000000ff0300720c */ /* 0x000fe40003f05270 */
[----:B------:R-:W-:Y:S02]  /*b7b0*/  LOP3.LUT R44, R37, 0x800000, RZ, 0xfc, !PT ;  /* 0x00800000252c7812 */ /* 0x000fe400078efcff */
[----:B------:R-:W-:-:S02]  /*b7c0*/  ISETP.NE.AND P1, PT, R3, RZ, PT ;  /* 0x000000ff0300720c */ /* 0x000fc40003f25270 */
[----:B------:R-:W-:Y:S02]  /*b7d0*/  IADD3 R3, PT, PT, -R3, RZ, RZ ;  /* 0x000000ff03037210 */ /* 0x000fe40007ffe1ff */
[----:B------:R-:W-:Y:S02]  /*b7e0*/  SHF.L.U32 R41, R44, R41, RZ ;  /* 0x000000292c297219 */ /* 0x000fe400000006ff */
[----:B------:R-:W-:Y:S02]  /*b7f0*/  FSETP.NEU.FTZ.AND P2, PT, R39, R42, PT ;  /* 0x0000002a2700720b */ /* 0x000fe40003f5d000 */
[----:B------:R-:W-:Y:S02]  /*b800*/  SEL R3, R3, RZ, P0 ;  /* 0x000000ff03037207 */ /* 0x000fe40000000000 */
[----:B------:R-:W-:Y:S02]  /*b810*/  ISETP.NE.AND P1, PT, R41, RZ, P1 ;  /* 0x000000ff2900720c */ /* 0x000fe40000f25270 */
[----:B------:R-:W-:-:S02]  /*b820*/  SHF.R.U32.HI R44, RZ, R3, R44 ;  /* 0x00000003ff2c7219 */ /* 0x000fc4000001162c */
[----:B------:R-:W-:Y:S02]  /*b830*/  PLOP3.LUT P1, PT, P2, P1, PT, 0xf8, 0x8f ;  /* 0x00000000008f781c */ /* 0x000fe40001723f70 */
[----:B------:R-:W-:Y:S02]  /*b840*/  SHF.R.U32.HI R37, RZ, 0x1, R44 ;  /* 0x00000001ff257819 */ /* 0x000fe4000001162c */
[----:B------:R-:W-:-:S04]  /*b850*/  SEL R42, RZ, 0x1, !P1 ;  /* 0x00000001ff2a7807 */ /* 0x000fc80004800000 */
[----:B------:R-:W-:-:S04]  /*b860*/  LOP3.LUT R3, R42, 0x1, R37, 0xf8, !PT ;  /* 0x000000012a037812 */ /* 0x000fc800078ef825 */
[----:B------:R-:W-:-:S04]  /*b870*/  LOP3.LUT R44, R3, R44, RZ, 0xc0, !PT ;  /* 0x0000002c032c7212 */ /* 0x000fc800078ec0ff */
[----:B------:R-:W-:-:S04]  /*b880*/  IADD3 R37, PT, PT, R37, R44, RZ ;  /* 0x0000002c25257210 */ /* 0x000fc80007ffe0ff */
[----:B------:R-:W-:Y:S01]  /*b890*/  LOP3.LUT R0, R37, R0, RZ, 0xfc, !PT ;  /* 0x0000000025007212 */ /* 0x000fe200078efcff */
[----:B------:R-:W-:Y:S06]  /*b8a0*/  BRA `(.L_x_248) ;  /* 0x0000000000107947 */ /* 0x000fec0003800000 */
.L_x_247:
[----:B------:R-:W-:-:S04]  /*b8b0*/  LOP3.LUT R0, R0, 0x80000000, RZ, 0xc0, !PT ;  /* 0x8000000000007812 */ /* 0x000fc800078ec0ff */
[----:B------:R-:W-:Y:S01]  /*b8c0*/  LOP3.LUT R0, R0, 0x7f800000, RZ, 0xfc, !PT ;  /* 0x7f80000000007812 */ /* 0x000fe200078efcff */
[----:B------:R-:W-:Y:S06]  /*b8d0*/  BRA `(.L_x_248) ;  /* 0x0000000000047947 */ /* 0x000fec0003800000 */
.L_x_246:
[----:B------:R-:W-:-:S07]  /*b8e0*/  LEA R0, R39, R0, 0x17 ;  /* 0x0000000027007211 */ /* 0x000fce00078eb8ff */
.L_x_248:
[----:B------:R-:W-:Y:S05]  /*b8f0*/  BSYNC.RECONVERGENT B1 ;  /* 0x0000000000017941 */ /* 0x000fea0003800200 */
.L_x_245:
[----:B------:R-:W-:Y:S05]  /*b900*/  BRA `(.L_x_249) ;  /* 0x0000000000207947 */ /* 0x000fea0003800000 */
.L_x_244:
[----:B------:R-:W-:-:S04]  /*b910*/  LOP3.LUT R0, R0, 0x80000000, R3, 0x48, !PT ;  /* 0x8000000000007812 */ /* 0x000fc800078e4803 */
[----:B------:R-:W-:Y:S01]  /*b920*/  LOP3.LUT R0, R0, 0x7f800000, RZ, 0xfc, !PT ;  /* 0x7f80000000007812 */ /* 0x000fe200078efcff */
[----:B------:R-:W-:Y:S06]  /*b930*/  BRA `(.L_x_249) ;  /* 0x0000000000147947 */ /* 0x000fec0003800000 */
.L_x_243:
[----:B------:R-:W-:Y:S01]  /*b940*/  LOP3.LUT R0, R0, 0x80000000, R3, 0x48, !PT ;  /* 0x8000000000007812 */ /* 0x000fe200078e4803 */
[----:B------:R-:W-:Y:S06]  /*b950*/  BRA `(.L_x_249) ;  /* 0x00000000000c7947 */ /* 0x000fec0003800000 */
.L_x_242:
[----:B------:R-:W0:Y:S01]  /*b960*/  MUFU.RSQ R0, -QNAN ;  /* 0xffc0000000007908 */ /* 0x000e220000001400 */
[----:B------:R-:W-:Y:S05]  /*b970*/  BRA `(.L_x_249) ;  /* 0x0000000000047947 */ /* 0x000fea0003800000 */
.L_x_241:
[----:B------:R-:W-:-:S07]  /*b980*/  FADD.FTZ R0, R3, R0 ;  /* 0x0000000003007221 */ /* 0x000fce0000010000 */
.L_x_249:
[----:B------:R-:W-:Y:S05]  /*b990*/  BSYNC.RECONVERGENT B0 ;  /* 0x0000000000007941 */ /* 0x000fea0003800200 */
.L_x_239:
[----:B------:R-:W-:-:S04]  /*b9a0*/  HFMA2 R41, -RZ, RZ, 0, 0 ;  /* 0x00000000ff297431 */ /* 0x000fc800000001ff */
[----:B0-----:R-:W-:Y:S05]  /*b9b0*/  RET.REL.NODEC R40 `(mega_fused_md_step_mixed) ;  /* 0xffffff4428907950 */ /* 0x001fea0003c3ffff */
.L_x_250:
[----:B------:R-:W-:-:S00]  /*b9c0*/  BRA `(.L_x_250) ;  /* 0xfffffffc00fc7947 */ /* 0x000fc0000383ffff */
[----:B------:R-:W-:-:S00]  /*b9d0*/  NOP ;  /* 0x0000000000007918 */ /* 0x000fc00000000000 */
        /* <DEDUP_REMOVED lines=10> */
.L_x_3137:


//--------------------- .text.mega_fused_md_step_tiled --------------------------
	.section	.text.mega_fused_md_step_tiled,"ax",@progbits
	.align	128
        .global         mega_fused_md_step_tiled
        .type           mega_fused_md_step_tiled,@function
        .size           mega_fused_md_step_tiled,(.L_x_3140 - mega_fused_md_step_tiled)
        .other          mega_fused_md_step_tiled,@"STO_CUDA_ENTRY STV_DEFAULT"
mega_fused_md_step_tiled:
.text.mega_fused_md_step_tiled:
        /* <DEDUP_REMOVED lines=17> */
[----:B------:R2:W-:Y:S02]  /*0110*/  @!P0 STS.64 [R0+0x1800], RZ ;  /* 0x001800ff00008388 */ /* 0x0005e40000000a00 */
        /* <DEDUP_REMOVED lines=10> */
.L_x_261:
[----:B-----5:R-:W0:Y:S01]  /*01c0*/  LDC.64 R4, c[0x0][0x3a8] ;  /* 0x0000ea00ff047b82 */ /* 0x020e220000000a00 */
        /* <DEDUP_REMOVED lines=24> */
[----:B------:R-:W-:-:S05]  /*0350*/  IMAD.WIDE R10, R7, 0x4, R10 ;  /* 0x00000004070a7825 */ /* 0x000fca00078e020a */
[----:B------:R-:W5:Y:S04]  /*0360*/  LDG.E.CONSTANT R4, desc[UR6][R10.64] ;  /* 0x000000060a047981 */ /* 0x000f68000c1e9900 */
[----:B------:R0:W5:Y:S01]  /*0370*/  LDG.E.CONSTANT R9, desc[UR6][R10.64+0x4] ;  /* 0x000004060a097981 */ /* 0x000162000c1e9900 */
[----:B------:R-:W-:Y:S05]  /*0380*/  YIELD ;  /* 0x0000000000007946 */ /* 0x000fea0003800000 */
[----:B------:R-:W1:Y:S01]  /*0390*/  LDCU UR4, c[0x0][0x41c] ;  /* 0x00008380ff0477ac */ /* 0x000e620008000800 */
[----:B------:R-:W-:Y:S01]  /*03a0*/  IADD3 R8, PT, PT, R19, R8, RZ ;  /* 0x0000000813087210 */ /* 0x000fe20007ffe0ff */
[----:B------:R-:W-:Y:S03]  /*03b0*/  BSSY.RECONVERGENT B0, `(.L_x_252) ;  /* 0x000001c000007945 */ /* 0x000fe60003800200 */
[----:B-1----:R-:W-:Y:S01]  /*03c0*/  ISETP.GE.AND P4, PT, R8, UR4, PT ;  /* 0x0000000408007c0c */ /* 0x002fe2000bf86270 */
[----:B---3--:R-:W-:-:S04]  /*03d0*/  FADD R7, -R0, R23 ;  /* 0x0000001700077221 */ /* 0x008fc80000000100 */
[----:B--2---:R-:W-:Y:S01]  /*03e0*/  @P1 FMUL R24, R7, R24 ;  /* 0x0000001807181220 */ /* 0x004fe20000400000 */
[----:B----4-:R-:W-:-:S05]  /*03f0*/  FADD R6, -R6, R25 ;  /* 0x0000001906067221 */ /* 0x010fca0000000100 */
[----:B------:R-:W1:Y:S01]  /*0400*/  @P1 FRND R24, R24 ;  /* 0x0000001800181307 */ /* 0x000e620000201000 */
[----:B------:R-:W-:Y:S01]  /*0410*/  @P1 FMUL R29, R6, R29 ;  /* 0x0000001d061d1220 */ /* 0x000fe20000400000 */
[----:B------:R-:W-:-:S06]  /*0420*/  FADD R5, -R5, R18 ;  /* 0x0000001205057221 */ /* 0x000fcc0000000100 */
[----:B------:R-:W2:Y:S01]  /*0430*/  @P1 FRND R29, R29 ;  /* 0x0000001d001d1307 */ /* 0x000ea20000201000 */
[----:B------:R-:W-:-:S07]  /*0440*/  @P1 FMUL R28, R5, R28 ;  /* 0x0000001c051c1220 */ /* 0x000fce0000400000 */
[----:B------:R-:W3:Y:S01]  /*0450*/  @P1 FRND R28, R28 ;  /* 0x0000001c001c1307 */ /* 0x000ee20000201000 */
[----:B-1----:R-:W-:-:S04]  /*0460*/  @P1 FFMA R7, -R22, R24, R7 ;  /* 0x0000001816071223 */ /* 0x002fc80000000107 */
[----:B0-----:R-:W-:Y:S01]  /*0470*/  FMUL R11, R7, R7 ;  /* 0x00000007070b7220 */ /* 0x001fe20000400000 */
[----:B--2---:R-:W-:-:S04]  /*0480*/  @P1 FFMA R6, -R27, R29, R6 ;  /* 0x0000001d1b061223 */ /* 0x004fc80000000106 */
[----:B------:R-:W-:Y:S01]  /*0490*/  FFMA R0, R6, R6, R11 ;  /* 0x0000000606007223 */ /* 0x000fe2000000000b */
[----:B---3--:R-:W-:-:S04]  /*04a0*/  @P1 FFMA R5, -R26, R28, R5 ;  /* 0x0000001c1a051223 */ /* 0x008fc80000000105 */
[----:B------:R-:W-:-:S05]  /*04b0*/  FFMA R34, R5, R5, R0 ;  /* 0x0000000505227223 */ /* 0x000fca0000000000 */
[----:B------:R-:W-:Y:S01]  /*04c0*/  IADD3 R0, PT, PT, R34, -0xd000000, RZ ;  /* 0xf300000022007810 */ /* 0x000fe20007ffe0ff */
[----:B------:R0:W1:Y:S03]  /*04d0*/  MUFU.RSQ R11, R34 ;  /* 0x00000022000b7308 */ /* 0x0000660000001400 */
[----:B------:R-:W-:-:S13]  /*04e0*/  ISETP.GT.U32.AND P0, PT, R0, 0x727fffff, PT ;  /* 0x727fffff0000780c */ /* 0x000fda0003f04070 */
[----:B0-----:R-:W-:Y:S05]  /*04f0*/  @!P0 BRA `(.L_x_253) ;  /* 0x00000000000c8947 */ /* 0x001fea0003800000 */
[----:B------:R-:W-:-:S07]  /*0500*/  MOV R0, 0x520 ;  /* 0x0000052000007802 */ /* 0x000fce0000000f00 */
[----:B-1---5:R-:W-:Y:S05]  /*0510*/  CALL.REL.NOINC `($__internal_4_$__cuda_sm20_sqrt_rn_f32_slowpath) ;  /* 0x0000019c00c47944 */ /* 0x022fea0003c00000 */
[----:B------:R-:W-:Y:S05]  /*0520*/  BRA `(.L_x_254) ;  /* 0x0000000000107947 */ /* 0x000fea0003800000 */
.L_x_253:
[----:B-1----:R-:W-:Y:S01]  /*0530*/  FMUL.FTZ R39, R34, R11 ;  /* 0x0000000b22277220 */ /* 0x002fe20000410000 */
[----:B------:R-:W-:-:S03]  /*0540*/  FMUL.FTZ R10, R11, 0.5 ;  /* 0x3f0000000b0a7820 */ /* 0x000fc60000410000 */
[----:B------:R-:W-:-:S04]  /*0550*/  FFMA R0, -R39, R39, R34 ;  /* 0x0000002727007223 */ /* 0x000fc80000000122 */
[----:B------:R-:W-:-:S07]  /*0560*/  FFMA R39, R0, R10, R39 ;  /* 0x0000000a00277223 */ /* 0x000fce0000000027 */
.L_x_254:
[----:B------:R-:W-:Y:S05]  /*0570*/  BSYNC.RECONVERGENT B0 ;  /* 0x0000000000007941 */ /* 0x000fea0003800200 */
.L_x_252:
        /* <DEDUP_REMOVED lines=16> */
[----:B------:R-:W-:Y:S05]  /*0680*/  CALL.REL.NOINC `($__internal_5_$__cuda_sm3x_div_rn_noftz_f32_slowpath) ;  /* 0x0000019c00c07944 */ /* 0x000fea0003c00000 */
.L_x_258:
[----:B------:R-:W-:Y:S05]  /*0690*/  BSYNC.RECONVERGENT B3 ;  /* 0x0000000000037941 */ /* 0x000fea0003800200 */
.L_x_257:
[----:B------:R-:W0:Y:S01]  /*06a0*/  LDC.64 R12, c[0x0][0x390] ;  /* 0x0000e400ff0c7b82 */ /* 0x000e220000000a00 */
[CC--:B------:R-:W-:Y:S01]  /*06b0*/  FMUL R15, R0.reuse, R7.reuse ;  /* 0x00000007000f7220 */ /* 0x0c0fe20000400000 */
[C---:B------:R-:W-:Y:S01]  /*06c0*/  FMUL R17, R0.reuse, -R7 ;  /* 0x8000000700117220 */ /* 0x040fe20000400000 */
[CC--:B------:R-:W-:Y:S01]  /*06d0*/  FMUL R7, R0.reuse, R6.reuse ;  /* 0x0000000600077220 */ /* 0x0c0fe20000400000 */
[----:B------:R-:W-:Y:S01]  /*06e0*/  FMUL R21, R0, -R6 ;  /* 0x8000000600157220 */ /* 0x000fe20000400000 */
[----:B0-----:R-:W-:-:S04]  /*06f0*/  IMAD.WIDE R10, R3, 0x4, R12 ;  /* 0x00000004030a7825 */ /* 0x001fc800078e020c */
[----:B------:R-:W-:-:S04]  /*0700*/  IMAD.WIDE R2, R2, 0x4, R12 ;  /* 0x0000000402027825 */ /* 0x000fc800078e020c */
[CC--:B------:R-:W-:Y:S01]  /*0710*/  FMUL R13, R0.reuse, R5.reuse ;  /* 0x00000005000d7220 */ /* 0x0c0fe20000400000 */
[----:B------:R-:W-:Y:S01]  /*0720*/  FMUL R5, R0, -R5 ;  /* 0x8000000500057220 */ /* 0x000fe20000400000 */
[----:B------:R0:W-:Y:S04]  /*0730*/  REDG.E.ADD.F32.FTZ.RN.STRONG.GPU desc[UR6][R10.64], R15 ;  /* 0x0000000f0a0079a6 */ /* 0x0001e8000c12f306 */
[----:B------:R0:W-:Y:S04]  /*0740*/  REDG.E.ADD.F32.FTZ.RN.STRONG.GPU desc[UR6][R10.64+0x4], R7 ;  /* 0x000004070a0079a6 */ /* 0x0001e8000c12f306 */
[----:B------:R0:W-:Y:S04]  /*0750*/  REDG.E.ADD.F32.FTZ.RN.STRONG.GPU desc[UR6][R10.64+0x8], R13 ;  /* 0x0000080d0a0079a6 */ /* 0x0001e8000c12f306 */
[----:B------:R0:W-:Y:S04]  /*0760*/  REDG.E.ADD.F32.FTZ.RN.STRONG.GPU desc[UR6][R2.64], R17 ;  /* 0x00000011020079a6 */ /* 0x0001e8000c12f306 */
[----:B------:R0:W-:Y:S04]  /*0770*/  REDG.E.ADD.F32.FTZ.RN.STRONG.GPU desc[UR6][R2.64+0x4], R21 ;  /* 0x00000415020079a6 */ /* 0x0001e8000c12f306 */
[----:B------:R0:W-:Y:S01]  /*0780*/  REDG.E.ADD.F32.FTZ.RN.STRONG.GPU desc[UR6][R2.64+0x8], R5 ;  /* 0x00000805020079a6 */ /* 0x0001e2000c12f306 */
[----:B------:R-:W-:Y:S01]  /*0790*/  MOV R0, 0x400 ;  /* 0x0000040000007802 */ /* 0x000fe20000000f00 */
[----:B------:R-:W-:Y:S01]  /*07a0*/  FMUL R4, R4, R9 ;  /* 0x0000000904047220 */ /* 0x000fe20000400000 */
[----:B------:R-:W-:Y:S01]  /*07b0*/  BSSY.RECONVERGENT B1, `(.L_x_259) ;  /* 0x0000009000017945 */ /* 0x000fe20003800200 */
[----:B------:R-:W1:Y:S01]  /*07c0*/  S2R R23, SR_CgaCtaId ;  /* 0x0000000000177919 */ /* 0x000e620000008800 */
[----:B------:R-:W-:Y:S01]  /*07d0*/  IADD3 R0, PT, PT, R0, 0x1800, RZ ;  /* 0x0000180000007810 */ /* 0x000fe20007ffe0ff */
[----:B------:R-:W-:-:S03]  /*07e0*/  FMUL R9, R9, R4 ;  /* 0x0000000409097220 */ /* 0x000fc60000400000 */
[----:B01----:R-:W-:-:S07]  /*07f0*/  LEA R0, R23, R0, 0x18 ;  /* 0x0000000017007211 */ /* 0x003fce00078ec0ff */
.L_x_260:
[----:B------:R-:W0:Y:S02]  /*0800*/  LDS R2, [R0] ;  /* 0x0000000000027984 */ /* 0x000e240000000800 */
[----:B0-----:R-:W-:-:S05]  /*0810*/  FADD R3, R9, R2 ;  /* 0x0000000209037221 */ /* 0x001fca0000000000 */
[----:B------:R-:W0:Y:S02]  /*0820*/  ATOMS.CAST.SPIN P0, [R0], R2, R3 ;  /* 0x000000020000758d */ /* 0x000e240001800003 */
[----:B0-----:R-:W-:Y:S05]  /*0830*/  @!P0 BRA `(.L_x_260) ;  /* 0xfffffffc00f08947 */ /* 0x001fea000383ffff */
[----:B------:R-:W-:Y:S05]  /*0840*/  BSYNC.RECONVERGENT B1 ;  /* 0x0000000000017941 */ /* 0x000fea0003800200 */
.L_x_259:
[----:B------:R-:W0:Y:S02]  /*0850*/  LDC.64 R2, c[0x4][0x10] ;  /* 0x01000400ff027b82 */ /* 0x000e240000000a00 */
[----:B0-----:R-:W2:Y:S02]  /*0860*/  LDG.E R2, desc[UR6][R2.64] ;  /* 0x0000000602027981 */ /* 0x001ea4000c1e1900 */
[----:B--2---:R-:W-:-:S13]  /*0870*/  ISETP.NE.AND P1, PT, R2, RZ, PT ;  /* 0x000000ff0200720c */ /* 0x004fda0003f25270 */
.L_x_256:
[----:B------:R-:W-:Y:S05]  /*0880*/  BSYNC.RECONVERGENT B0 ;  /* 0x0000000000007941 */ /* 0x000fea0003800200 */
.L_x_255:
[----:B------:R-:W-:Y:S05]  /*0890*/  @!P4 BRA `(.L_x_261) ;  /* 0xfffffff80048c947 */ /* 0x000fea000383ffff */
.L_x_251:
[----:B------:R-:W-:Y:S05]  /*08a0*/  WARPSYNC.ALL ;  /* 0x0000000000007948 */ /* 0x000fea0003800000 */
[----:B------:R-:W0:Y:S01]  /*08b0*/  LDCU UR4, c[0x0][0x420] ;  /* 0x00008400ff0477ac */ /* 0x000e220008000800 */
[----:B------:R-:W-:Y:S01]  /*08c0*/  BAR.SYNC.DEFER_BLOCKING 0x0 ;  /* 0x0000000000007b1d */ /* 0x000fe20000010000 */
[----:B0-----:R-:W-:-:S13]  /*08d0*/  ISETP.GE.AND P0, PT, R32, UR4, PT ;  /* 0x0000000420007c0c */ /* 0x001fda000bf06270 */
[----:B------:R-:W-:Y:S05]  /*08e0*/  @P0 BRA `(.L_x_262) ;  /* 0x0000001c00940947 */ /* 0x000fea0003800000 */
[----:B--2---:R-:W0:Y:S02]  /*08f0*/  LDC.64 R2, c[0x4][0x10] ;  /* 0x01000400ff027b82 */ /* 0x004e240000000a00 */
[----:B0-----:R-:W2:Y:S01]  /*0900*/  LDG.E R2, desc[UR6][R2.64] ;  /* 0x0000000602027981 */ /* 0x001ea2000c1e1900 */
[----:B------:R-:W-:Y:S02]  /*0910*/  MOV R24, R32 ;  /* 0x0000002000187202 */ /* 0x000fe40000000f00 */
[----:B--2---:R-:W-:-:S13]  /*0920*/  ISETP.NE.AND P4, PT, R2, RZ, PT ;  /* 0x000000ff0200720c */ /* 0x004fda0003f85270 */
.L_x_314:
[----:B-----5:R-:W0:Y:S01]  /*0930*/  LDC.64 R8, c[0x0][0x3b8] ;  /* 0x0000ee00ff087b82 */ /* 0x020e220000000a00 */
[----:B------:R-:W-:-:S07]  /*0940*/  SHF.L.U32 R3, R24, 0x2, RZ ;  /* 0x0000000218037819 */ /* 0x000fce00000006ff */
[----:B------:R-:W1:Y:S01]  /*0950*/  LDC.64 R40, c[0x0][0x380] ;  /* 0x0000e000ff287b82 */ /* 0x000e620000000a00 */
[----:B0-----:R-:W-:-:S05]  /*0960*/  IMAD.WIDE R8, R3, 0x4, R8 ;  /* 0x0000000403087825 */ /* 0x001fca00078e0208 */
[----:B------:R-:W2:Y:S04]  /*0970*/  LDG.E.CONSTANT R6, desc[UR6][R8.64] ;  /* 0x0000000608067981 */ /* 0x000ea8000c1e9900 */
[----:B------:R-:W3:Y:S04]  /*0980*/  LDG.E.CONSTANT R5, desc[UR6][R8.64+0x4] ;  /* 0x0000040608057981 */ /* 0x000ee8000c1e9900 */
[----:B------:R0:W4:Y:S01]  /*0990*/  LDG.E.CONSTANT R4, desc[UR6][R8.64+0x8] ;  /* 0x0000080608047981 */ /* 0x000122000c1e9900 */
[----:B------:R-:W1:Y:S08]  /*09a0*/  @P4 LDC.64 R36, c[0x4][0x8] ;  /* 0x01000200ff244b82 */ /* 0x000e700000000a00 */
[----:B------:R-:W0:Y:S08]  /*09b0*/  @P4 LDC.64 R10, c[0x4][RZ] ;  /* 0x01000000ff0a4b82 */ /* 0x000e300000000a00 */
[----:B------:R-:W0:Y:S01]  /*09c0*/  @P4 LDC.64 R2, c[0x4][0x8] ;  /* 0x01000200ff024b82 */ /* 0x000e220000000a00 */
[----:B-1----:R-:W4:Y:S07]  /*09d0*/  @P4 LDG.E R51, desc[UR6][R36.64] ;  /* 0x0000000624334981 */ /* 0x002f2e000c1e1900 */
[----:B0-----:R-:W0:Y:S01]  /*09e0*/  LDC.64 R8, c[0x0][0x3c0] ;  /* 0x0000f000ff087b82 */ /* 0x001e220000000a00 */
[----:B------:R-:W4:Y:S04]  /*09f0*/  @P4 LDG.E R17, desc[UR6][R36.64+0x4] ;  /* 0x0000040624114981 */ /* 0x000f28000c1e1900 */
[----:B------:R-:W4:Y:S04]  /*0a00*/  @P4 LDG.E R53, desc[UR6][R36.64+0x8] ;  /* 0x0000080624354981 */ /* 0x000f28000c1e1900 */
[----:B------:R-:W4:Y:S04]  /*0a10*/  @P4 LDG.E R31, desc[UR6][R10.64] ;  /* 0x000000060a1f4981 */ /* 0x000f28000c1e1900 */
[----:B------:R-:W4:Y:S04]  /*0a20*/  @P4 LDG.E R29, desc[UR6][R10.64+0x4] ;  /* 0x000004060a1d4981 */ /* 0x000f28000c1e1900 */
[----:B------:R-:W4:Y:S04]  /*0a30*/  @P4 LDG.E R35, desc[UR6][R10.64+0x8] ;  /* 0x000008060a234981 */ /* 0x000f28000c1e1900 */
[----:B------:R-:W4:Y:S04]  /*0a40*/  @P4 LDG.E R25, desc[UR6][R2.64] ;  /* 0x0000000602194981 */ /* 0x000f28000c1e1900 */
[----:B------:R-:W4:Y:S04]  /*0a50*/  @P4 LDG.E R27, desc[UR6][R2.64+0x4] ;  /* 0x00000406021b4981 */ /* 0x000f28000c1e1900 */
[----:B------:R-:W4:Y:S01]  /*0a60*/  @P4 LDG.E R43, desc[UR6][R2.64+0x8] ;  /* 0x00000806022b4981 */ /* 0x000f22000c1e1900 */
[----:B--2---:R-:W-:-:S02]  /*0a70*/  LEA R6, R6, R6, 0x1 ;  /* 0x0000000606067211 */ /* 0x004fc400078e08ff */
[----:B---3--:R-:W-:-:S03]  /*0a80*/  LEA R5, R5, R5, 0x1 ;  /* 0x0000000505057211 */ /* 0x008fc600078e08ff */
[----:B------:R-:W-:-:S04]  /*0a90*/  IMAD.WIDE R12, R6, 0x4, R40 ;  /* 0x00000004060c7825 */ /* 0x000fc800078e0228 */
[----:B------:R-:W-:Y:S01]  /*0aa0*/  IMAD.WIDE R14, R5, 0x4, R40 ;  /* 0x00000004050e7825 */ /* 0x000fe200078e0228 */
[----:B------:R-:W2:Y:S04]  /*0ab0*/  LDG.E R45, desc[UR6][R12.64] ;  /* 0x000000060c2d7981 */ /* 0x000ea8000c1e1900 */
[----:B------:R-:W2:Y:S04]  /*0ac0*/  LDG.E R16, desc[UR6][R14.64] ;  /* 0x000000060e107981 */ /* 0x000ea8000c1e1900 */
[----:B------:R-:W3:Y:S04]  /*0ad0*/  LDG.E R23, desc[UR6][R12.64+0x4] ;  /* 0x000004060c177981 */ /* 0x000ee8000c1e1900 */
[----:B------:R-:W3:Y:S04]  /*0ae0*/  LDG.E R0, desc[UR6][R14.64+0x4] ;  /* 0x000004060e007981 */ /* 0x000ee8000c1e1900 */
[----:B------:R1:W3:Y:S04]  /*0af0*/  LDG.E R18, desc[UR6][R12.64+0x8] ;  /* 0x000008060c127981 */ /* 0x0002e8000c1e1900 */
[----:B------:R0:W3:Y:S01]  /*0b00*/  LDG.E R21, desc[UR6][R14.64+0x8] ;  /* 0x000008060e157981 */ /* 0x0000e2000c1e1900 */
[----:B----4-:R-:W-:-:S05]  /*0b10*/  LEA R4, R4, R4, 0x1 ;  /* 0x0000000404047211 */ /* 0x010fca00078e08ff */
[----:B------:R-:W-:Y:S01]  /*0b20*/  IMAD.WIDE R40, R4, 0x4, R40 ;  /* 0x0000000404287825 */ /* 0x000fe200078e0228 */
[----:B-1----:R-:W1:Y:S04]  /*0b30*/  @P4 LDC.64 R12, c[0x4][RZ] ;  /* 0x01000000ff0c4b82 */ /* 0x002e680000000a00 */
[----:B------:R-:W4:Y:S04]  /*0b40*/  LDG.E R47, desc[UR6][R40.64] ;  /* 0x00000006282f7981 */ /* 0x000f28000c1e1900 */
[----:B------:R-:W4:Y:S04]  /*0b50*/  LDG.E R49, desc[UR6][R40.64+0x4] ;  /* 0x0000040628317981 */ /* 0x000f28000c1e1900 */
[----:B------:R-:W4:Y:S04]  /*0b60*/  LDG.E R26, desc[UR6][R40.64+0x8] ;  /* 0x00000806281a7981 */ /* 0x000f28000c1e1900 */
[----:B-1----:R-:W4:Y:S04]  /*0b70*/  @P4 LDG.E R37, desc[UR6][R12.64] ;  /* 0x000000060c254981 */ /* 0x002f28000c1e1900 */
[----:B------:R-:W4:Y:S04]  /*0b80*/  @P4 LDG.E R39, desc[UR6][R12.64+0x4] ;  /* 0x000004060c274981 */ /* 0x000f28000c1e1900 */
[----:B------:R-:W4:Y:S01]  /*0b90*/  @P4 LDG.E R41, desc[UR6][R12.64+0x8] ;  /* 0x000008060c294981 */ /* 0x000f22000c1e1900 */
[----:B0-----:R-:W-:-:S05]  /*0ba0*/  SHF.L.U32 R15, R24, 0x1, RZ ;  /* 0x00000001180f7819 */ /* 0x001fca00000006ff */
[----:B------:R-:W-:Y:S01]  /*0bb0*/  IMAD.WIDE R14, R15, 0x4, R8 ;  /* 0x000000040f0e7825 */ /* 0x000fe200078e0208 */
[----:B------:R-:W-:Y:S05]  /*0bc0*/  YIELD ;  /* 0x0000000000007946 */ /* 0x000fea0003800000 */
[----:B------:R-:W5:Y:S01]  /*0bd0*/  LDG.E.CONSTANT R8, desc[UR6][R14.64] ;  /* 0x000000060e087981 */ /* 0x000f62000c1e9900 */
[----:B------:R-:W0:Y:S03]  /*0be0*/  LDCU UR4, c[0x0][0x420] ;  /* 0x00008400ff0477ac */ /* 0x000e260008000800 */
[----:B------:R1:W5:Y:S01]  /*0bf0*/  LDG.E.CONSTANT R7, desc[UR6][R14.64+0x4] ;  /* 0x000004060e077981 */ /* 0x000362000c1e9900 */
[----:B------:R-:W-:Y:S01]  /*0c00*/  IADD3 R24, PT, PT, R19, R24, RZ ;  /* 0x0000001813187210 */ /* 0x000fe20007ffe0ff */
[----:B------:R-:W-:Y:S03]  /*0c10*/  BSSY.RECONVERGENT B0, `(.L_x_263) ;  /* 0x0000029000007945 */ /* 0x000fe60003800200 */
[----:B0-----:R-:W-:Y:S01]  /*0c20*/  ISETP.GE.AND P5, PT, R24, UR4, PT ;  /* 0x0000000418007c0c */ /* 0x001fe2000bfa6270 */
[----:B--2---:R-:W-:-:S04]  /*0c30*/  FADD R22, R45, -R16 ;  /* 0x800000102d167221 */ /* 0x004fc80000000000 */
[----:B------:R-:W-:Y:S01]  /*0c40*/  @P4 FMUL R51, R22, R51 ;  /* 0x0000003316334220 */ /* 0x000fe20000400000 */
[----:B---3--:R-:W-:-:S05]  /*0c50*/  FADD R20, R23, -R0 ;  /* 0x8000000017147221 */ /* 0x008fca0000000000 */
[----:B------:R-:W0:Y:S01]  /*0c60*/  @P4 FRND R51, R51 ;  /* 0x0000003300334307 */ /* 0x000e220000201000 */
[----:B------:R-:W-:Y:S01]  /*0c70*/  @P4 FMUL R17, R20, R17 ;  /* 0x0000001114114220 */ /* 0x000fe20000400000 */
[----:B------:R-:W-:-:S06]  /*0c80*/  FADD R18, R18, -R21 ;  /* 0x8000001512127221 */ /* 0x000fcc0000000000 */
[----:B------:R-:W2:Y:S01]  /*0c90*/  @P4 FRND R17, R17 ;  /* 0x0000001100114307 */ /* 0x000ea20000201000 */
[----:B------:R-:W-:-:S07]  /*0ca0*/  @P4 FMUL R53, R18, R53 ;  /* 0x0000003512354220 */ /* 0x000fce0000400000 */
[----:B------:R-:W3:Y:S01]  /*0cb0*/  @P4 FRND R53, R53 ;  /* 0x0000003500354307 */ /* 0x000ee20000201000 */
[----:B0-----:R-:W-:-:S04]  /*0cc0*/  @P4 FFMA R22, -R31, R51, R22 ;  /* 0x000000331f164223 */ /* 0x001fc80000000116 */
[----:B------:R-:W-:Y:S01]  /*0cd0*/  FMUL R3, R22, R22 ;  /* 0x0000001616037220 */ /* 0x000fe20000400000 */
[----:B--2---:R-:W-:Y:S01]  /*0ce0*/  @P4 FFMA R20, -R29, R17, R20 ;  /* 0x000000111d144223 */ /* 0x004fe20000000114 */
[----:B----4-:R-:W-:-:S03]  /*0cf0*/  FADD R16, -R16, R47 ;  /* 0x0000002f10107221 */ /* 0x010fc60000000100 */
[----:B------:R-:W-:Y:S01]  /*0d00*/  FFMA R3, R20, R20, R3 ;  /* 0x0000001414037223 */ /* 0x000fe20000000003 */
[----:B-1----:R-:W-:Y:S01]  /*0d10*/  FADD R14, -R0, R49 ;  /* 0x00000031000e7221 */ /* 0x002fe20000000100 */
[----:B---3--:R-:W-:Y:S01]  /*0d20*/  @P4 FFMA R18, -R35, R53, R18 ;  /* 0x0000003523124223 */ /* 0x008fe20000000112 */
[----:B------:R-:W-:-:S03]  /*0d30*/  FADD R12, -R21, R26 ;  /* 0x0000001a150c7221 */ /* 0x000fc60000000100 */
[----:B------:R-:W-:Y:S01]  /*0d40*/  FFMA R34, R18, R18, R3 ;  /* 0x0000001212227223 */ /* 0x000fe20000000003 */
[----:B------:R-:W-:Y:S01]  /*0d50*/  @P4 FMUL R25, R16, R25 ;  /* 0x0000001910194220 */ /* 0x000fe20000400000 */
[----:B------:R-:W-:Y:S01]  /*0d60*/  @P4 FMUL R27, R14, R27 ;  /* 0x0000001b0e1b4220 */ /* 0x000fe20000400000 */
[----:B------:R-:W-:Y:S02]  /*0d70*/  @P4 FMUL R43, R12, R43 ;  /* 0x0000002b0c2b4220 */ /* 0x000fe40000400000 */
[----:B------:R-:W-:Y:S02]  /*0d80*/  IADD3 R0, PT, PT, R34, -0xd000000, RZ ;  /* 0xf300000022007810 */ /* 0x000fe40007ffe0ff */
[----:B------:R-:W0:Y:S02]  /*0d90*/  @P4 FRND R25, R25 ;  /* 0x0000001900194307 */ /* 0x000e240000201000 */
[----:B------:R-:W-:-:S06]  /*0da0*/  ISETP.GT.U32.AND P0, PT, R0, 0x727fffff, PT ;  /* 0x727fffff0000780c */ /* 0x000fcc0003f04070 */
[----:B------:R-:W1:Y:S08]  /*0db0*/  @P4 FRND R27, R27 ;  /* 0x0000001b001b4307 */ /* 0x000e700000201000 */
[----:B------:R-:W2:Y:S08]  /*0dc0*/  @P4 FRND R43, R43 ;  /* 0x0000002b002b4307 */ /* 0x000eb00000201000 */
[----:B------:R3:W4:Y:S01]  /*0dd0*/  MUFU.RSQ R3, R34 ;  /* 0x0000002200037308 */ /* 0x0007220000001400 */
[----:B0-----:R-:W-:Y:S01]  /*0de0*/  @P4 FFMA R16, -R37, R25, R16 ;  /* 0x0000001925104223 */ /* 0x001fe20000000110 */
[----:B-1----:R-:W-:Y:S01]  /*0df0*/  @P4 FFMA R14, -R39, R27, R14 ;  /* 0x0000001b270e4223 */ /* 0x002fe2000000010e */
[----:B--2---:R-:W-:Y:S01]  /*0e00*/  @P4 FFMA R12, -R41, R43, R12 ;  /* 0x0000002b290c4223 */ /* 0x004fe2000000010c */
[----:B------:R-:W-:Y:S06]  /*0e10*/  @!P0 BRA `(.L_x_264) ;  /* 0x0000000000108947 */ /* 0x000fec0003800000 */
[----:B------:R-:W-:-:S07]  /*0e20*/  MOV R0, 0xe40 ;  /* 0x00000e4000007802 */ /* 0x000fce0000000f00 */
[----:B---345:R-:W-:Y:S05]  /*0e30*/  CALL.REL.NOINC `($__internal_4_$__cuda_sm20_sqrt_rn_f32_slowpath) ;  /* 0x00000194007c7944 */ /* 0x038fea0003c00000 */
[----:B------:R-:W-:Y:S01]  /*0e40*/  MOV R10, R39 ;  /* 0x00000027000a7202 */ /* 0x000fe20000000f00 */
[----:B------:R-:W-:Y:S06]  /*0e50*/  BRA `(.L_x_265) ;  /* 0x0000000000107947 */ /* 0x000fec0003800000 */
.L_x_264:
[----:B----4-:R-:W-:Y:S01]  /*0e60*/  FMUL.FTZ R10, R34, R3 ;  /* 0x00000003220a7220 */ /* 0x010fe20000410000 */
[----:B------:R-:W-:-:S03]  /*0e70*/  FMUL.FTZ R0, R3, 0.5 ;  /* 0x3f00000003007820 */ /* 0x000fc60000410000 */
[----:B------:R-:W-:-:S04]  /*0e80*/  FFMA R3, -R10, R10, R34 ;  /* 0x0000000a0a037223 */ /* 0x000fc80000000122 */
[----:B------:R-:W-:-:S07]  /*0e90*/  FFMA R10, R3, R0, R10 ;  /* 0x00000000030a7223 */ /* 0x000fce000000000a */
.L_x_265:
[----:B------:R-:W-:Y:S05]  /*0ea0*/  BSYNC.RECONVERGENT B0 ;  /* 0x0000000000007941 */ /* 0x000fea0003800200 */
.L_x_263:
[----:B------:R-:W-:Y:S01]  /*0eb0*/  FMUL R3, R14, R14 ;  /* 0x0000000e0e037220 */ /* 0x000fe20000400000 */
[----:B------:R-:W-:Y:S03]  /*0ec0*/  BSSY.RECONVERGENT B0, `(.L_x_266) ;  /* 0x000000f000007945 */ /* 0x000fe60003800200 */
[----:B------:R-:W-:-:S04]  /*0ed0*/  FFMA R3, R16, R16, R3 ;  /* 0x0000001010037223 */ /* 0x000fc80000000003 */
[----:B---3--:R-:W-:-:S04]  /*0ee0*/  FFMA R34, R12, R12, R3 ;  /* 0x0000000c0c227223 */ /* 0x008fc80000000003 */
[----:B------:R0:W1:Y:S01]  /*0ef0*/  MUFU.RSQ R3, R34 ;  /* 0x0000002200037308 */ /* 0x0000620000001400 */
[----:B------:R-:W-:-:S04]  /*0f00*/  IADD3 R0, PT, PT, R34, -0xd000000, RZ ;  /* 0xf300000022007810 */ /* 0x000fc80007ffe0ff */
[----:B------:R-:W-:-:S13]  /*0f10*/  ISETP.GT.U32.AND P0, PT, R0, 0x727fffff, PT ;  /* 0x727fffff0000780c */ /* 0x000fda0003f04070 */
[----:B01----:R-:W-:Y:S05]  /*0f20*/  @!P0 BRA `(.L_x_267) ;  /* 0x0000000000108947 */ /* 0x003fea0003800000 */
[----:B------:R-:W-:-:S07]  /*0f30*/  MOV R0, 0xf50 ;  /* 0x00000f5000007802 */ /* 0x000fce0000000f00 */
[----:B-----5:R-:W-:Y:S05]  /*0f40*/  CALL.REL.NOINC `($__internal_4_$__cuda_sm20_sqrt_rn_f32_slowpath) ;  /* 0x0000019400387944 */ /* 0x020fea0003c00000 */
[----:B------:R-:W-:Y:S01]  /*0f50*/  MOV R9, R39 ;  /* 0x0000002700097202 */ /* 0x000fe20000000f00 */
[----:B------:R-:W-:Y:S06]  /*0f60*/  BRA `(.L_x_268) ;  /* 0x0000000000107947 */ /* 0x000fec0003800000 */
.L_x_267:
[----:B------:R-:W-:Y:S01]  /*0f70*/  FMUL.FTZ R9, R34, R3 ;  /* 0x0000000322097220 */ /* 0x000fe20000410000 */
[----:B------:R-:W-:-:S03]  /*0f80*/  FMUL.FTZ R2, R3, 0.5 ;  /* 0x3f00000003027820 */ /* 0x000fc60000410000 */
[----:B------:R-:W-:-:S04]  /*0f90*/  FFMA R0, -R9, R9, R34 ;  /* 0x0000000909007223 */ /* 0x000fc80000000122 */
[----:B------:R-:W-:-:S07]  /*0fa0*/  FFMA R9, R0, R2, R9 ;  /* 0x0000000200097223 */ /* 0x000fce0000000009 */
.L_x_268:
[----:B------:R-:W-:Y:S05]  /*0fb0*/  BSYNC.RECONVERGENT B0 ;  /* 0x0000000000007941 */ /* 0x000fea0003800200 */
.L_x_266:
        /* <DEDUP_REMOVED lines=19> */
[----:B-----5:R-:W-:Y:S05]  /*10f0*/  CALL.REL.NOINC `($__internal_5_$__cuda_sm3x_div_rn_noftz_f32_slowpath) ;  /* 0x0000019400247944 */ /* 0x020fea0003c00000 */
.L_x_272:
[----:B------:R-:W-:Y:S05]  /*1100*/  BSYNC.RECONVERGENT B3 ;  /* 0x0000000000037941 */ /* 0x000fea0003800200 */
.L_x_271:
        /* <DEDUP_REMOVED lines=12> */
.L_x_274:
[----:B------:R-:W-:Y:S01]  /*11d0*/  FMUL.FTZ R11, R34, R13 ;  /* 0x0000000d220b7220 */ /* 0x000fe20000410000 */
[----:B------:R-:W-:-:S03]  /*11e0*/  FMUL.FTZ R13, R13, 0.5 ;  /* 0x3f0000000d0d7820 */ /* 0x000fc60000410000 */
[----:B------:R-:W-:-:S04]  /*11f0*/  FFMA R0, -R11, R11, R34 ;  /* 0x0000000b0b007223 */ /* 0x000fc80000000122 */
[----:B------:R-:W-:-:S07]  /*1200*/  FFMA R11, R0, R13, R11 ;  /* 0x0000000d000b7223 */ /* 0x000fce000000000b */
.L_x_275:
[----:B------:R-:W-:Y:S05]  /*1210*/  BSYNC.RECONVERGENT B1 ;  /* 0x0000000000017941 */ /* 0x000fea0003800200 */
.L_x_273:
[----:B------:R-:W-:-:S13]  /*1220*/  FSETP.GEU.AND P0, PT, R11, 9.9999999747524270788e-07, PT ;  /* 0x358637bd0b00780b */ /* 0x000fda0003f0e000 */
[----:B------:R-:W-:Y:S05]  /*1230*/  @!P0 BRA `(.L_x_270) ;  /* 0x0000001400388947 */ /* 0x000fea0003800000 */
[----:B------:R-:W-:Y:S01]  /*1240*/  HFMA2 R13, -RZ, RZ, 1.75, 0 ;  /* 0x3f000000ff0d7431 */ /* 0x000fe200000001ff */
[C---:B------:R-:W-:Y:S01]  /*1250*/  FSETP.NEU.AND P1, PT, |R2|.reuse, 1, PT ;  /* 0x3f8000000200780b */ /* 0x040fe20003f2d200 */
[----:B------:R-:W-:Y:S01]  /*1260*/  MUFU.RCP R28, R3 ;  /* 0x00000003001c7308 */ /* 0x000fe20000001000 */
[C---:B------:R-:W-:Y:S01]  /*1270*/  FSETP.GT.AND P0, PT, |R2|.reuse, 0.56000000238418579102, PT ;  /* 0x3f0f5c290200780b */ /* 0x040fe20003f04200 */
[----:B------:R-:W-:Y:S01]  /*1280*/  BSSY.RECONVERGENT B3, `(.L_x_276) ;  /* 0x0000027000037945 */ /* 0x000fe20003800200 */
[----:B------:R-:W-:-:S05]  /*1290*/  FFMA R0, |R2|, -R13, 0.5 ;  /* 0x3f00000002007423 */ /* 0x000fca0000000a0d */
[----:B------:R-:W0:Y:S02]  /*12a0*/  MUFU.RSQ R13, R0 ;  /* 0x00000000000d7308 */ /* 0x000e240000001400 */
[----:B0-----:R-:W-:Y:S01]  /*12b0*/  FMUL R15, R0, R13 ;  /* 0x0000000d000f7220 */ /* 0x001fe20000400000 */
[----:B------:R-:W-:-:S04]  /*12c0*/  FMUL R26, R13, -0.5 ;  /* 0xbf0000000d1a7820 */ /* 0x000fc80000400000 */
[----:B------:R-:W-:-:S04]  /*12d0*/  FFMA R26, R15, R26, 0.5 ;  /* 0x3f0000000f1a7423 */ /* 0x000fc8000000001a */
[----:B------:R-:W-:Y:S01]  /*12e0*/  FFMA R26, R15, R26, R15 ;  /* 0x0000001a0f1a7223 */ /* 0x000fe2000000000f */
[----:B------:R-:W-:-:S04]  /*12f0*/  MOV R15, 0x3d10ecef ;  /* 0x3d10ecef000f7802 */ /* 0x000fc80000000f00 */
[----:B------:R-:W-:Y:S01]  /*1300*/  FSEL R13, R26, RZ, P1 ;  /* 0x000000ff1a0d7208 */ /* 0x000fe20000800000 */
[----:B------:R-:W-:Y:S01]  /*1310*/  HFMA2 R26, -RZ, RZ, 1.9599609375, 20144 ;  /* 0x3fd774ebff1a7431 */ /* 0x000fe200000001ff */
[----:B------:R-:W-:Y:S02]  /*1320*/  FSETP.GT.AND P1, PT, R2, 0.56000000238418579102, PT ;  /* 0x3f0f5c290200780b */ /* 0x000fe40003f24000 */
[----:B------:R-:W-:-:S04]  /*1330*/  FSEL R13, R13, |R2|, P0 ;  /* 0x400000020d0d7208 */ /* 0x000fc80000000000 */
[----:B------:R-:W-:-:S05]  /*1340*/  LOP3.LUT R13, R13, 0x80000000, R2, 0xb8, !PT ;  /* 0x800000000d0d7812 */ /* 0x000fca00078eb802 */
[----:B------:R-:W-:-:S04]  /*1350*/  FMUL R0, R13, R13 ;  /* 0x0000000d0d007220 */ /* 0x000fc80000400000 */
[----:B------:R-:W-:-:S04]  /*1360*/  FFMA R15, R0, R15, 0.016980519518256187439 ;  /* 0x3c8b1abb000f7423 */ /* 0x000fc8000000000f */
[----:B------:R-:W-:-:S04]  /*1370*/  FFMA R15, R0, R15, 0.030762933194637298584 ;  /* 0x3cfc028c000f7423 */ /* 0x000fc8000000000f */
[----:B------:R-:W-:-:S04]  /*1380*/  FFMA R15, R0, R15, 0.044709417968988418579 ;  /* 0x3d372139000f7423 */ /* 0x000fc8000000000f */
[----:B------:R-:W-:-:S04]  /*1390*/  FFMA R15, R0, R15, 0.074989043176174163818 ;  /* 0x3d9993db000f7423 */ /* 0x000fc8000000000f */
[----:B------:R-:W-:-:S04]  /*13a0*/  FFMA R15, R0, R15, 0.16666707396507263184 ;  /* 0x3e2aaac6000f7423 */ /* 0x000fc8000000000f */
[----:B------:R-:W-:Y:S01]  /*13b0*/  FMUL R0, R0, R15 ;  /* 0x0000000f00007220 */ /* 0x000fe20000400000 */
[----:B------:R-:W-:-:S03]  /*13c0*/  FFMA R15, -R3, R28, 1 ;  /* 0x3f800000030f7423 */ /* 0x000fc6000000011c */
[----:B------:R-:W-:Y:S01]  /*13d0*/  FFMA R0, R13, R0, R13 ;  /* 0x000000000d007223 */ /* 0x000fe2000000000d */
[----:B------:R-:W-:-:S04]  /*13e0*/  FFMA R15, R28, R15, R28 ;  /* 0x0000000f1c0f7223 */ /* 0x000fc8000000001c */
        /* <DEDUP_REMOVED lines=14> */
[----:B------:R-:W-:Y:S05]  /*14d0*/  CALL.REL.NOINC `($__internal_5_$__cuda_sm3x_div_rn_noftz_f32_slowpath) ;  /* 0x00000190002c7944 */ /* 0x000fea0003c00000 */
[----:B------:R-:W-:-:S07]  /*14e0*/  MOV R15, R0 ;  /* 0x00000000000f7202 */ /* 0x000fce0000000f00 */
.L_x_277:
[----:B------:R-:W-:Y:S05]  /*14f0*/  BSYNC.RECONVERGENT B3 ;  /* 0x0000000000037941 */ /* 0x000fea0003800200 */
.L_x_276:
        /* <DEDUP_REMOVED lines=13> */
[----:B------:R-:W-:Y:S05]  /*15d0*/  CALL.REL.NOINC `($__internal_5_$__cuda_sm3x_div_rn_noftz_f32_slowpath) ;  /* 0x0000018c00ec7944 */ /* 0x000fea0003c00000 */
.L_x_279:
[----:B------:R-:W-:Y:S05]  /*15e0*/  BSYNC.RECONVERGENT B3 ;  /* 0x0000000000037941 */ /* 0x000fea0003800200 */
.L_x_278:
        /* <DEDUP_REMOVED lines=12> */
[----:B------:R-:W-:Y:S05]  /*16b0*/  CALL.REL.NOINC `($__internal_5_$__cuda_sm3x_div_rn_noftz_f32_slowpath) ;  /* 0x0000018c00b47944 */ /* 0x000fea0003c00000 */
[----:B------:R-:W-:-:S07]  /*16c0*/  MOV R30, R0 ;  /* 0x00000000001e7202 */ /* 0x000fce0000000f00 */
.L_x_281:
[----:B------:R-:W-:Y:S05]  /*16d0*/  BSYNC.RECONVERGENT B3 ;  /* 0x0000000000037941 */ /* 0x000fea0003800200 */
.L_x_280:
        /* <DEDUP_REMOVED lines=12> */
[----:B------:R-:W-:Y:S05]  /*17a0*/  CALL.REL.NOINC `($__internal_5_$__cuda_sm3x_div_rn_noftz_f32_slowpath) ;  /* 0x0000018c00787944 */ /* 0x000fea0003c00000 */
[----:B------:R-:W-:-:S07]  /*17b0*/  MOV R15, R0 ;  /* 0x00000000000f7202 */ /* 0x000fce0000000f00 */
.L_x_283:
[----:B------:R-:W-:Y:S05]  /*17c0*/  BSYNC.RECONVERGENT B3 ;  /* 0x0000000000037941 */ /* 0x000fea0003800200 */
.L_x_282:
        /* <DEDUP_REMOVED lines=13> */
.L_x_285:
[----:B------:R-:W-:Y:S05]  /*18a0*/  BSYNC.RECONVERGENT B3 ;  /* 0x0000000000037941 */ /* 0x000fea0003800200 */
.L_x_284:
        /* <DEDUP_REMOVED lines=14> */
.L_x_287:
[----:B------:R-:W-:Y:S05]  /*1990*/  BSYNC.RECONVERGENT B3 ;  /* 0x0000000000037941 */ /* 0x000fea0003800200 */
.L_x_286:
        /* <DEDUP_REMOVED lines=14> */
.L_x_289:
[----:B------:R-:W-:Y:S05]  /*1a80*/  BSYNC.RECONVERGENT B3 ;  /* 0x0000000000037941 */ /* 0x000fea0003800200 */
.L_x_288:
        /* <DEDUP_REMOVED lines=13> */
.L_x_291:
[----:B------:R-:W-:Y:S05]  /*1b60*/  BSYNC.RECONVERGENT B3 ;  /* 0x0000000000037941 */ /* 0x000fea0003800200 */
.L_x_290:
        /* <DEDUP_REMOVED lines=14> */
.L_x_293:
[----:B------:R-:W-:Y:S05]  /*1c50*/  BSYNC.RECONVERGENT B3 ;  /* 0x0000000000037941 */ /* 0x000fea0003800200 */
.L_x_292:
        /* <DEDUP_REMOVED lines=14> */
.L_x_295:
[----:B------:R-:W-:Y:S05]  /*1d40*/  BSYNC.RECONVERGENT B3 ;  /* 0x0000000000037941 */ /* 0x000fea0003800200 */
.L_x_294:
        /* <DEDUP_REMOVED lines=14> */
.L_x_297:
[----:B------:R-:W-:Y:S05]  /*1e30*/  BSYNC.RECONVERGENT B3 ;  /* 0x0000000000037941 */ /* 0x000fea0003800200 */
.L_x_296:
        /* <DEDUP_REMOVED lines=14> */
.L_x_299:
[----:B------:R-:W-:Y:S05]  /*1f20*/  BSYNC.RECONVERGENT B3 ;  /* 0x0000000000037941 */ /* 0x000fea0003800200 */
.L_x_298:
        /* <DEDUP_REMOVED lines=14> */
.L_x_301:
[----:B------:R-:W-:Y:S05]  /*2010*/  BSYNC.RECONVERGENT B3 ;  /* 0x0000000000037941 */ /* 0x000fea0003800200 */
.L_x_300:
        /* <DEDUP_REMOVED lines=13> */
.L_x_303:
[----:B------:R-:W-:Y:S05]  /*20f0*/  BSYNC.RECONVERGENT B3 ;  /* 0x0000000000037941 */ /* 0x000fea0003800200 */
.L_x_302:
        /* <DEDUP_REMOVED lines=14> */
.L_x_305:
[----:B------:R-:W-:Y:S05]  /*21e0*/  BSYNC.RECONVERGENT B3 ;  /* 0x0000000000037941 */ /* 0x000fea0003800200 */
.L_x_304:
        /* <DEDUP_REMOVED lines=14> */
.L_x_307:
[----:B------:R-:W-:Y:S05]  /*22d0*/  BSYNC.RECONVERGENT B3 ;  /* 0x0000000000037941 */ /* 0x000fea0003800200 */
.L_x_306:
        /* <DEDUP_REMOVED lines=13> */
.L_x_309:
[----:B------:R-:W-:Y:S05]  /*23b0*/  BSYNC.RECONVERGENT B3 ;  /* 0x0000000000037941 */ /* 0x000fea0003800200 */
.L_x_308:
        /* <DEDUP_REMOVED lines=13> */
.L_x_311:
[----:B------:R-:W-:Y:S05]  /*2490*/  BSYNC.RECONVERGENT B3 ;  /* 0x0000000000037941 */ /* 0x000fea0003800200 */
.L_x_310:
[----:B------:R-:W0:Y:S01]  /*24a0*/  LDC.64 R2, c[0x0][0x390] ;  /* 0x0000e400ff027b82 */ /* 0x000e220000000a00 */
[----:B------:R-:W-:Y:S01]  /*24b0*/  FMUL R9, R7, -R30 ;  /* 0x8000001e07097220 */ /* 0x000fe20000400000 */
[----:B------:R-:W-:Y:S01]  /*24c0*/  FADD R30, R15, R30 ;  /* 0x0000001e0f1e7221 */ /* 0x000fe20000000000 */
[C---:B------:R-:W-:Y:S01]  /*24d0*/  FMUL R21, R7.reuse, -R15 ;  /* 0x8000000f07157220 */ /* 0x040fe20000400000 */
[C---:B------:R-:W-:Y:S01]  /*24e0*/  FMUL R15, R7.reuse, -R28 ;  /* 0x8000001c070f7220 */ /* 0x040fe20000400000 */
[C---:B------:R-:W-:Y:S01]  /*24f0*/  FMUL R17, R7.reuse, -R26 ;  /* 0x8000001a07117220 */ /* 0x040fe20000400000 */
[----:B------:R-:W-:Y:S01]  /*2500*/  FADD R28, R14, R28 ;  /* 0x0000001c0e1c7221 */ /* 0x000fe20000000000 */
[----:B------:R-:W-:Y:S01]  /*2510*/  FADD R26, R0, R26 ;  /* 0x0000001a001a7221 */ /* 0x000fe20000000000 */
[C---:B------:R-:W-:Y:S01]  /*2520*/  FMUL R23, R7.reuse, -R14 ;  /* 0x8000000e07177220 */ /* 0x040fe20000400000 */
        /* <DEDUP_REMOVED lines=17> */
[----:B------:R-:W-:Y:S01]  /*2640*/  MOV R0, 0x400 ;  /* 0x0000040000007802 */ /* 0x000fe20000000f00 */
[----:B------:R-:W-:Y:S01]  /*2650*/  FMUL R8, R8, R13 ;  /* 0x0000000d08087220 */ /* 0x000fe20000400000 */
[----:B------:R-:W-:Y:S02]  /*2660*/  BSSY.RECONVERGENT B1, `(.L_x_312) ;  /* 0x0000008000017945 */ /* 0x000fe40003800200 */
[----:B------:R-:W-:Y:S01]  /*2670*/  IADD3 R0, PT, PT, R0, 0x1800, RZ ;  /* 0x0000180000007810 */ /* 0x000fe20007ffe0ff */
[----:B------:R-:W-:-:S03]  /*2680*/  FMUL R13, R13, R8 ;  /* 0x000000080d0d7220 */ /* 0x000fc60000400000 */
[----:B01----:R-:W-:-:S07]  /*2690*/  LEA R0, R5, R0, 0x18 ;  /* 0x0000000005007211 */ /* 0x003fce00078ec0ff */
.L_x_313:
[----:B------:R-:W0:Y:S02]  /*26a0*/  LDS R2, [R0] ;  /* 0x0000000000027984 */ /* 0x000e240000000800 */
[----:B0-----:R-:W-:-:S05]  /*26b0*/  FADD R3, R13, R2 ;  /* 0x000000020d037221 */ /* 0x001fca0000000000 */
[----:B------:R-:W0:Y:S02]  /*26c0*/  ATOMS.CAST.SPIN P0, [R0], R2, R3 ;  /* 0x000000020000758d */ /* 0x000e240001800003 */
[----:B0-----:R-:W-:Y:S05]  /*26d0*/  @!P0 BRA `(.L_x_313) ;  /* 0xfffffffc00f08947 */ /* 0x001fea000383ffff */
[----:B------:R-:W-:Y:S05]  /*26e0*/  BSYNC.RECONVERGENT B1 ;  /* 0x0000000000017941 */ /* 0x000fea0003800200 */
.L_x_312:
[----:B------:R-:W0:Y:S02]  /*26f0*/  LDC.64 R2, c[0x4][0x10] ;  /* 0x01000400ff027b82 */ /* 0x000e240000000a00 */
[----:B0-----:R-:W2:Y:S02]  /*2700*/  LDG.E R2, desc[UR6][R2.64] ;  /* 0x0000000602027981 */ /* 0x001ea4000c1e1900 */
[----:B--2---:R-:W-:-:S13]  /*2710*/  ISETP.NE.AND P4, PT, R2, RZ, PT ;  /* 0x000000ff0200720c */ /* 0x004fda0003f85270 */
.L_x_270:
[----:B------:R-:W-:Y:S05]  /*2720*/  BSYNC.RECONVERGENT B0 ;  /* 0x0000000000007941 */ /* 0x000fea0003800200 */
.L_x_269:
[----:B------:R-:W-:Y:S05]  /*2730*/  @!P5 BRA `(.L_x_314) ;  /* 0xffffffe0007cd947 */ /* 0x000fea000383ffff */
.L_x_262:
        /* <DEDUP_REMOVED lines=9> */
.L_x_345:
[----:B------:R-:W0:Y:S01]  /*27d0*/  LDC.64 R2, c[0x0][0x3c8] ;  /* 0x0000f200ff027b82 */ /* 0x000e220000000a00 */
[----:B-----5:R-:W-:-:S07]  /*27e0*/  SHF.L.U32 R11, R18, 0x2, RZ ;  /* 0x00000002120b7819 */ /* 0x020fce00000006ff */
[----:B------:R-:W1:Y:S01]  /*27f0*/  LDC.64 R12, c[0x0][0x380] ;  /* 0x0000e000ff0c7b82 */ /* 0x000e620000000a00 */
[----:B0-----:R-:W-:-:S05]  /*2800*/  IMAD.WIDE R2, R11, 0x4, R2 ;  /* 0x000000040b027825 */ /* 0x001fca00078e0202 */
[----:B------:R-:W2:Y:S04]  /*2810*/  LDG.E.CONSTANT R10, desc[UR6][R2.64] ;  /* 0x00000006020a7981 */ /* 0x000ea8000c1e9900 */
[----:B------:R-:W3:Y:S04]  /*2820*/  LDG.E.CONSTANT R0, desc[UR6][R2.64+0x4] ;  /* 0x0000040602007981 */ /* 0x000ee8000c1e9900 */
[----:B-----5:R-:W4:Y:S04]  /*2830*/  LDG.E.CONSTANT R4, desc[UR6][R2.64+0x8] ;  /* 0x0000080602047981 */ /* 0x020f28000c1e9900 */
[----:B------:R0:W4:Y:S01]  /*2840*/  LDG.E.CONSTANT R9, desc[UR6][R2.64+0xc] ;  /* 0x00000c0602097981 */ /* 0x000122000c1e9900 */
[----:B------:R-:W1:Y:S08]  /*2850*/  @P1 LDC.64 R42, c[0x4][0x8] ;  /* 0x01000200ff2a1b82 */ /* 0x000e700000000a00 */
[----:B------:R-:W0:Y:S08]  /*2860*/  @P1 LDC.64 R14, c[0x4][0x8] ;  /* 0x01000200ff0e1b82 */ /* 0x000e300000000a00 */
[----:B------:R-:W0:Y:S01]  /*2870*/  @P1 LDC.64 R6, c[0x4][RZ] ;  /* 0x01000000ff061b82 */ /* 0x000e220000000a00 */
[----:B-1----:R-:W4:Y:S04]  /*2880*/  @P1 LDG.E R35, desc[UR6][R42.64] ;  /* 0x000000062a231981 */ /* 0x002f28000c1e1900 */
[----:B------:R-:W4:Y:S04]  /*2890*/  @P1 LDG.E R29, desc[UR6][R42.64+0x8] ;  /* 0x000008062a1d1981 */ /* 0x000f28000c1e1900 */
[----:B0-----:R-:W4:Y:S04]  /*28a0*/  @P1 LDG.E R22, desc[UR6][R14.64+0x8] ;  /* 0x000008060e161981 */ /* 0x001f28000c1e1900 */
[----:B------:R-:W4:Y:S04]  /*28b0*/  @P1 LDG.E R27, desc[UR6][R14.64] ;  /* 0x000000060e1b1981 */ /* 0x000f28000c1e1900 */
[----:B------:R-:W4:Y:S01]  /*28c0*/  @P1 LDG.E R37, desc[UR6][R42.64+0x4] ;  /* 0x000004062a251981 */ /* 0x000f22000c1e1900 */
[----:B------:R-:W0:Y:S03]  /*28d0*/  @P1 LDC.64 R2, c[0x4][0x8] ;  /* 0x01000200ff021b82 */ /* 0x000e260000000a00 */
[----:B------:R-:W4:Y:S04]  /*28e0*/  @P1 LDG.E R48, desc[UR6][R6.64+0x4] ;  /* 0x0000040606301981 */ /* 0x000f28000c1e1900 */
[----:B------:R-:W4:Y:S04]  /*28f0*/  @P1 LDG.E R42, desc[UR6][R6.64+0x8] ;  /* 0x00000806062a1981 */ /* 0x000f28000c1e1900 */
[----:B------:R-:W4:Y:S04]  /*2900*/  @P1 LDG.E R43, desc[UR6][R6.64] ;  /* 0x00000006062b1981 */ /* 0x000f28000c1e1900 */
[----:B0-----:R-:W4:Y:S04]  /*2910*/  @P1 LDG.E R47, desc[UR6][R2.64+0x4] ;  /* 0x00000406022f1981 */ /* 0x001f28000c1e1900 */
[----:B------:R-:W4:Y:S01]  /*2920*/  @P1 LDG.E R46, desc[UR6][R2.64+0x8] ;  /* 0x00000806022e1981 */ /* 0x000f22000c1e1900 */
[----:B--2---:R-:W-:-:S02]  /*2930*/  LEA R10, R10, R10, 0x1 ;  /* 0x0000000a0a0a7211 */ /* 0x004fc400078e08ff */
[----:B---3--:R-:W-:-:S03]  /*2940*/  LEA R41, R0, R0, 0x1 ;  /* 0x0000000000297211 */ /* 0x008fc600078e08ff */
[--C-:B------:R-:W-:Y:S01]  /*2950*/  IMAD.WIDE R38, R10, 0x4, R12.reuse ;  /* 0x000000040a267825 */ /* 0x100fe200078e020c */
[----:B------:R0:W2:Y:S01]  /*2960*/  @P1 LDG.E R0, desc[UR6][R14.64+0x4] ;  /* 0x000004060e001981 */ /* 0x0000a2000c1e1900 */
[----:B----4-:R-:W-:Y:S02]  /*2970*/  LEA R17, R4, R4, 0x1 ;  /* 0x0000000404117211 */ /* 0x010fe400078e08ff */
[--C-:B------:R-:W-:Y:S01]  /*2980*/  IMAD.WIDE R40, R41, 0x4, R12.reuse ;  /* 0x0000000429287825 */ /* 0x100fe200078e020c */
[----:B------:R-:W3:Y:S03]  /*2990*/  LDG.E R30, desc[UR6][R38.64] ;  /* 0x00000006261e7981 */ /* 0x000ee6000c1e1900 */
[----:B------:R-:W-:Y:S01]  /*29a0*/  IMAD.WIDE R16, R17, 0x4, R12 ;  /* 0x0000000411107825 */ /* 0x000fe200078e020c */
[----:B------:R-:W3:Y:S01]  /*29b0*/  LDG.E R31, desc[UR6][R40.64] ;  /* 0x00000006281f7981 */ /* 0x000ee2000c1e1900 */
[----:B------:R-:W1:Y:S03]  /*29c0*/  @P1 LDC.64 R4, c[0x4][RZ] ;  /* 0x01000000ff041b82 */ /* 0x000e660000000a00 */
[----:B------:R-:W4:Y:S04]  /*29d0*/  LDG.E R25, desc[UR6][R40.64+0x8] ;  /* 0x0000080628197981 */ /* 0x000f28000c1e1900 */
[----:B------:R-:W4:Y:S04]  /*29e0*/  LDG.E R8, desc[UR6][R16.64+0x8] ;  /* 0x0000080610087981 */ /* 0x000f28000c1e1900 */
[----:B------:R-:W2:Y:S04]  /*29f0*/  LDG.E R23, desc[UR6][R40.64+0x4] ;  /* 0x0000040628177981 */ /* 0x000ea8000c1e1900 */
[----:B------:R-:W2:Y:S04]  /*2a00*/  LDG.E R34, desc[UR6][R38.64+0x8] ;  /* 0x0000080626227981 */ /* 0x000ea8000c1e1900 */
[----:B------:R-:W2:Y:S04]  /*2a10*/  LDG.E R20, desc[UR6][R16.64+0x4] ;  /* 0x0000040610147981 */ /* 0x000ea8000c1e1900 */
[----:B------:R0:W2:Y:S04]  /*2a20*/  LDG.E R21, desc[UR6][R16.64] ;  /* 0x0000000610157981 */ /* 0x0000a8000c1e1900 */
[----:B------:R-:W2:Y:S01]  /*2a30*/  LDG.E R36, desc[UR6][R38.64+0x4] ;  /* 0x0000040626247981 */ /* 0x000ea2000c1e1900 */
[----:B------:R-:W-:-:S03]  /*2a40*/  LEA R9, R9, R9, 0x1 ;  /* 0x0000000909097211 */ /* 0x000fc600078e08ff */
[----:B-1----:R-:W2:Y:S02]  /*2a50*/  @P1 LDG.E R24, desc[UR6][R4.64] ;  /* 0x0000000604181981 */ /* 0x002ea4000c1e1900 */
[----:B------:R-:W-:Y:S01]  /*2a60*/  IMAD.WIDE R12, R9, 0x4, R12 ;  /* 0x00000004090c7825 */ /* 0x000fe200078e020c */
[----:B0-----:R-:W0:Y:S01]  /*2a70*/  @P1 LDC.64 R14, c[0x4][RZ] ;  /* 0x01000000ff0e1b82 */ /* 0x001e220000000a00 */
[----:B------:R-:W2:Y:S04]  /*2a80*/  @P1 LDG.E R26, desc[UR6][R4.64+0x4] ;  /* 0x00000406041a1981 */ /* 0x000ea8000c1e1900 */
[----:B------:R1:W2:Y:S03]  /*2a90*/  @P1 LDG.E R38, desc[UR6][R4.64+0x8] ;  /* 0x0000080604261981 */ /* 0x0002a6000c1e1900 */
[----:B------:R-:W1:Y:S01]  /*2aa0*/  LDC.64 R16, c[0x0][0x3d0] ;  /* 0x0000f400ff107b82 */ /* 0x000e620000000a00 */
[----:B------:R-:W2:Y:S04]  /*2ab0*/  LDG.E R41, desc[UR6][R12.64+0x8] ;  /* 0x000008060c297981 */ /* 0x000ea8000c1e1900 */
[----:B------:R-:W2:Y:S04]  /*2ac0*/  LDG.E R28, desc[UR6][R12.64] ;  /* 0x000000060c1c7981 */ /* 0x000ea8000c1e1900 */
[----:B------:R-:W2:Y:S04]  /*2ad0*/  LDG.E R39, desc[UR6][R12.64+0x4] ;  /* 0x000004060c277981 */ /* 0x000ea8000c1e1900 */
[----:B------:R-:W2:Y:S04]  /*2ae0*/  @P1 LDG.E R40, desc[UR6][R2.64] ;  /* 0x0000000602281981 */ /* 0x000ea8000c1e1900 */
[----:B0-----:R-:W2:Y:S04]  /*2af0*/  @P1 LDG.E R45, desc[UR6][R14.64] ;  /* 0x000000060e2d1981 */ /* 0x001ea8000c1e1900 */
[----:B------:R-:W2:Y:S04]  /*2b00*/  @P1 LDG.E R44, desc[UR6][R14.64+0x4] ;  /* 0x000004060e2c1981 */ /* 0x000ea8000c1e1900 */
[----:B------:R4:W2:Y:S01]  /*2b10*/  @P1 LDG.E R49, desc[UR6][R14.64+0x8] ;  /* 0x000008060e311981 */ /* 0x0008a2000c1e1900 */
        /* <DEDUP_REMOVED lines=10> */
[----:B------:R-:W-:Y:S01]  /*2bc0*/  @P1 FMUL R35, R6, R35 ;  /* 0x0000002306231220 */ /* 0x000fe20000400000 */
[----:B----4-:R-:W-:-:S04]  /*2bd0*/  FADD R15, -R25, R8 ;  /* 0x00000008190f7221 */ /* 0x010fc80000000100 */
[----:B------:R-:W-:Y:S01]  /*2be0*/  @P1 FMUL R22, R15, R22 ;  /* 0x000000160f161220 */ /* 0x000fe20000400000 */
[----:B--2---:R-:W-:Y:S01]  /*2bf0*/  FADD R7, -R34, R25 ;  /* 0x0000001922077221 */ /* 0x004fe20000000100 */
[----:B------:R-:W-:-:S03]  /*2c00*/  FADD R17, -R23, R20 ;  /* 0x0000001417117221 */ /* 0x000fc60000000100 */
[----:B------:R-:W-:Y:S01]  /*2c10*/  @P1 FMUL R29, R7, R29 ;  /* 0x0000001d071d1220 */ /* 0x000fe20000400000 */
[----:B------:R-:W-:Y:S01]  /*2c20*/  FADD R16, -R31, R21 ;  /* 0x000000151f107221 */ /* 0x000fe20000000100 */
[----:B------:R-:W-:Y:S01]  /*2c30*/  @P1 FMUL R2, R17, R0 ;  /* 0x0000000011021220 */ /* 0x000fe20000400000 */
[----:B------:R-:W-:Y:S02]  /*2c40*/  FADD R3, -R36, R23 ;  /* 0x0000001724037221 */ /* 0x000fe40000000100 */
        /* <DEDUP_REMOVED lines=11> */
[----:B----4-:R-:W-:-:S02]  /*2d00*/  @P1 FFMA R17, -R48, R2, R17 ;  /* 0x0000000230111223 */ /* 0x010fc40000000111 */
[----:B0-----:R-:W-:Y:S01]  /*2d10*/  FMUL R5, R15, R6 ;  /* 0x000000060f057220 */ /* 0x001fe20000400000 */
[----:B------:R-:W-:Y:S01]  /*2d20*/  @P1 FFMA R16, -R43, R27, R16 ;  /* 0x0000001b2b101223 */ /* 0x000fe20000000110 */
[----:B------:R-:W-:Y:S01]  /*2d30*/  FADD R0, -R8, R41 ;  /* 0x0000002908007221 */ /* 0x000fe20000000100 */
[-C--:B------:R-:W-:Y:S02]  /*2d40*/  FMUL R8, R17, R7.reuse ;  /* 0x0000000711087220 */ /* 0x080fe40000400000 */
[----:B------:R-:W-:Y:S01]  /*2d50*/  FFMA R7, R16, R7, -R5 ;  /* 0x0000000710077223 */ /* 0x000fe20000000805 */
[----:B------:R-:W-:Y:S01]  /*2d60*/  @P1 FFMA R3, -R26, R37, R3 ;  /* 0x000000251a031223 */ /* 0x000fe20000000103 */
[----:B------:R-:W-:Y:S01]  /*2d70*/  FADD R4, -R21, R28 ;  /* 0x0000001c15047221 */ /* 0x000fe20000000100 */
[----:B------:R-:W-:Y:S02]  /*2d80*/  FADD R39, -R20, R39 ;  /* 0x0000002714277221 */ /* 0x000fe40000000100 */
[-C--:B------:R-:W-:Y:S01]  /*2d90*/  FMUL R2, R16, R3.reuse ;  /* 0x0000000310027220 */ /* 0x080fe20000400000 */
[----:B------:R-:W-:Y:S01]  /*2da0*/  FFMA R8, R15, R3, -R8 ;  /* 0x000000030f087223 */ /* 0x000fe20000000808 */
[----:B------:R-:W-:Y:S01]  /*2db0*/  FMUL R3, R7, R7 ;  /* 0x0000000707037220 */ /* 0x000fe20000400000 */
        /* <DEDUP_REMOVED lines=16> */
[C---:B------:R-:W-:Y:S02]  /*2ec0*/  FMUL R5, R39.reuse, R15 ;  /* 0x0000000f27057220 */ /* 0x040fe40000400000 */
[CC--:B------:R-:W-:Y:S01]  /*2ed0*/  FMUL R21, R0.reuse, R16.reuse ;  /* 0x0000001000157220 */ /* 0x0c0fe20000400000 */
[----:B------:R-:W-:Y:S01]  /*2ee0*/  FFMA R3, R39, R16, -R2 ;  /* 0x0000001027037223 */ /* 0x000fe20000000802 */
[----:B------:R-:W-:Y:S02]  /*2ef0*/  FFMA R5, R0, R17, -R5 ;  /* 0x0000001100057223 */ /* 0x000fe40000000805 */
[----:B------:R-:W-:Y:S01]  /*2f00*/  FFMA R4, R4, R15, -R21 ;  /* 0x0000000f04047223 */ /* 0x000fe20000000815 */
[----:B0-----:R-:W-:Y:S06]  /*2f10*/  @!P0 BRA `(.L_x_317) ;  /* 0x0000000000108947 */ /* 0x001fec0003800000 */
[----:B------:R-:W-:-:S07]  /*2f20*/  MOV R0, 0x2f40 ;  /* 0x00002f4000007802 */ /* 0x000fce0000000f00 */
[----:B---3-5:R-:W-:Y:S05]  /*2f30*/  CALL.REL.NOINC `($__internal_4_$__cuda_sm20_sqrt_rn_f32_slowpath) ;  /* 0x00000174003c7944 */ /* 0x028fea0003c00000 */
[----:B------:R-:W-:Y:S01]  /*2f40*/  MOV R21, R39 ;  /* 0x0000002700157202 */ /* 0x000fe20000000f00 */
[----:B------:R-:W-:Y:S06]  /*2f50*/  BRA `(.L_x_318) ;  /* 0x0000000000107947 */ /* 0x000fec0003800000 */
.L_x_317:
[----:B---3--:R-:W-:Y:S01]  /*2f60*/  FMUL.FTZ R21, R34, R23 ;  /* 0x0000001722157220 */ /* 0x008fe20000410000 */
[----:B------:R-:W-:-:S03]  /*2f70*/  FMUL.FTZ R2, R23, 0.5 ;  /* 0x3f00000017027820 */ /* 0x000fc60000410000 */
[----:B------:R-:W-:-:S04]  /*2f80*/  FFMA R0, -R21, R21, R34 ;  /* 0x0000001515007223 */ /* 0x000fc80000000122 */
[----:B------:R-:W-:-:S07]  /*2f90*/  FFMA R21, R0, R2, R21 ;  /* 0x0000000200157223 */ /* 0x000fce0000000015 */
.L_x_318:
[----:B------:R-:W-:Y:S05]  /*2fa0*/  BSYNC.RECONVERGENT B0 ;  /* 0x0000000000007941 */ /* 0x000fea0003800200 */
.L_x_316:
        /* <DEDUP_REMOVED lines=12> */
.L_x_320:
[----:B------:R-:W-:Y:S01]  /*3070*/  FMUL.FTZ R14, R34, R23 ;  /* 0x00000017220e7220 */ /* 0x000fe20000410000 */
[----:B------:R-:W-:-:S03]  /*3080*/  FMUL.FTZ R0, R23, 0.5 ;  /* 0x3f00000017007820 */ /* 0x000fc60000410000 */
[----:B------:R-:W-:-:S04]  /*3090*/  FFMA R23, -R14, R14, R34 ;  /* 0x0000000e0e177223 */ /* 0x000fc80000000122 */
[----:B------:R-:W-:-:S07]  /*30a0*/  FFMA R14, R23, R0, R14 ;  /* 0x00000000170e7223 */ /* 0x000fce000000000e */
.L_x_321:
[----:B------:R-:W-:Y:S05]  /*30b0*/  BSYNC.RECONVERGENT B0 ;  /* 0x0000000000007941 */ /* 0x000fea0003800200 */
.L_x_319:
        /* <DEDUP_REMOVED lines=20> */
.L_x_325:
[----:B------:R-:W-:Y:S05]  /*3200*/  BSYNC.RECONVERGENT B3 ;  /* 0x0000000000037941 */ /* 0x000fea0003800200 */
.L_x_324:
        /* <DEDUP_REMOVED lines=15> */
[----:B------:R-:W-:-:S07]  /*3300*/  MOV R0, 0x3320 ;  /* 0x0000332000007802 */ /* 0x000fce0000000f00 */
[----:B-----5:R-:W-:Y:S05]  /*3310*/  CALL.REL.NOINC `($__internal_4_$__cuda_sm20_sqrt_rn_f32_slowpath) ;  /* 0x0000017000447944 */ /* 0x020fea0003c00000 */
[----:B------:R-:W-:Y:S05]  /*3320*/  BRA `(.L_x_328) ;  /* 0x0000000000107947 */ /* 0x000fea0003800000 */
.L_x_327:
[----:B------:R-:W-:Y:S01]  /*3330*/  FMUL.FTZ R39, R34, R17 ;  /* 0x0000001122277220 */ /* 0x000fe20000410000 */
[----:B------:R-:W-:-:S03]  /*3340*/  FMUL.FTZ R16, R17, 0.5 ;  /* 0x3f00000011107820 */ /* 0x000fc60000410000 */
[----:B------:R-:W-:-:S04]  /*3350*/  FFMA R0, -R39, R39, R34 ;  /* 0x0000002727007223 */ /* 0x000fc80000000122 */
[----:B------:R-:W-:-:S07]  /*3360*/  FFMA R39, R0, R16, R39 ;  /* 0x0000001000277223 */ /* 0x000fce0000000027 */
.L_x_328:
[----:B------:R-:W-:Y:S05]  /*3370*/  BSYNC.RECONVERGENT B1 ;  /* 0x0000000000017941 */ /* 0x000fea0003800200 */
.L_x_326:
        /* <DEDUP_REMOVED lines=17> */
[----:B------:R-:W-:-:S07]  /*3490*/  MOV R34, 0x34b0 ;  /* 0x000034b000227802 */ /* 0x000fce0000000f00 */
[----:B-----5:R-:W-:Y:S05]  /*34a0*/  CALL.REL.NOINC `($__internal_5_$__cuda_sm3x_div_rn_noftz_f32_slowpath) ;  /* 0x0000017000387944 */ /* 0x020fea0003c00000 */
.L_x_332:
[----:B------:R-:W-:Y:S05]  /*34b0*/  BSYNC.RECONVERGENT B4 ;  /* 0x0000000000047941 */ /* 0x000fea0003800200 */
.L_x_331:
[----:B------:R-:W-:-:S07]  /*34c0*/  MOV R16, R0 ;  /* 0x0000000000107202 */ /* 0x000fce0000000f00 */
.L_x_330:
[----:B------:R-:W-:Y:S05]  /*34d0*/  BSYNC.RECONVERGENT B3 ;  /* 0x0000000000037941 */ /* 0x000fea0003800200 */
.L_x_329:
        /* <DEDUP_REMOVED lines=16> */
.L_x_334:
[----:B------:R-:W-:Y:S05]  /*35e0*/  BSYNC.RECONVERGENT B3 ;  /* 0x0000000000037941 */ /* 0x000fea0003800200 */
.L_x_333:
        /* <DEDUP_REMOVED lines=19> */
[-C--:B------:R-:W-:Y:S01]  /*3720*/  FSEL R21, R0, R17.reuse, P4 ;  /* 0x0000001100157208 */ /* 0x080fe20002000000 */
[----:B------:R-:W-:Y:S01]  /*3730*/  HFMA2 R0, -RZ, RZ, 2.04296875, -15.78125 ;  /* 0x4016cbe4ff007431 */ /* 0x000fe200000001ff */
[----:B------:R-:W-:-:S05]  /*3740*/  FSEL R17, R17, -R17, P4 ;  /* 0x8000001111117208 */ /* 0x000fca0002000000 */
[----:B------:R-:W-:Y:S01]  /*3750*/  @!P0 FFMA R21, R20, 1.6832555532455444336, R17 ;  /* 0x3fd774eb14158823 */ /* 0x000fe20000000011 */
        /* <DEDUP_REMOVED lines=26> */
.L_x_337:
        /* <DEDUP_REMOVED lines=12> */
[C---:B-1----:R-:W-:Y:S02]  /*39c0*/  LOP3.LUT R0, R15.reuse, 0xe0, RZ, 0xc0, !PT ;  /* 0x000000e00f007812 */ /* 0x042fe400078ec0ff */
        /* <DEDUP_REMOVED lines=28> */
.L_x_336:
[----:B------:R-:W-:Y:S05]  /*3b90*/  BSYNC.RECONVERGENT B1 ;  /* 0x0000000000017941 */ /* 0x000fea0003800200 */
.L_x_335:
[----:B------:R-:W-:Y:S02]  /*3ba0*/  HFMA2 R15, -RZ, RZ, 0.487060546875, -0.0625 ;  /* 0x37cbac00ff0f7431 */ /* 0x000fe400000001ff */
[----:B------:R-:W-:Y:S01]  /*3bb0*/  FMUL R14, R11, R11 ;  /* 0x0000000b0b0e7220 */ /* 0x000fe20000400000 */
[----:B------:R-:W-:Y:S01]  /*3bc0*/  LOP3.LUT R20, R0, 0x1, RZ, 0xc0, !PT ;  /* 0x0000000100147812 */ /* 0x000fe200078ec0ff */
[----:B------:R-:W-:Y:S01]  /*3bd0*/  FMUL R41, R13, -R12 ;  /* 0x8000000c0d297220 */ /* 0x000fe20000400000 */
[----:B------:R-:W-:Y:S01]  /*3be0*/  MOV R24, 0x3d2aaabb ;  /* 0x3d2aaabb00187802 */ /* 0x000fe20000000f00 */
[----:B------:R-:W-:Y:S01]  /*3bf0*/  BSSY.RECONVERGENT B1, `(.L_x_338) ;  /* 0x0000044000017945 */ /* 0x000fe20003800200 */
        /* <DEDUP_REMOVED lines=8> */
[C---:B------:R-:W-:Y:S01]  /*3c80*/  FFMA R21, R14.reuse, R21, R27 ;  /* 0x000000150e157223 */ /* 0x040fe2000000001b */
[----:B------:R-:W-:Y:S01]  /*3c90*/  FSETP.GE.AND P0, PT, |R17|, 105615, PT ;  /* 0x47ce47801100780b */ /* 0x000fe20003f06200 */
[C---:B------:R-:W-:Y:S02]  /*3ca0*/  FFMA R11, R14.reuse, R0, RZ ;  /* 0x000000000e0b7223 */ /* 0x040fe400000000ff */
[----:B------:R-:W-:-:S04]  /*3cb0*/  FFMA R16, R14, R21, R16 ;  /* 0x000000150e107223 */ /* 0x000fc80000000010 */
[----:B------:R-:W-:-:S04]  /*3cc0*/  FFMA R0, R11, R16, R0 ;  /* 0x000000100b007223 */ /* 0x000fc80000000000 */
        /* <DEDUP_REMOVED lines=13> */
.L_x_340:
        /* <DEDUP_REMOVED lines=30> */
[----:B------:R-:W-:Y:S02]  /*3f80*/  LOP3.LUT R17, R12, R17, RZ, 0x3c, !PT ;  /* 0x000000110c117212 */ /* 0x000fe400078e3cff */
        /* <DEDUP_REMOVED lines=10> */
.L_x_339:
[----:B------:R-:W-:Y:S05]  /*4030*/  BSYNC.RECONVERGENT B1 ;  /* 0x0000000000017941 */ /* 0x000fea0003800200 */
.L_x_338:
        /* <DEDUP_REMOVED lines=10> */
[----:B------:R-:W-:-:S03]  /*40e0*/  FSEL R25, -R25, -0.16666662693023681641, P0 ;  /* 0xbe2aaaa819197808 */ /* 0x000fc60000000100 */
[----:B------:R-:W-:Y:S01]  /*40f0*/  FFMA R24, R11, R0, R24 ;  /* 0x000000000b187223 */ /* 0x000fe20000000018 */
[----:B------:R-:W-:-:S03]  /*4100*/  FSEL R0, R22, 1, !P0 ;  /* 0x3f80000016007808 */ /* 0x000fc60004000000 */
[C---:B------:R-:W-:Y:S02]  /*4110*/  FFMA R24, R11.reuse, R24, R25 ;  /* 0x000000180b187223 */ /* 0x040fe40000000019 */
[----:B------:R-:W-:-:S04]  /*4120*/  FFMA R11, R11, R0, RZ ;  /* 0x000000000b0b7223 */ /* 0x000fc800000000ff */
[----:B------:R-:W-:Y:S01]  /*4130*/  FFMA R0, R11, R24, R0 ;  /* 0x000000180b007223 */ /* 0x000fe20000000000 */
[----:B------:R-:W-:-:S03]  /*4140*/  MOV R11, 0x400 ;  /* 0x00000400000b7802 */ /* 0x000fc60000000f00 */
[----:B------:R-:W-:Y:S01]  /*4150*/  @P1 FADD R0, RZ, -R0 ;  /* 0x80000000ff001221 */ /* 0x000fe20000000000 */
[----:B------:R-:W-:-:S03]  /*4160*/  IADD3 R11, PT, PT, R11, 0x1800, RZ ;  /* 0x000018000b0b7810 */ /* 0x000fc60007ffe0ff */
[----:B------:R-:W-:Y:S01]  /*4170*/  FADD R0, R0, 1 ;  /* 0x3f80000000007421 */ /* 0x000fe20000000000 */
[----:B0-----:R-:W-:-:S03]  /*4180*/  LEA R14, R12, R11, 0x18 ;  /* 0x0000000b0c0e7211 */ /* 0x001fc600078ec0ff */
[----:B------:R-:W-:-:S07]  /*4190*/  FMUL R11, R13, R0 ;  /* 0x000000000d0b7220 */ /* 0x000fce0000400000 */
.L_x_342:
[----:B------:R-:W0:Y:S02]  /*41a0*/  LDS R12, [R14] ;  /* 0x000000000e0c7984 */ /* 0x000e240000000800 */
[----:B0-----:R-:W-:-:S05]  /*41b0*/  FADD R13, R11, R12 ;  /* 0x0000000c0b0d7221 */ /* 0x001fca0000000000 */
[----:B------:R-:W0:Y:S02]  /*41c0*/  ATOMS.CAST.SPIN P0, [R14], R12, R13 ;  /* 0x0000000c0e00758d */ /* 0x000e24000180000d */
[----:B0-----:R-:W-:Y:S05]  /*41d0*/  @!P0 BRA `(.L_x_342) ;  /* 0xfffffffc00f08947 */ /* 0x001fea000383ffff */
[----:B------:R-:W-:Y:S05]  /*41e0*/  BSYNC.RECONVERGENT B1 ;  /* 0x0000000000017941 */ /* 0x000fea0003800200 */
.L_x_341:
        /* <DEDUP_REMOVED lines=11> */
[----:B------:R-:W-:Y:S05]  /*42a0*/  CALL.REL.NOINC `($__internal_5_$__cuda_sm3x_div_rn_noftz_f32_slowpath) ;  /* 0x0000016000b87944 */ /* 0x000fea0003c00000 */
.L_x_344:
[----:B------:R-:W-:Y:S05]  /*42b0*/  BSYNC.RECONVERGENT B3 ;  /* 0x0000000000037941 */ /* 0x000fea0003800200 */
.L_x_343:
[----:B------:R-:W0:Y:S01]  /*42c0*/  LDC.64 R12, c[0x0][0x390] ;  /* 0x0000e400ff0c7b82 */ /* 0x000e220000000a00 */
[-C--:B------:R-:W-:Y:S01]  /*42d0*/  FMUL R5, R5, R0.reuse ;  /* 0x0000000005057220 */ /* 0x080fe20000400000 */
[-C--:B------:R-:W-:Y:S01]  /*42e0*/  FMUL R3, R3, R0.reuse ;  /* 0x0000000003037220 */ /* 0x080fe20000400000 */
[-C--:B------:R-:W-:Y:S01]  /*42f0*/  FMUL R17, R8, -R0.reuse ;  /* 0x8000000008117220 */ /* 0x080fe20000400000 */
[-C--:B------:R-:W-:Y:S01]  /*4300*/  FMUL R7, R7, -R0.reuse ;  /* 0x8000000007077220 */ /* 0x080fe20000400000 */
[----:B------:R-:W-:-:S03]  /*4310*/  FMUL R21, R6, -R0 ;  /* 0x8000000006157220 */ /* 0x000fc60000400000 */
[----:B------:R-:W1:Y:S01]  /*4320*/  LDC.64 R14, c[0x4][0x10] ;  /* 0x01000400ff0e7b82 */ /* 0x000e620000000a00 */
[----:B0-----:R-:W-:-:S04]  /*4330*/  IMAD.WIDE R10, R10, 0x4, R12 ;  /* 0x000000040a0a7825 */ /* 0x001fc800078e020c */
[----:B------:R-:W-:-:S04]  /*4340*/  IMAD.WIDE R12, R9, 0x4, R12 ;  /* 0x00000004090c7825 */ /* 0x000fc800078e020c */
[----:B------:R-:W-:Y:S01]  /*4350*/  FMUL R9, R4, R0 ;  /* 0x0000000004097220 */ /* 0x000fe20000400000 */
        /* <DEDUP_REMOVED lines=8> */
.L_x_323:
[----:B------:R-:W-:Y:S05]  /*43e0*/  BSYNC.RECONVERGENT B0 ;  /* 0x0000000000007941 */ /* 0x000fea0003800200 */
.L_x_322:
[----:B------:R-:W-:Y:S05]  /*43f0*/  @!P5 BRA `(.L_x_345) ;  /* 0xffffffe000f4d947 */ /* 0x000fea000383ffff */
.L_x_315:
[----:B------:R-:W-:Y:S05]  /*4400*/  WARPSYNC.ALL ;  /* 0x0000000000007948 */ /* 0x000fea0003800000 */
[----:B------:R-:W0:Y:S01]  /*4410*/  LDCU UR5, c[0x0][0x418] ;  /* 0x00008300ff0577ac */ /* 0x000e220008000800 */
[----:B------:R-:W-:Y:S01]  /*4420*/  BSSY.RECONVERGENT B0, `(.L_x_346) ;  /* 0x0000021000007945 */ /* 0x000fe20003800200 */
[----:B------:R-:W-:Y:S02]  /*4430*/  CS2R R30, SRZ ;  /* 0x00000000001e7805 */ /* 0x000fe4000001ff00 */
[----:B------:R-:W-:Y:S02]  /*4440*/  CS2R R28, SRZ ;  /* 0x00000000001c7805 */ /* 0x000fe4000001ff00 */
[----:B------:R-:W-:-:S02]  /*4450*/  CS2R R26, SRZ ;  /* 0x00000000001a7805 */ /* 0x000fc4000001ff00 */
[----:B------:R-:W-:Y:S02]  /*4460*/  CS2R R24, SRZ ;  /* 0x0000000000187805 */ /* 0x000fe4000001ff00 */
[----:B------:R-:W-:Y:S01]  /*4470*/  CS2R R22, SRZ ;  /* 0x0000000000167805 */ /* 0x000fe2000001ff00 */
[----:B------:R-:W-:Y:S01]  /*4480*/  BAR.SYNC.DEFER_BLOCKING 0x0 ;  /* 0x0000000000007b1d */ /* 0x000fe20000010000 */
[----:B0-----:R-:W-:-:S13]  /*4490*/  ISETP.GE.AND P0, PT, R32, UR5, PT ;  /* 0x0000000520007c0c */ /* 0x001fda000bf06270 */
[----:B------:R-:W-:Y:S05]  /*44a0*/  @P0 BRA `(.L_x_347) ;  /* 0x0000000000600947 */ /* 0x000fea0003800000 */
[----:B--2---:R-:W0:Y:S01]  /*44b0*/  LDC.64 R2, c[0x0][0x380] ;  /* 0x0000e000ff027b82 */ /* 0x004e220000000a00 */
[----:B------:R-:W-:Y:S01]  /*44c0*/  LEA R15, R32, R32, 0x1 ;  /* 0x00000020200f7211 */ /* 0x000fe200078e08ff */
[----:B------:R-:W1:Y:S06]  /*44d0*/  LDCU.64 UR8, c[0x0][0x428] ;  /* 0x00008500ff0877ac */ /* 0x000e6c0008000a00 */
[----:B-----5:R-:W2:Y:S08]  /*44e0*/  LDC.64 R4, c[0x0][0x3d8] ;  /* 0x0000f600ff047b82 */ /* 0x020eb00000000a00 */
[----:B------:R-:W3:Y:S08]  /*44f0*/  LDC.64 R6, c[0x0][0x3e0] ;  /* 0x0000f800ff067b82 */ /* 0x000ef00000000a00 */
[----:B------:R-:W4:Y:S01]  /*4500*/  LDC.64 R8, c[0x0][0x3e8] ;  /* 0x0000fa00ff087b82 */ /* 0x000f220000000a00 */
[----:B0-----:R-:W-:-:S05]  /*4510*/  IMAD.WIDE R2, R15, 0x4, R2 ;  /* 0x000000040f027825 */ /* 0x001fca00078e0202 */
[----:B------:R0:W5:Y:S02]  /*4520*/  LDG.E R29, desc[UR6][R2.64] ;  /* 0x00000006021d7981 */ /* 0x000164000c1e1900 */
[----:B------:R-:W1:Y:S08]  /*4530*/  LDC.64 R10, c[0x0][0x400] ;  /* 0x00010000ff0a7b82 */ /* 0x000e700000000a00 */
[----:B------:R-:W0:Y:S01]  /*4540*/  LDC.64 R12, c[0x0][0x410] ;  /* 0x00010400ff0c7b82 */ /* 0x000e220000000a00 */
[C---:B--2---:R-:W-:Y:S01]  /*4550*/  IMAD.WIDE R4, R32.reuse, 0x4, R4 ;  /* 0x0000000420047825 */ /* 0x044fe200078e0204 */
[----:B------:R2:W5:Y:S03]  /*4560*/  LDG.E R30, desc[UR6][R2.64+0x4] ;  /* 0x00000406021e7981 */ /* 0x000566000c1e1900 */
[C---:B---3--:R-:W-:Y:S01]  /*4570*/  IMAD.WIDE R6, R32.reuse, 0x4, R6 ;  /* 0x0000000420067825 */ /* 0x048fe200078e0206 */
[----:B------:R2:W5:Y:S03]  /*4580*/  LDG.E R28, desc[UR6][R2.64+0x8] ;  /* 0x00000806021c7981 */ /* 0x000566000c1e1900 */
[C---:B----4-:R-:W-:Y:S01]  /*4590*/  IMAD.WIDE R8, R32.reuse, 0x4, R8 ;  /* 0x0000000420087825 */ /* 0x050fe200078e0208 */
[----:B------:R2:W5:Y:S04]  /*45a0*/  LDG.E.CONSTANT R27, desc[UR6][R4.64] ;  /* 0x00000006041b7981 */ /* 0x000568000c1e9900 */
[----:B------:R2:W5:Y:S01]  /*45b0*/  LDG.E.CONSTANT R26, desc[UR6][R6.64] ;  /* 0x00000006061a7981 */ /* 0x000562000c1e9900 */
[----:B-1----:R-:W-:-:S03]  /*45c0*/  IMAD.WIDE R10, R32, 0x4, R10 ;  /* 0x00000004200a7825 */ /* 0x002fc600078e020a */
[----:B------:R2:W5:Y:S04]  /*45d0*/  LDG.E.CONSTANT R25, desc[UR6][R8.64] ;  /* 0x0000000608197981 */ /* 0x000568000c1e9900 */
[----:B------:R2:W5:Y:S01]  /*45e0*/  LDG.E.CONSTANT R31, desc[UR6][R10.64] ;  /* 0x000000060a1f7981 */ /* 0x000562000c1e9900 */
[----:B0-----:R-:W-:-:S05]  /*45f0*/  IMAD.WIDE R12, R32, 0x4, R12 ;  /* 0x00000004200c7825 */ /* 0x001fca00078e020c */
[----:B------:R2:W5:Y:S01]  /*4600*/  LDG.E.CONSTANT R23, desc[UR6][R12.64] ;  /* 0x000000060c177981 */ /* 0x000562000c1e9900 */
[C---:B------:R-:W-:Y:S02]  /*4610*/  IMAD R24, R32.reuse, UR8, RZ ;  /* 0x0000000820187c24 */ /* 0x040fe4000f8e02ff */
[----:B------:R-:W-:-:S07]  /*4620*/  IMAD R22, R32, UR9, RZ ;  /* 0x0000000920167c24 */ /* 0x000fce000f8e02ff */
.L_x_347:
[----:B------:R-:W-:Y:S05]  /*4630*/  BSYNC.RECONVERGENT B0 ;  /* 0x0000000000007941 */ /* 0x000fea0003800200 */
.L_x_346:
[----:B------:R-:W-:Y:S01]  /*4640*/  UISETP.GE.AND UP0, UPT, UR5, 0x1, UPT ;  /* 0x000000010500788c */ /* 0x000fe2000bf06270 */
[----:B------:R-:W-:Y:S02]  /*4650*/  CS2R R20, SRZ ;  /* 0x0000000000147805 */ /* 0x000fe4000001ff00 */
[----:B------:R-:W-:-:S06]  /*4660*/  CS2R R18, SRZ ;  /* 0x0000000000127805 */ /* 0x000fcc000001ff00 */
[----:B------:R-:W-:Y:S05]  /*4670*/  BRA.U !UP0, `(.L_x_348) ;  /* 0x0000012108f07547 */ /* 0x000fea000b800000 */
[----:B------:R-:W0:Y:S01]  /*4680*/  LDCU UR4, c[0x0][0x418] ;  /* 0x00008300ff0477ac */ /* 0x000e220008000800 */
[----:B------:R-:W-:Y:S01]  /*4690*/  HFMA2 R17, -RZ, RZ, 0, 0 ;  /* 0x00000000ff117431 */ /* 0x000fe200000001ff */
[----:B------:R-:W-:Y:S02]  /*46a0*/  CS2R R18, SRZ ;  /* 0x0000000000127805 */ /* 0x000fe4000001ff00 */
[----:B------:R-:W-:Y:S02]  /*46b0*/  CS2R R20, SRZ ;  /* 0x0000000000147805 */ /* 0x000fe4000001ff00 */
[----:B0-----:R-:W-:-:S07]  /*46c0*/  MOV R16, UR4 ;  /* 0x0000000400107c02 */ /* 0x001fce0008000f00 */
.L_x_846:
[----:B------:R-:W-:Y:S01]  /*46d0*/  ISETP.GT.U32.AND P0, PT, R33, 0xff, PT ;  /* 0x000000ff2100780c */ /* 0x000fe20003f04070 */
[----:B------:R-:W-:Y:S01]  /*46e0*/  BSSY.RECONVERGENT B0, `(.L_x_349) ;  /* 0x0000020000007945 */ /* 0x000fe20003800200 */
[----:B--2---:R-:W-:-:S11]  /*46f0*/  SHF.L.U32 R2, R17, 0x8, RZ ;  /* 0x0000000811027819 */ /* 0x004fd600000006ff */
[----:B-----5:R-:W-:Y:S05]  /*4700*/  @P0 BRA `(.L_x_350) ;  /* 0x0000000000740947 */ /* 0x020fea0003800000 */
[----:B------:R-:W0:Y:S01]  /*4710*/  LDCU UR4, c[0x0][0x418] ;  /* 0x00008300ff0477ac */ /* 0x000e220008000800 */
[----:B-----5:R-:W-:-:S04]  /*4720*/  IADD3 R13, PT, PT, R2, R33, RZ ;  /* 0x00000021020d7210 */ /* 0x020fc80007ffe0ff */
[----:B0-----:R-:W-:-:S13]  /*4730*/  ISETP.GE.AND P0, PT, R13, UR4, PT ;  /* 0x000000040d007c0c */ /* 0x001fda000bf06270 */
[----:B------:R-:W-:Y:S05]  /*4740*/  @P0 BRA `(.L_x_350) ;  /* 0x0000000000640947 */ /* 0x000fea0003800000 */
[----:B------:R-:W0:Y:S01]  /*4750*/  LDC.64 R8, c[0x0][0x3d8] ;  /* 0x0000f600ff087b82 */ /* 0x000e220000000a00 */
[----:B------:R-:W-:-:S07]  /*4760*/  LEA R3, R13, R13, 0x1 ;  /* 0x0000000d0d037211 */ /* 0x000fce00078e08ff */
[----:B------:R-:W1:Y:S08]  /*4770*/  LDC.64 R10, c[0x0][0x3e0] ;  /* 0x0000f800ff0a7b82 */ /* 0x000e700000000a00 */
[----:B------:R-:W2:Y:S08]  /*4780*/  LDC.64 R4, c[0x0][0x3e8] ;  /* 0x0000fa00ff047b82 */ /* 0x000eb00000000a00 */
[----:B------:R-:W3:Y:S01]  /*4790*/  LDC.64 R6, c[0x0][0x380] ;  /* 0x0000e000ff067b82 */ /* 0x000ee20000000a00 */
[----:B0-----:R-:W-:-:S06]  /*47a0*/  IMAD.WIDE.U32 R8, R13, 0x4, R8 ;  /* 0x000000040d087825 */ /* 0x001fcc00078e0008 */
[----:B------:R-:W4:Y:S01]  /*47b0*/  LDG.E.CONSTANT R8, desc[UR6][R8.64] ;  /* 0x0000000608087981 */ /* 0x000f22000c1e9900 */
[----:B-1----:R-:W-:-:S06]  /*47c0*/  IMAD.WIDE.U32 R10, R13, 0x4, R10 ;  /* 0x000000040d0a7825 */ /* 0x002fcc00078e000a */
[----:B------:R-:W5:Y:S01]  /*47d0*/  LDG.E.CONSTANT R10, desc[UR6][R10.64] ;  /* 0x000000060a0a7981 */ /* 0x000f62000c1e9900 */
[----:B--2---:R-:W-:-:S06]  /*47e0*/  IMAD.WIDE.U32 R4, R13, 0x4, R4 ;  /* 0x000000040d047825 */ /* 0x004fcc00078e0004 */
[----:B------:R-:W2:Y:S01]  /*47f0*/  LDG.E.CONSTANT R4, desc[UR6][R4.64] ;  /* 0x0000000604047981 */ /* 0x000ea2000c1e9900 */
[----:B---3--:R-:W-:-:S05]  /*4800*/  IMAD.WIDE.U32 R6, R3, 0x4, R6 ;  /* 0x0000000403067825 */ /* 0x008fca00078e0006 */
[----:B------:R-:W3:Y:S04]  /*4810*/  LDG.E R0, desc[UR6][R6.64] ;  /* 0x0000000606007981 */ /* 0x000ee8000c1e1900 */
[----:B------:R-:W3:Y:S04]  /*4820*/  LDG.E R12, desc[UR6][R6.64+0x4] ;  /* 0x00000406060c7981 */ /* 0x000ee8000c1e1900 */
[----:B------:R-:W3:Y:S01]  /*4830*/  LDG.E R14, desc[UR6][R6.64+0x8] ;  /* 0x00000806060e7981 */ /* 0x000ee2000c1e1900 */
[----:B------:R-:W0:Y:S01]  /*4840*/  S2UR UR5, SR_CgaCtaId ;  /* 0x00000000000579c3 */ /* 0x000e220000008800 */
[----:B------:R-:W-:-:S02]  /*4850*/  UMOV UR4, 0x400 ;  /* 0x0000040000047882 */ /* 0x000fc40000000000 */
[----:B0-----:R-:W-:-:S06]  /*4860*/  ULEA UR4, UR5, UR4, 0x18 ;  /* 0x0000000405047291 */ /* 0x001fcc000f8ec0ff */
[----:B------:R-:W-:-:S05]  /*4870*/  LEA R3, R33, UR4, 0x2 ;  /* 0x0000000421037c11 */ /* 0x000fca000f8e10ff */
[----:B----4-:R0:W-:Y:S04]  /*4880*/  STS [R3+0xc00], R8 ;  /* 0x000c000803007388 */ /* 0x0101e80000000800 */
[----:B-----5:R0:W-:Y:S04]  /*4890*/  STS [R3+0x1000], R10 ;  /* 0x0010000a03007388 */ /* 0x0201e80000000800 */
[----:B--2---:R0:W-:Y:S04]  /*48a0*/  STS [R3+0x1400], R4 ;  /* 0x0014000403007388 */ /* 0x0041e80000000800 */
[----:B---3--:R0:W-:Y:S04]  /*48b0*/  STS [R3], R0 ;  /* 0x0000000003007388 */ /* 0x0081e80000000800 */
[----:B------:R0:W-:Y:S04]  /*48c0*/  STS [R3+0x400], R12 ;  /* 0x0004000c03007388 */ /* 0x0001e80000000800 */
[----:B------:R0:W-:Y:S02]  /*48d0*/  STS [R3+0x800], R14 ;  /* 0x0008000e03007388 */ /* 0x0001e40000000800 */
.L_x_350:
[----:B------:R-:W-:Y:S05]  /*48e0*/  BSYNC.RECONVERGENT B0 ;  /* 0x0000000000007941 */ /* 0x000fea0003800200 */
.L_x_349:
[----:B------:R-:W1:Y:S01]  /*48f0*/  LDCU UR4, c[0x0][0x418] ;  /* 0x00008300ff0477ac */ /* 0x000e620008000800 */
[----:B0-----:R-:W-:Y:S01]  /*4900*/  VIMNMX R0, PT, PT, R32, R2, !PT ;  /* 0x0000000220007248 */ /* 0x001fe20007fe0100 */
[----:B------:R-:W-:Y:S01]  /*4910*/  BSSY.RECONVERGENT B0, `(.L_x_351) ;  /* 0x000120a000007945 */ /* 0x000fe20003800200 */
[----:B------:R-:W-:Y:S02]  /*4920*/  BAR.SYNC.DEFER_BLOCKING 0x0 ;  /* 0x0000000000007b1d */ /* 0x000fe40000010000 */
[----:B-1----:R-:W-:Y:S02]  /*4930*/  ISETP.GE.AND P0, PT, R0, UR4, PT ;  /* 0x0000000400007c0c */ /* 0x002fe4000bf06270 */
[----:B------:R-:W-:-:S04]  /*4940*/  VIMNMX R0, PT, PT, R16, 0x100, PT ;  /* 0x0000010010007848 */ /* 0x000fc80003fe0100 */
[----:B------:R-:W-:-:S07]  /*4950*/  VIMNMX R3, PT, PT, R0, 0x1, !PT ;  /* 0x0000000100037848 */ /* 0x000fce0007fe0100 */
[----:B------:R-:W-:Y:S05]  /*4960*/  @P0 BRA `(.L_x_352) ;  /* 0x0000012000100947 */ /* 0x000fea0003800000 */
[----:B-----5:R-:W0:Y:S08]  /*4970*/  LDC.64 R6, c[0x4][0x18] ;  /* 0x01000600ff067b82 */ /* 0x020e300000000a00 */
[----:B------:R-:W1:Y:S08]  /*4980*/  LDC.64 R38, c[0x4][0x20] ;  /* 0x01000800ff267b82 */ /* 0x000e700000000a00 */
[----:B------:R-:W2:Y:S08]  /*4990*/  LDC.64 R36, c[0x4][RZ] ;  /* 0x01000000ff247b82 */ /* 0x000eb00000000a00 */
[----:B------:R-:W3:Y:S01]  /*49a0*/  LDC.64 R34, c[0x4][0x8] ;  /* 0x01000200ff227b82 */ /* 0x000ee20000000a00 */
[----:B0-----:R-:W4:Y:S07]  /*49b0*/  LDG.E R6, desc[UR6][R6.64] ;  /* 0x0000000606067981 */ /* 0x001f2e000c1e1900 */
[----:B------:R-:W0:Y:S01]  /*49c0*/  LDC.64 R4, c[0x4][0x10] ;  /* 0x01000400ff047b82 */ /* 0x000e220000000a00 */
[----:B-1----:R-:W4:Y:S04]  /*49d0*/  LDG.E R15, desc[UR6][R38.64] ;  /* 0x00000006260f7981 */ /* 0x002f28000c1e1900 */
[----:B--2---:R1:W5:Y:S04]  /*49e0*/  LDG.E R14, desc[UR6][R36.64] ;  /* 0x00000006240e7981 */ /* 0x004368000c1e1900 */
[----:B------:R1:W5:Y:S04]  /*49f0*/  LDG.E R13, desc[UR6][R36.64+0x4] ;  /* 0x00000406240d7981 */ /* 0x000368000c1e1900 */
[----:B------:R1:W5:Y:S04]  /*4a00*/  LDG.E R12, desc[UR6][R36.64+0x8] ;  /* 0x00000806240c7981 */ /* 0x000368000c1e1900 */
[----:B---3--:R1:W5:Y:S04]  /*4a10*/  LDG.E R11, desc[UR6][R34.64] ;  /* 0x00000006220b7981 */ /* 0x008368000c1e1900 */
[----:B------:R1:W5:Y:S04]  /*4a20*/  LDG.E R10, desc[UR6][R34.64+0x4] ;  /* 0x00000406220a7981 */ /* 0x000368000c1e1900 */
[----:B------:R1:W5:Y:S04]  /*4a30*/  LDG.E R9, desc[UR6][R34.64+0x8] ;  /* 0x0000080622097981 */ /* 0x000368000c1e1900 */
[----:B0-----:R1:W5:Y:S01]  /*4a40*/  LDG.E R8, desc[UR6][R4.64] ;  /* 0x0000000604087981 */ /* 0x001362000c1e1900 */
[----:B----4-:R-:W-:Y:S01]  /*4a50*/  ISETP.NE.AND P0, PT, R6, RZ, PT ;  /* 0x000000ff0600720c */ /* 0x010fe20003f05270 */
[----:B------:R-:W-:-:S04]  /*4a60*/  FADD R0, R15, R15 ;  /* 0x0000000f0f007221 */ /* 0x000fc80000000000 */
[----:B------:R-:W-:-:S08]  /*4a70*/  FMUL R7, R0, 0.56418961286544799805 ;  /* 0x3f106ebb00077820 */ /* 0x000fd00000400000 */
[----:B-1----:R-:W-:Y:S05]  /*4a80*/  @P0 BRA `(.L_x_353) ;  /* 0x00000060004c0947 */ /* 0x002fea0003800000 */
[----:B------:R-:W-:Y:S01]  /*4a90*/  ISETP.GE.AND P0, PT, R16, 0x8, PT ;  /* 0x000000081000780c */ /* 0x000fe20003f06270 */
[----:B------:R-:W-:Y:S01]  /*4aa0*/  HFMA2 R44, -RZ, RZ, 0, 0 ;  /* 0x00000000ff2c7431 */ /* 0x000fe200000001ff */
[----:B------:R-:W-:-:S11]  /*4ab0*/  LOP3.LUT R6, R3, 0x7, RZ, 0xc0, !PT ;  /* 0x0000000703067812 */ /* 0x000fd600078ec0ff */
[----:B------:R-:W-:Y:S05]  /*4ac0*/  @!P0 BRA `(.L_x_354) ;  /* 0x0000005400648947 */ /* 0x000fea0003800000 */
[----:B------:R-:W-:Y:S02]  /*4ad0*/  LOP3.LUT R44, R3, 0x1f8, RZ, 0xc0, !PT ;  /* 0x000001f8032c7812 */ /* 0x000fe400078ec0ff */
[----:B------:R-:W-:-:S07]  /*4ae0*/  MOV R49, RZ ;  /* 0x000000ff00317202 */ /* 0x000fce0000000f00 */
.L_x_531:
[----:B------:R-:W0:Y:S01]  /*4af0*/  S2UR UR5, SR_CgaCtaId ;  /* 0x00000000000579c3 */ /* 0x000e220000008800 */
[----:B------:R-:W-:Y:S01]  /*4b00*/  IADD3 R7, PT, PT, R2, R49, RZ ;  /* 0x0000003102077210 */ /* 0x000fe20007ffe0ff */
[----:B------:R-:W-:Y:S01]  /*4b10*/  UMOV UR4, 0x400 ;  /* 0x0000040000047882 */ /* 0x000fe20000000000 */
[----:B------:R-:W-:Y:S02]  /*4b20*/  BSSY.RECONVERGENT B3, `(.L_x_355) ;  /* 0x00000ac000037945 */ /* 0x000fe40003800200 */
[----:B------:R-:W-:Y:S01]  /*4b30*/  ISETP.NE.AND P0, PT, R7, R32, PT ;  /* 0x000000200700720c */ /* 0x000fe20003f05270 */
[----:B0-----:R-:W-:-:S06]  /*4b40*/  ULEA UR4, UR5, UR4, 0x18 ;  /* 0x0000000405047291 */ /* 0x001fcc000f8ec0ff */
[C---:B------:R-:W-:Y:S02]  /*4b50*/  LEA R4, R49.reuse, UR4, 0x2 ;  /* 0x0000000431047c11 */ /* 0x040fe4000f8e10ff */
[----:B------:R-:W-:-:S04]  /*4b60*/  IADD3 R49, PT, PT, R49, 0x8, RZ ;  /* 0x0000000831317810 */ /* 0x000fc80007ffe0ff */
[----:B------:R-:W-:Y:S01]  /*4b70*/  ISETP.NE.AND P4, PT, R49, R44, PT ;  /* 0x0000002c3100720c */ /* 0x000fe20003f85270 */
[----:B------:R-:W-:-:S12]  /*4b80*/  @!P0 BRA `(.L_x_356) ;  /* 0x0000000800948947 */ /* 0x000fd80003800000 */
[----:B------:R-:W0:Y:S01]  /*4b90*/  LDS R0, [R4] ;  /* 0x0000000004007984 */ /* 0x000e220000000800 */
[----:B-----5:R-:W-:-:S03]  /*4ba0*/  ISETP.NE.AND P0, PT, R8, RZ, PT ;  /* 0x000000ff0800720c */ /* 0x020fc60003f05270 */
[----:B------:R-:W1:Y:S04]  /*4bb0*/  LDS R45, [R4+0x400] ;  /* 0x00040000042d7984 */ /* 0x000e680000000800 */
[----:B------:R-:W2:Y:S01]  /*4bc0*/  LDS R43, [R4+0x800] ;  /* 0x00080000042b7984 */ /* 0x000ea20000000800 */
[----:B0-----:R-:W-:Y:S01]  /*4bd0*/  FADD R47, R0, -R29 ;  /* 0x8000001d002f7221 */ /* 0x001fe20000000000 */
[----:B-1----:R-:W-:Y:S01]  /*4be0*/  FADD R45, R45, -R30 ;  /* 0x8000001e2d2d7221 */ /* 0x002fe20000000000 */
[----:B--2---:R-:W-:-:S03]  /*4bf0*/  FADD R43, R43, -R28 ;  /* 0x8000001c2b2b7221 */ /* 0x004fc60000000000 */
[----:B------:R-:W-:Y:S05]  /*4c00*/  @!P0 BRA `(.L_x_357) ;  /* 0x0000000000248947 */ /* 0x000fea0003800000 */
[----:B------:R-:W-:Y:S01]  /*4c10*/  FMUL R0, R11, R47 ;  /* 0x0000002f0b007220 */ /* 0x000fe20000400000 */
[----:B------:R-:W-:Y:S01]  /*4c20*/  FMUL R5, R9, R43 ;  /* 0x0000002b09057220 */ /* 0x000fe20000400000 */
[----:B------:R-:W-:-:S04]  /*4c30*/  FMUL R3, R10, R45 ;  /* 0x0000002d0a037220 */ /* 0x000fc80000400000 */
[----:B------:R-:W0:Y:S08]  /*4c40*/  FRND R0, R0 ;  /* 0x0000000000007307 */ /* 0x000e300000201000 */
[----:B------:R-:W1:Y:S01]  /*4c50*/  FRND R34, R3 ;  /* 0x0000000300227307 */ /* 0x000e620000201000 */
[----:B0-----:R-:W-:-:S07]  /*4c60*/  FFMA R47, -R14, R0, R47 ;  /* 0x000000000e2f7223 */ /* 0x001fce000000012f */
[----:B------:R-:W0:Y:S01]  /*4c70*/  FRND R5, R5 ;  /* 0x0000000500057307 */ /* 0x000e220000201000 */
[----:B-1----:R-:W-:Y:S01]  /*4c80*/  FFMA R45, -R13, R34, R45 ;  /* 0x000000220d2d7223 */ /* 0x002fe2000000012d */
[----:B0-----:R-:W-:-:S07]  /*4c90*/  FFMA R43, -R12, R5, R43 ;  /* 0x000000050c2b7223 */ /* 0x001fce000000012b */
.L_x_357:
[----:B------:R-:W-:-:S04]  /*4ca0*/  FMUL R0, R45, R45 ;  /* 0x0000002d2d007220 */ /* 0x000fc80000400000 */
[----:B------:R-:W-:-:S04]  /*4cb0*/  FFMA R0, R47, R47, R0 ;  /* 0x0000002f2f007223 */ /* 0x000fc80000000000 */
[----:B------:R-:W-:-:S05]  /*4cc0*/  FFMA R3, R43, R43, R0 ;  /* 0x0000002b2b037223 */ /* 0x000fca0000000000 */
[----:B------:R-:W-:-:S04]  /*4cd0*/  FSETP.GEU.AND P0, PT, R3, 9.9999999747524270788e-07, PT ;  /* 0x358637bd0300780b */ /* 0x000fc80003f0e000 */
[----:B------:R-:W-:-:S13]  /*4ce0*/  FSETP.GE.OR P0, PT, R3, 100, !P0 ;  /* 0x42c800000300780b */ /* 0x000fda0004706400 */
[----:B------:R-:W-:Y:S05]  /*4cf0*/  @P0 BRA `(.L_x_356) ;  /* 0x0000000800380947 */ /* 0x000fea0003800000 */
[----:B------:R-:W-:-:S13]  /*4d00*/  ISETP.GE.AND P0, PT, R31, 0x1, PT ;  /* 0x000000011f00780c */ /* 0x000fda0003f06270 */
[----:B------:R-:W-:Y:S05]  /*4d10*/  @!P0 BRA `(.L_x_358) ;  /* 0x0000000000288947 */ /* 0x000fea0003800000 */
[----:B------:R-:W0:Y:S01]  /*4d20*/  LDC.64 R34, c[0x0][0x3f8] ;  /* 0x0000fe00ff227b82 */ /* 0x000e220000000a00 */
[----:B------:R-:W-:-:S07]  /*4d30*/  MOV R0, RZ ;  /* 0x000000ff00007202 */ /* 0x000fce0000000f00 */
.L_x_359:
[----:B------:R-:W-:-:S05]  /*4d40*/  IADD3 R37, PT, PT, R0, R24, RZ ;  /* 0x0000001800257210 */ /* 0x000fca0007ffe0ff */
[----:B0-----:R-:W-:-:S06]  /*4d50*/  IMAD.WIDE R36, R37, 0x4, R34 ;  /* 0x0000000425247825 */ /* 0x001fcc00078e0222 */
[----:B------:R-:W2:Y:S02]  /*4d60*/  LDG.E.CONSTANT R36, desc[UR6][R36.64] ;  /* 0x0000000624247981 */ /* 0x000ea4000c1e9900 */
[----:B--2---:R-:W-:-:S13]  /*4d70*/  ISETP.NE.AND P0, PT, R36, R7, PT ;  /* 0x000000072400720c */ /* 0x004fda0003f05270 */
[----:B------:R-:W-:Y:S05]  /*4d80*/  @!P0 BRA `(.L_x_356) ;  /* 0x0000000800148947 */ /* 0x000fea0003800000 */
[----:B------:R-:W-:-:S04]  /*4d90*/  IADD3 R0, PT, PT, R0, 0x1, RZ ;  /* 0x0000000100007810 */ /* 0x000fc80007ffe0ff */
[----:B------:R-:W-:-:S13]  /*4da0*/  ISETP.NE.AND P0, PT, R0, R31, PT ;  /* 0x0000001f0000720c */ /* 0x000fda0003f05270 */
[----:B------:R-:W-:Y:S05]  /*4db0*/  @P0 BRA `(.L_x_359) ;  /* 0xfffffffc00e00947 */ /* 0x000fea000383ffff */
.L_x_358:
[----:B------:R-:W-:Y:S01]  /*4dc0*/  ISETP.GE.AND P0, PT, R23, 0x1, PT ;  /* 0x000000011700780c */ /* 0x000fe20003f06270 */
[----:B------:R-:W-:Y:S01]  /*4dd0*/  BSSY.RECONVERGENT B1, `(.L_x_360) ;  /* 0x0000012000017945 */ /* 0x000fe20003800200 */
[----:B------:R-:W-:Y:S01]  /*4de0*/  HFMA2 R15, -RZ, RZ, 3.82421875, 0.000126361846923828125 ;  /* 0x43a60824ff0f7431 */ /* 0x000fe200000001ff */
[----:B------:R-:W-:-:S10]  /*4df0*/  MOV R5, 0x3f800000 ;  /* 0x3f80000000057802 */ /* 0x000fd40000000f00 */
[----:B------:R-:W-:Y:S05]  /*4e00*/  @!P0 BRA `(.L_x_361) ;  /* 0x0000000000388947 */ /* 0x000fea0003800000 */
[----:B------:R-:W0:Y:S01]  /*4e10*/  LDC.64 R34, c[0x0][0x408] ;  /* 0x00010200ff227b82 */ /* 0x000e220000000a00 */
[----:B------:R-:W-:-:S07]  /*4e20*/  MOV R0, RZ ;  /* 0x000000ff00007202 */ /* 0x000fce0000000f00 */
.L_x_362:
[----:B------:R-:W-:-:S05]  /*4e30*/  IADD3 R37, PT, PT, R0, R22, RZ ;  /* 0x0000001600257210 */ /* 0x000fca0007ffe0ff */
        /* <DEDUP_REMOVED lines=9> */
[----:B------:R-:W-:Y:S01]  /*4ed0*/  HFMA2 R15, -RZ, RZ, 3.82421875, 0.000126361846923828125 ;  /* 0x43a60824ff0f7431 */ /* 0x000fe200000001ff */
[----:B------:R-:W-:-:S07]  /*4ee0*/  MOV R5, 0x3f800000 ;  /* 0x3f80000000057802 */ /* 0x000fce0000000f00 */
.L_x_361:
[----:B------:R-:W-:Y:S05]  /*4ef0*/  BSYNC.RECONVERGENT B1 ;  /* 0x0000000000017941 */ /* 0x000fea0003800200 */
.L_x_360:
[----:B------:R-:W-:Y:S01]  /*4f00*/  FADD R46, R3, 1 ;  /* 0x3f800000032e7421 */ /* 0x000fe20000000000 */
[----:B------:R-:W-:Y:S04]  /*4f10*/  BSSY.RECONVERGENT B2, `(.L_x_363) ;  /* 0x000000e000027945 */ /* 0x000fe80003800200 */
[----:B------:R-:W-:-:S04]  /*4f20*/  IADD3 R0, PT, PT, R46, 0x1800000, RZ ;  /* 0x018000002e007810 */ /* 0x000fc80007ffe0ff */
[----:B------:R-:W-:-:S04]  /*4f30*/  LOP3.LUT R0, R0, 0x7f800000, RZ, 0xc0, !PT ;  /* 0x7f80000000007812 */ /* 0x000fc800078ec0ff */
[----:B------:R-:W-:-:S13]  /*4f40*/  ISETP.GT.U32.AND P0, PT, R0, 0x1ffffff, PT ;  /* 0x01ffffff0000780c */ /* 0x000fda0003f04070 */
[----:B------:R-:W-:Y:S05]  /*4f50*/  @P0 BRA `(.L_x_364) ;  /* 0x0000000000140947 */ /* 0x000fea0003800000 */
[----:B------:R-:W-:Y:S02]  /*4f60*/  MOV R37, R46 ;  /* 0x0000002e00257202 */ /* 0x000fe40000000f00 */
[----:B------:R-:W-:-:S07]  /*4f70*/  MOV R36, 0x4f90 ;  /* 0x00004f9000247802 */ /* 0x000fce0000000f00 */
[----:B------:R-:W-:Y:S05]  /*4f80*/  CALL.REL.NOINC `($__internal_3_$__cuda_sm20_rcp_rn_f32_slowpath) ;  /* 0x0000015000587944 */ /* 0x000fea0003c00000 */
[----:B------:R-:W-:Y:S01]  /*4f90*/  MOV R41, R34 ;  /* 0x0000002200297202 */ /* 0x000fe20000000f00 */
[----:B------:R-:W-:Y:S06]  /*4fa0*/  BRA `(.L_x_365) ;  /* 0x0000000000107947 */ /* 0x000fec0003800000 */
.L_x_364:
[----:B------:R-:W0:Y:S02]  /*4fb0*/  MUFU.RCP R41, R46 ;  /* 0x0000002e00297308 */ /* 0x000e240000001000 */
[----:B0-----:R-:W-:-:S04]  /*4fc0*/  FFMA R0, R46, R41, -1 ;  /* 0xbf8000002e007423 */ /* 0x001fc80000000029 */
[----:B------:R-:W-:-:S04]  /*4fd0*/  FADD.FTZ R0, -R0, -RZ ;  /* 0x800000ff00007221 */ /* 0x000fc80000010100 */
[----:B------:R-:W-:-:S07]  /*4fe0*/  FFMA R41, R41, R0, R41 ;  /* 0x0000000029297223 */ /* 0x000fce0000000029 */
.L_x_365:
[----:B------:R-:W-:Y:S05]  /*4ff0*/  BSYNC.RECONVERGENT B2 ;  /* 0x0000000000027941 */ /* 0x000fea0003800200 */
.L_x_363:
[----:B------:R-:W0:Y:S01]  /*5000*/  LDS R35, [R4+0x1000] ;  /* 0x0010000004237984 */ /* 0x000e220000000800 */
[----:B------:R-:W-:Y:S03]  /*5010*/  BSSY.RECONVERGENT B1, `(.L_x_366) ;  /* 0x0000012000017945 */ /* 0x000fe60003800200 */
[----:B------:R-:W1:Y:S01]  /*5020*/  LDS R0, [R4+0xc00] ;  /* 0x000c000004007984 */ /* 0x000e620000000800 */
[----:B0-----:R-:W-:-:S04]  /*5030*/  FMUL R35, R35, R26 ;  /* 0x0000001a23237220 */ /* 0x001fc80000400000 */
[----:B------:R0:W2:Y:S01]  /*5040*/  MUFU.RSQ R36, R35 ;  /* 0x0000002300247308 */ /* 0x0000a20000001400 */
[----:B------:R-:W-:Y:S01]  /*5050*/  IADD3 R34, PT, PT, R35, -0xd000000, RZ ;  /* 0xf300000023227810 */ /* 0x000fe20007ffe0ff */
[----:B-1----:R-:W-:-:S03]  /*5060*/  FADD R0, R0, R27 ;  /* 0x0000001b00007221 */ /* 0x002fc60000000000 */
[----:B------:R-:W-:Y:S01]  /*5070*/  ISETP.GT.U32.AND P0, PT, R34, 0x727fffff, PT ;  /* 0x727fffff2200780c */ /* 0x000fe20003f04070 */
[----:B------:R-:W-:-:S12]  /*5080*/  FMUL R40, R0, 0.5 ;  /* 0x3f00000000287820 */ /* 0x000fd80000400000 */
[----:B0-2---:R-:W-:Y:S05]  /*5090*/  @!P0 BRA `(.L_x_367) ;  /* 0x0000000000148947 */ /* 0x005fea0003800000 */
[----:B------:R-:W-:Y:S02]  /*50a0*/  MOV R34, R35 ;  /* 0x0000002300227202 */ /* 0x000fe40000000f00 */
[----:B------:R-:W-:-:S07]  /*50b0*/  MOV R0, 0x50d0 ;  /* 0x000050d000007802 */ /* 0x000fce0000000f00 */
[----:B------:R-:W-:Y:S05]  /*50c0*/  CALL.REL.NOINC `($__internal_4_$__cuda_sm20_sqrt_rn_f32_slowpath) ;  /* 0x0000015000d87944 */ /* 0x000fea0003c00000 */
[----:B------:R-:W-:Y:S01]  /*50d0*/  MOV R48, R39 ;  /* 0x0000002700307202 */ /* 0x000fe20000000f00 */
[----:B------:R-:W-:Y:S06]  /*50e0*/  BRA `(.L_x_368) ;  /* 0x0000000000107947 */ /* 0x000fec0003800000 */
.L_x_367:
[----:B------:R-:W-:Y:S01]  /*50f0*/  FMUL.FTZ R48, R35, R36 ;  /* 0x0000002423307220 */ /* 0x000fe20000410000 */
[----:B------:R-:W-:-:S03]  /*5100*/  FMUL.FTZ R0, R36, 0.5 ;  /* 0x3f00000024007820 */ /* 0x000fc60000410000 */
[----:B------:R-:W-:-:S04]  /*5110*/  FFMA R35, -R48, R48, R35 ;  /* 0x0000003030237223 */ /* 0x000fc80000000123 */
[----:B------:R-:W-:-:S07]  /*5120*/  FFMA R48, R35, R0, R48 ;  /* 0x0000000023307223 */ /* 0x000fce0000000030 */
.L_x_368:
[----:B------:R-:W-:Y:S05]  /*5130*/  BSYNC.RECONVERGENT B1 ;  /* 0x0000000000017941 */ /* 0x000fea0003800200 */
.L_x_366:
[----:B------:R-:W-:Y:S01]  /*5140*/  FMUL R40, R40, R40 ;  /* 0x0000002828287220 */ /* 0x000fe20000400000 */
[-C--:B------:R-:W-:Y:S01]  /*5150*/  FMUL R0, R41, R41.reuse ;  /* 0x0000002929007220 */ /* 0x080fe20000400000 */
[----:B------:R-:W0:Y:S01]  /*5160*/  MUFU.RCP R39, R46 ;  /* 0x0000002e00277308 */ /* 0x000e220000001000 */
[----:B------:R-:W-:Y:S01]  /*5170*/  BSSY.RECONVERGENT B4, `(.L_x_369) ;  /* 0x0000015000047945 */ /* 0x000fe20003800200 */
[----:B------:R-:W-:Y:S01]  /*5180*/  FMUL R35, R40, R40 ;  /* 0x0000002828237220 */ /* 0x000fe20000400000 */
[----:B------:R-:W-:-:S03]  /*5190*/  FMUL R0, R0, R41 ;  /* 0x0000002900007220 */ /* 0x000fc60000400000 */
[----:B------:R-:W-:-:S04]  /*51a0*/  FMUL R35, R40, R35 ;  /* 0x0000002328237220 */ /* 0x000fc80000400000 */
[----:B------:R-:W-:Y:S01]  /*51b0*/  FMUL R42, R35, R0 ;  /* 0x00000000232a7220 */ /* 0x000fe20000400000 */
[----:B------:R-:W-:-:S03]  /*51c0*/  FMUL R35, R5, 24 ;  /* 0x41c0000005237820 */ /* 0x000fc60000400000 */
[--C-:B------:R-:W-:Y:S01]  /*51d0*/  FADD R37, R42, R42.reuse ;  /* 0x0000002a2a257221 */ /* 0x100fe20000000000 */
[----:B------:R-:W-:Y:S01]  /*51e0*/  FMUL R35, R35, R48 ;  /* 0x0000003023237220 */ /* 0x000fe20000400000 */
[----:B0-----:R-:W-:Y:S02]  /*51f0*/  FFMA R34, -R46, R39, 1 ;  /* 0x3f8000002e227423 */ /* 0x001fe40000000127 */
[----:B------:R-:W-:Y:S02]  /*5200*/  FFMA R0, R42, R37, -R42 ;  /* 0x000000252a007223 */ /* 0x000fe4000000082a */
[----:B------:R-:W-:Y:S02]  /*5210*/  FFMA R34, R39, R34, R39 ;  /* 0x0000002227227223 */ /* 0x000fe40000000027 */
        /* <DEDUP_REMOVED lines=8> */
[----:B------:R-:W-:Y:S05]  /*52a0*/  CALL.REL.NOINC `($__internal_5_$__cuda_sm3x_div_rn_noftz_f32_slowpath) ;  /* 0x0000015000b87944 */ /* 0x000fea0003c00000 */
[----:B------:R-:W-:-:S07]  /*52b0*/  MOV R50, R0 ;  /* 0x0000000000327202 */ /* 0x000fce0000000f00 */
.L_x_370:
[----:B------:R-:W-:Y:S05]  /*52c0*/  BSYNC.RECONVERGENT B4 ;  /* 0x0000000000047941 */ /* 0x000fea0003800200 */
.L_x_369:
[----:B------:R-:W0:Y:S01]  /*52d0*/  LDS R0, [R4+0x1400] ;  /* 0x0014000004007984 */ /* 0x000e220000000800 */
[----:B------:R-:W-:Y:S01]  /*52e0*/  IADD3 R34, PT, PT, R3, -0xd000000, RZ ;  /* 0xf300000003227810 */ /* 0x000fe20007ffe0ff */
[----:B------:R1:W2:Y:S01]  /*52f0*/  MUFU.RSQ R36, R3 ;  /* 0x0000000300247308 */ /* 0x0002a20000001400 */
[----:B------:R-:W-:Y:S01]  /*5300*/  FMUL R5, R5, 4 ;  /* 0x4080000005057820 */ /* 0x000fe20000400000 */
[----:B------:R-:W-:Y:S01]  /*5310*/  BSSY.RECONVERGENT B1, `(.L_x_371) ;  /* 0x000000f000017945 */ /* 0x000fe20003800200 */
[----:B------:R-:W-:Y:S01]  /*5320*/  ISETP.GT.U32.AND P0, PT, R34, 0x727fffff, PT ;  /* 0x727fffff2200780c */ /* 0x000fe20003f04070 */
[----:B------:R-:W-:Y:S01]  /*5330*/  FADD R46, R42, -1 ;  /* 0xbf8000002a2e7421 */ /* 0x000fe20000000000 */
[----:B------:R-:W-:-:S04]  /*5340*/  FMUL R5, R5, R48 ;  /* 0x0000003005057220 */ /* 0x000fc80000400000 */
[----:B------:R-:W-:Y:S01]  /*5350*/  FMUL R5, R42, R5 ;  /* 0x000000052a057220 */ /* 0x000fe20000400000 */
[----:B0-----:R-:W-:-:S06]  /*5360*/  FMUL R42, R0, R25 ;  /* 0x00000019002a7220 */ /* 0x001fcc0000400000 */
[----:B-12---:R-:W-:Y:S05]  /*5370*/  @!P0 BRA `(.L_x_372) ;  /* 0x0000000000108947 */ /* 0x006fea0003800000 */
[----:B------:R-:W-:Y:S02]  /*5380*/  MOV R34, R3 ;  /* 0x0000000300227202 */ /* 0x000fe40000000f00 */
[----:B------:R-:W-:-:S07]  /*5390*/  MOV R0, 0x53b0 ;  /* 0x000053b000007802 */ /* 0x000fce0000000f00 */
[----:B------:R-:W-:Y:S05]  /*53a0*/  CALL.REL.NOINC `($__internal_4_$__cuda_sm20_sqrt_rn_f32_slowpath) ;  /* 0x0000015000207944 */ /* 0x000fea0003c00000 */
[----:B------:R-:W-:Y:S05]  /*53b0*/  BRA `(.L_x_373) ;  /* 0x0000000000107947 */ /* 0x000fea0003800000 */
.L_x_372:
[----:B------:R-:W-:Y:S01]  /*53c0*/  FMUL.FTZ R0, R3, R36 ;  /* 0x0000002403007220 */ /* 0x000fe20000410000 */
[----:B------:R-:W-:-:S03]  /*53d0*/  FMUL.FTZ R39, R36, 0.5 ;  /* 0x3f00000024277820 */ /* 0x000fc60000410000 */
[----:B------:R-:W-:-:S04]  /*53e0*/  FFMA R3, -R0, R0, R3 ;  /* 0x0000000000037223 */ /* 0x000fc80000000103 */
[----:B------:R-:W-:-:S07]  /*53f0*/  FFMA R39, R3, R39, R0 ;  /* 0x0000002703277223 */ /* 0x000fce0000000000 */
.L_x_373:
[----:B------:R-:W-:Y:S05]  /*5400*/  BSYNC.RECONVERGENT B1 ;  /* 0x0000000000017941 */ /* 0x000fea0003800200 */
.L_x_371:
[----:B------:R-:W-:Y:S01]  /*5410*/  FADD R37, R39, 0.10000000149011611938 ;  /* 0x3dcccccd27257421 */ /* 0x000fe20000000000 */
[----:B------:R-:W-:Y:S04]  /*5420*/  BSSY.RECONVERGENT B2, `(.L_x_374) ;  /* 0x000000c000027945 */ /* 0x000fe80003800200 */
[----:B------:R-:W-:-:S04]  /*5430*/  IADD3 R0, PT, PT, R37, 0x1800000, RZ ;  /* 0x0180000025007810 */ /* 0x000fc80007ffe0ff */
[----:B------:R-:W-:-:S04]  /*5440*/  LOP3.LUT R0, R0, 0x7f800000, RZ, 0xc0, !PT ;  /* 0x7f80000000007812 */ /* 0x000fc800078ec0ff */
[----:B------:R-:W-:-:S13]  /*5450*/  ISETP.GT.U32.AND P0, PT, R0, 0x1ffffff, PT ;  /* 0x01ffffff0000780c */ /* 0x000fda0003f04070 */
[----:B------:R-:W-:Y:S05]  /*5460*/  @P0 BRA `(.L_x_375) ;  /* 0x00000000000c0947 */ /* 0x000fea0003800000 */
[----:B------:R-:W-:-:S07]  /*5470*/  MOV R36, 0x5490 ;  /* 0x0000549000247802 */ /* 0x000fce0000000f00 */
[----:B------:R-:W-:Y:S05]  /*5480*/  CALL.REL.NOINC `($__internal_3_$__cuda_sm20_rcp_rn_f32_slowpath) ;  /* 0x0000014c00187944 */ /* 0x000fea0003c00000 */
[----:B------:R-:W-:Y:S05]  /*5490*/  BRA `(.L_x_376) ;  /* 0x0000000000107947 */ /* 0x000fea0003800000 */
.L_x_375:
[----:B------:R-:W0:Y:S02]  /*54a0*/  MUFU.RCP R34, R37 ;  /* 0x0000002500227308 */ /* 0x000e240000001000 */
[----:B0-----:R-:W-:-:S04]  /*54b0*/  FFMA R0, R37, R34, -1 ;  /* 0xbf80000025007423 */ /* 0x001fc80000000022 */
[----:B------:R-:W-:-:S04]  /*54c0*/  FADD.FTZ R3, -R0, -RZ ;  /* 0x800000ff00037221 */ /* 0x000fc80000010100 */
[----:B------:R-:W-:-:S07]  /*54d0*/  FFMA R34, R34, R3, R34 ;  /* 0x0000000322227223 */ /* 0x000fce0000000022 */
.L_x_376:
[----:B------:R-:W-:Y:S05]  /*54e0*/  BSYNC.RECONVERGENT B2 ;  /* 0x0000000000027941 */ /* 0x000fea0003800200 */
.L_x_374:
[----:B------:R-:W-:Y:S01]  /*54f0*/  FMUL.D4 R15, R42, R15 ;  /* 0x0000000f2a0f7220 */ /* 0x000fe20000200000 */
[----:B------:R-:W-:-:S03]  /*5500*/  ISETP.GT.AND P1, PT, R7, R32, PT ;  /* 0x000000200700720c */ /* 0x000fc60003f24270 */
[----:B------:R-:W-:-:S04]  /*5510*/  FMUL R15, R15, R34 ;  /* 0x000000220f0f7220 */ /* 0x000fc80000400000 */
[----:B------:R-:W-:-:S04]  /*5520*/  FMUL R0, R15, R34 ;  /* 0x000000220f007220 */ /* 0x000fc80000400000 */
[--C-:B------:R-:W-:Y:S01]  /*5530*/  FADD R3, R0, R0.reuse ;  /* 0x0000000000037221 */ /* 0x100fe20000000000 */
[----:B------:R-:W-:-:S03]  /*5540*/  FFMA R46, R5, R46, R0 ;  /* 0x0000002e052e7223 */ /* 0x000fc60000000000 */
[----:B------:R-:W-:Y:S01]  /*5550*/  FFMA R3, R3, R34, R50 ;  /* 0x0000002203037223 */ /* 0x000fe20000000032 */
[----:B------:R-:W-:Y:S02]  /*5560*/  HFMA2 R34, -RZ, RZ, 4.4765625, 0 ;  /* 0x447a0000ff227431 */ /* 0x000fe400000001ff */
[----:B------:R-:W-:Y:S02]  /*5570*/  @P1 FADD R19, R19, R46 ;  /* 0x0000002e13131221 */ /* 0x000fe40000000000 */
[----:B------:R-:W-:Y:S02]  /*5580*/  FSETP.GT.AND P0, PT, |R3|, 1000, PT ;  /* 0x447a00000300780b */ /* 0x000fe40003f04200 */
[----:B------:R-:W-:-:S04]  /*5590*/  LOP3.LUT R34, R34, 0x80000000, R3, 0xb8, !PT ;  /* 0x8000000022227812 */ /* 0x000fc800078eb803 */
[----:B------:R-:W-:-:S05]  /*55a0*/  FSEL R34, R34, R3, P0 ;  /* 0x0000000322227208 */ /* 0x000fca0000000000 */
[C---:B------:R-:W-:Y:S01]  /*55b0*/  FFMA R21, R34.reuse, -R47, R21 ;  /* 0x8000002f22157223 */ /* 0x040fe20000000015 */
[C---:B------:R-:W-:Y:S01]  /*55c0*/  FFMA R20, R34.reuse, -R45, R20 ;  /* 0x8000002d22147223 */ /* 0x040fe20000000014 */
[----:B------:R-:W-:-:S07]  /*55d0*/  FFMA R18, R34, -R43, R18 ;  /* 0x8000002b22127223 */ /* 0x000fce0000000012 */
.L_x_356:
[----:B------:R-:W-:Y:S05]  /*55e0*/  BSYNC.RECONVERGENT B3 ;  /* 0x0000000000037941 */ /* 0x000fea0003800200 */
.L_x_355:
[----:B------:R-:W-:Y:S01]  /*55f0*/  IADD3 R5, PT, PT, R7, 0x1, RZ ;  /* 0x0000000107057810 */ /* 0x000fe20007ffe0ff */
[----:B------:R-:W-:Y:S03]  /*5600*/  BSSY.RECONVERGENT B3, `(.L_x_377) ;  /* 0x00000a8000037945 */ /* 0x000fe60003800200 */
[----:B------:R-:W-:-:S13]  /*5610*/  ISETP.NE.AND P0, PT, R5, R32, PT ;  /* 0x000000200500720c */ /* 0x000fda0003f05270 */
[----:B------:R-:W-:Y:S05]  /*5620*/  @!P0 BRA `(.L_x_378) ;  /* 0x0000000800948947 */ /* 0x000fea0003800000 */
[----:B------:R-:W0:Y:S01]  /*5630*/  LDS R0, [R4+0x4] ;  /* 0x0000040004007984 */ /* 0x000e220000000800 */
        /* <DEDUP_REMOVED lines=16> */
.L_x_379:
        /* <DEDUP_REMOVED lines=10> */
.L_x_381:
        /* <DEDUP_REMOVED lines=8> */
.L_x_380:
[----:B------:R-:W-:Y:S01]  /*5860*/  ISETP.GE.AND P0, PT, R23, 0x1, PT ;  /* 0x000000011700780c */ /* 0x000fe20003f06270 */
[----:B------:R-:W-:Y:S01]  /*5870*/  BSSY.RECONVERGENT B1, `(.L_x_382) ;  /* 0x0000012000017945 */ /* 0x000fe20003800200 */
[----:B------:R-:W-:Y:S01]  /*5880*/  HFMA2 R42, -RZ, RZ, 3.82421875, 0.000126361846923828125 ;  /* 0x43a60824ff2a7431 */ /* 0x000fe200000001ff */
[----:B------:R-:W-:-:S10]  /*5890*/  MOV R15, 0x3f800000 ;  /* 0x3f800000000f7802 */ /* 0x000fd40000000f00 */
[----:B------:R-:W-:Y:S05]  /*58a0*/  @!P0 BRA `(.L_x_383) ;  /* 0x0000000000388947 */ /* 0x000fea0003800000 */
[----:B------:R-:W0:Y:S01]  /*58b0*/  LDC.64 R34, c[0x0][0x408] ;  /* 0x00010200ff227b82 */ /* 0x000e220000000a00 */
[----:B------:R-:W-:-:S07]  /*58c0*/  MOV R0, RZ ;  /* 0x000000ff00007202 */ /* 0x000fce0000000f00 */
.L_x_384:
        /* <DEDUP_REMOVED lines=12> */
.L_x_383:
[----:B------:R-:W-:Y:S05]  /*5990*/  BSYNC.RECONVERGENT B1 ;  /* 0x0000000000017941 */ /* 0x000fea0003800200 */
.L_x_382:
        /* <DEDUP_REMOVED lines=11> */
.L_x_386:
[----:B------:R-:W0:Y:S02]  /*5a50*/  MUFU.RCP R41, R46 ;  /* 0x0000002e00297308 */ /* 0x000e240000001000 */
[----:B0-----:R-:W-:-:S04]  /*5a60*/  FFMA R0, R46, R41, -1 ;  /* 0xbf8000002e007423 */ /* 0x001fc80000000029 */
[----:B------:R-:W-:-:S04]  /*5a70*/  FADD.FTZ R0, -R0, -RZ ;  /* 0x800000ff00007221 */ /* 0x000fc80000010100 */
[----:B------:R-:W-:-:S07]  /*5a80*/  FFMA R41, R41, R0, R41 ;  /* 0x0000000029297223 */ /* 0x000fce0000000029 */
.L_x_387:
[----:B------:R-:W-:Y:S05]  /*5a90*/  BSYNC.RECONVERGENT B2 ;  /* 0x0000000000027941 */ /* 0x000fea0003800200 */
.L_x_385:
        /* <DEDUP_REMOVED lines=15> */
.L_x_389:
[----:B------:R-:W-:Y:S01]  /*5b90*/  FMUL.FTZ R50, R35, R36 ;  /* 0x0000002423327220 */ /* 0x000fe20000410000 */
[----:B------:R-:W-:-:S03]  /*5ba0*/  FMUL.FTZ R0, R36, 0.5 ;  /* 0x3f00000024007820 */ /* 0x000fc60000410000 */
[----:B------:R-:W-:-:S04]  /*5bb0*/  FFMA R35, -R50, R50, R35 ;  /* 0x0000003232237223 */ /* 0x000fc80000000123 */
[----:B------:R-:W-:-:S07]  /*5bc0*/  FFMA R50, R35, R0, R50 ;  /* 0x0000000023327223 */ /* 0x000fce0000000032 */
.L_x_390:
[----:B------:R-:W-:Y:S05]  /*5bd0*/  BSYNC.RECONVERGENT B1 ;  /* 0x0000000000017941 */ /* 0x000fea0003800200 */
.L_x_388:
        /* <DEDUP_REMOVED lines=24> */
.L_x_392:
[----:B------:R-:W-:Y:S05]  /*5d60*/  BSYNC.RECONVERGENT B4 ;  /* 0x0000000000047941 */ /* 0x000fea0003800200 */
.L_x_391:
[----:B------:R-:W0:Y:S01]  /*5d70*/  LDS R0, [R4+0x1404] ;  /* 0x0014040004007984 */ /* 0x000e220000000800 */
[----:B------:R-:W-:Y:S01]  /*5d80*/  IADD3 R34, PT, PT, R3, -0xd000000, RZ ;  /* 0xf300000003227810 */ /* 0x000fe20007ffe0ff */
[----:B------:R1:W2:Y:S01]  /*5d90*/  MUFU.RSQ R36, R3 ;  /* 0x0000000300247308 */ /* 0x0002a20000001400 */
[----:B------:R-:W-:Y:S01]  /*5da0*/  FMUL R15, R15, 4 ;  /* 0x408000000f0f7820 */ /* 0x000fe20000400000 */
[----:B------:R-:W-:Y:S01]  /*5db0*/  BSSY.RECONVERGENT B1, `(.L_x_393) ;  /* 0x000000f000017945 */ /* 0x000fe20003800200 */
[----:B------:R-:W-:Y:S02]  /*5dc0*/  ISETP.GT.U32.AND P0, PT, R34, 0x727fffff, PT ;  /* 0x727fffff2200780c */ /* 0x000fe40003f04070 */
[----:B------:R-:W-:-:S04]  /*5dd0*/  FMUL R15, R15, R50 ;  /* 0x000000320f0f7220 */ /* 0x000fc80000400000 */
[C---:B------:R-:W-:Y:S01]  /*5de0*/  FMUL R15, R48.reuse, R15 ;  /* 0x0000000f300f7220 */ /* 0x040fe20000400000 */
[----:B------:R-:W-:Y:S01]  /*5df0*/  FADD R48, R48, -1 ;  /* 0xbf80000030307421 */ /* 0x000fe20000000000 */
[----:B0-----:R-:W-:-:S05]  /*5e00*/  FMUL R53, R0, R25 ;  /* 0x0000001900357220 */ /* 0x001fca0000400000 */
[----:B-12---:R-:W-:Y:S05]  /*5e10*/  @!P0 BRA `(.L_x_394) ;  /* 0x0000000000108947 */ /* 0x006fea0003800000 */
[----:B------:R-:W-:Y:S02]  /*5e20*/  MOV R34, R3 ;  /* 0x0000000300227202 */ /* 0x000fe40000000f00 */
[----:B------:R-:W-:-:S07]  /*5e30*/  MOV R0, 0x5e50 ;  /* 0x00005e5000007802 */ /* 0x000fce0000000f00 */
[----:B------:R-:W-:Y:S05]  /*5e40*/  CALL.REL.NOINC `($__internal_4_$__cuda_sm20_sqrt_rn_f32_slowpath) ;  /* 0x0000014400787944 */ /* 0x000fea0003c00000 */
[----:B------:R-:W-:Y:S05]  /*5e50*/  BRA `(.L_x_395) ;  /* 0x0000000000107947 */ /* 0x000fea0003800000 */
.L_x_394:
[----:B------:R-:W-:Y:S01]  /*5e60*/  FMUL.FTZ R0, R3, R36 ;  /* 0x0000002403007220 */ /* 0x000fe20000410000 */
[----:B------:R-:W-:-:S03]  /*5e70*/  FMUL.FTZ R39, R36, 0.5 ;  /* 0x3f00000024277820 */ /* 0x000fc60000410000 */
[----:B------:R-:W-:-:S04]  /*5e80*/  FFMA R3, -R0, R0, R3 ;  /* 0x0000000000037223 */ /* 0x000fc80000000103 */
[----:B------:R-:W-:-:S07]  /*5e90*/  FFMA R39, R3, R39, R0 ;  /* 0x0000002703277223 */ /* 0x000fce0000000000 */
.L_x_395:
[----:B------:R-:W-:Y:S05]  /*5ea0*/  BSYNC.RECONVERGENT B1 ;  /* 0x0000000000017941 */ /* 0x000fea0003800200 */
.L_x_393:
        /* <DEDUP_REMOVED lines=9> */
.L_x_397:
[----:B------:R-:W0:Y:S02]  /*5f40*/  MUFU.RCP R34, R37 ;  /* 0x0000002500227308 */ /* 0x000e240000001000 */
[----:B0-----:R-:W-:-:S04]  /*5f50*/  FFMA R0, R37, R34, -1 ;  /* 0xbf80000025007423 */ /* 0x001fc80000000022 */
[----:B------:R-:W-:-:S04]  /*5f60*/  FADD.FTZ R3, -R0, -RZ ;  /* 0x800000ff00037221 */ /* 0x000fc80000010100 */
[----:B------:R-:W-:-:S07]  /*5f70*/  FFMA R34, R34, R3, R34 ;  /* 0x0000000322227223 */ /* 0x000fce0000000022 */
.L_x_398:
[----:B------:R-:W-:Y:S05]  /*5f80*/  BSYNC.RECONVERGENT B2 ;  /* 0x0000000000027941 */ /* 0x000fea0003800200 */
.L_x_396:
[----:B------:R-:W-:Y:S01]  /*5f90*/  FMUL.D4 R53, R53, R42 ;  /* 0x0000002a35357220 */ /* 0x000fe20000200000 */
[----:B------:R-:W-:Y:S01]  /*5fa0*/  HFMA2 R3, -RZ, RZ, 4.4765625, 0 ;  /* 0x447a0000ff037431 */ /* 0x000fe200000001ff */
[----:B------:R-:W-:Y:S02]  /*5fb0*/  ISETP.GT.AND P1, PT, R5, R32, PT ;  /* 0x000000200500720c */ /* 0x000fe40003f24270 */
[----:B------:R-:W-:-:S04]  /*5fc0*/  FMUL R53, R53, R34 ;  /* 0x0000002235357220 */ /* 0x000fc80000400000 */
[----:B------:R-:W-:-:S04]  /*5fd0*/  FMUL R0, R53, R34 ;  /* 0x0000002235007220 */ /* 0x000fc80000400000 */
[--C-:B------:R-:W-:Y:S01]  /*5fe0*/  FADD R36, R0, R0.reuse ;  /* 0x0000000000247221 */ /* 0x100fe20000000000 */
[----:B------:R-:W-:-:S03]  /*5ff0*/  FFMA R48, R15, R48, R0 ;  /* 0x000000300f307223 */ /* 0x000fc60000000000 */
[----:B------:R-:W-:Y:S01]  /*6000*/  FFMA R36, R36, R34, R51 ;  /* 0x0000002224247223 */ /* 0x000fe20000000033 */
[----:B------:R-:W-:-:S04]  /*6010*/  @P1 FADD R19, R19, R48 ;  /* 0x0000003013131221 */ /* 0x000fc80000000000 */
[----:B------:R-:W-:Y:S02]  /*6020*/  FSETP.GT.AND P0, PT, |R36|, 1000, PT ;  /* 0x447a00002400780b */ /* 0x000fe40003f04200 */
[----:B------:R-:W-:-:S04]  /*6030*/  LOP3.LUT R3, R3, 0x80000000, R36, 0xb8, !PT ;  /* 0x8000000003037812 */ /* 0x000fc800078eb824 */
[----:B------:R-:W-:-:S05]  /*6040*/  FSEL R36, R3, R36, P0 ;  /* 0x0000002403247208 */ /* 0x000fca0000000000 */
[C---:B------:R-:W-:Y:S01]  /*6050*/  FFMA R21, R36.reuse, -R47, R21 ;  /* 0x8000002f24157223 */ /* 0x040fe20000000015 */
[C---:B------:R-:W-:Y:S01]  /*6060*/  FFMA R20, R36.reuse, -R45, R20 ;  /* 0x8000002d24147223 */ /* 0x040fe20000000014 */
[----:B------:R-:W-:-:S07]  /*6070*/  FFMA R18, R36, -R43, R18 ;  /* 0x8000002b24127223 */ /* 0x000fce0000000012 */
.L_x_378:
[----:B------:R-:W-:Y:S05]  /*6080*/  BSYNC.RECONVERGENT B3 ;  /* 0x0000000000037941 */ /* 0x000fea0003800200 */
.L_x_377:
        /* <DEDUP_REMOVED lines=21> */
.L_x_401:
        /* <DEDUP_REMOVED lines=10> */
.L_x_403:
        /* <DEDUP_REMOVED lines=8> */
.L_x_402:
[----:B------:R-:W-:Y:S01]  /*6300*/  ISETP.GE.AND P0, PT, R23, 0x1, PT ;  /* 0x000000011700780c */ /* 0x000fe20003f06270 */
[----:B------:R-:W-:Y:S01]  /*6310*/  BSSY.RECONVERGENT B1, `(.L_x_404) ;  /* 0x0000012000017945 */ /* 0x000fe20003800200 */
[----:B------:R-:W-:Y:S01]  /*6320*/  HFMA2 R42, -RZ, RZ, 3.82421875, 0.000126361846923828125 ;  /* 0x43a60824ff2a7431 */ /* 0x000fe200000001ff */
[----:B------:R-:W-:-:S10]  /*6330*/  MOV R15, 0x3f800000 ;  /* 0x3f800000000f7802 */ /* 0x000fd40000000f00 */
[----:B------:R-:W-:Y:S05]  /*6340*/  @!P0 BRA `(.L_x_405) ;  /* 0x0000000000388947 */ /* 0x000fea0003800000 */
[----:B------:R-:W0:Y:S01]  /*6350*/  LDC.64 R34, c[0x0][0x408] ;  /* 0x00010200ff227b82 */ /* 0x000e220000000a00 */
[----:B------:R-:W-:-:S07]  /*6360*/  MOV R0, RZ ;  /* 0x000000ff00007202 */ /* 0x000fce0000000f00 */
.L_x_406:
        /* <DEDUP_REMOVED lines=12> */
.L_x_405:
[----:B------:R-:W-:Y:S05]  /*6430*/  BSYNC.RECONVERGENT B1 ;  /* 0x0000000000017941 */ /* 0x000fea0003800200 */
.L_x_404:
        /* <DEDUP_REMOVED lines=11> */
.L_x_408:
[----:B------:R-:W0:Y:S02]  /*64f0*/  MUFU.RCP R41, R46 ;  /* 0x0000002e00297308 */ /* 0x000e240000001000 */
[----:B0-----:R-:W-:-:S04]  /*6500*/  FFMA R0, R46, R41, -1 ;  /* 0xbf8000002e007423 */ /* 0x001fc80000000029 */
[----:B------:R-:W-:-:S04]  /*6510*/  FADD.FTZ R0, -R0, -RZ ;  /* 0x800000ff00007221 */ /* 0x000fc80000010100 */
[----:B------:R-:W-:-:S07]  /*6520*/  FFMA R41, R41, R0, R41 ;  /* 0x0000000029297223 */ /* 0x000fce0000000029 */
.L_x_409:
[----:B------:R-:W-:Y:S05]  /*6530*/  BSYNC.RECONVERGENT B2 ;  /* 0x0000000000027941 */ /* 0x000fea0003800200 */
.L_x_407:
        /* <DEDUP_REMOVED lines=15> */
.L_x_411:
[----:B------:R-:W-:Y:S01]  /*6630*/  FMUL.FTZ R50, R35, R36 ;  /* 0x0000002423327220 */ /* 0x000fe20000410000 */
[----:B------:R-:W-:-:S03]  /*6640*/  FMUL.FTZ R0, R36, 0.5 ;  /* 0x3f00000024007820 */ /* 0x000fc60000410000 */
[----:B------:R-:W-:-:S04]  /*6650*/  FFMA R35, -R50, R50, R35 ;  /* 0x0000003232237223 */ /* 0x000fc80000000123 */
[----:B------:R-:W-:-:S07]  /*6660*/  FFMA R50, R35, R0, R50 ;  /* 0x0000000023327223 */ /* 0x000fce0000000032 */
.L_x_412:
[----:B------:R-:W-:Y:S05]  /*6670*/  BSYNC.RECONVERGENT B1 ;  /* 0x0000000000017941 */ /* 0x000fea0003800200 */
.L_x_410:
        /* <DEDUP_REMOVED lines=24> */
.L_x_414:
[----:B------:R-:W-:Y:S05]  /*6800*/  BSYNC.RECONVERGENT B4 ;  /* 0x0000000000047941 */ /* 0x000fea0003800200 */
.L_x_413:
        /* <DEDUP_REMOVED lines=15> */
.L_x_416:
[----:B------:R-:W-:Y:S01]  /*6900*/  FMUL.FTZ R0, R3, R36 ;  /* 0x0000002403007220 */ /* 0x000fe20000410000 */
[----:B------:R-:W-:-:S03]  /*6910*/  FMUL.FTZ R39, R36, 0.5 ;  /* 0x3f00000024277820 */ /* 0x000fc60000410000 */
[----:B------:R-:W-:-:S04]  /*6920*/  FFMA R3, -R0, R0, R3 ;  /* 0x0000000000037223 */ /* 0x000fc80000000103 */
[----:B------:R-:W-:-:S07]  /*6930*/  FFMA R39, R3, R39, R0 ;  /* 0x0000002703277223 */ /* 0x000fce0000000000 */
.L_x_417:
[----:B------:R-:W-:Y:S05]  /*6940*/  BSYNC.RECONVERGENT B1 ;  /* 0x0000000000017941 */ /* 0x000fea0003800200 */
.L_x_415:
        /* <DEDUP_REMOVED lines=9> */
.L_x_419:
[----:B------:R-:W0:Y:S02]  /*69e0*/  MUFU.RCP R34, R37 ;  /* 0x0000002500227308 */ /* 0x000e240000001000 */
[----:B0-----:R-:W-:-:S04]  /*69f0*/  FFMA R0, R37, R34, -1 ;  /* 0xbf80000025007423 */ /* 0x001fc80000000022 */
[----:B------:R-:W-:-:S04]  /*6a00*/  FADD.FTZ R3, -R0, -RZ ;  /* 0x800000ff00037221 */ /* 0x000fc80000010100 */
[----:B------:R-:W-:-:S07]  /*6a10*/  FFMA R34, R34, R3, R34 ;  /* 0x0000000322227223 */ /* 0x000fce0000000022 */
.L_x_420:
[----:B------:R-:W-:Y:S05]  /*6a20*/  BSYNC.RECONVERGENT B2 ;  /* 0x0000000000027941 */ /* 0x000fea0003800200 */
.L_x_418:
        /* <DEDUP_REMOVED lines=15> */
.L_x_400:
[----:B------:R-:W-:Y:S05]  /*6b20*/  BSYNC.RECONVERGENT B3 ;  /* 0x0000000000037941 */ /* 0x000fea0003800200 */
.L_x_399:
        /* <DEDUP_REMOVED lines=21> */
.L_x_423:
        /* <DEDUP_REMOVED lines=10> */
.L_x_425:
        /* <DEDUP_REMOVED lines=8> */
.L_x_424:
[----:B------:R-:W-:Y:S01]  /*6da0*/  ISETP.GE.AND P0, PT, R23, 0x1, PT ;  /* 0x000000011700780c */ /* 0x000fe20003f06270 */
[----:B------:R-:W-:Y:S01]  /*6db0*/  BSSY.RECONVERGENT B1, `(.L_x_426) ;  /* 0x0000012000017945 */ /* 0x000fe20003800200 */
[----:B------:R-:W-:Y:S01]  /*6dc0*/  HFMA2 R42, -RZ, RZ, 3.82421875, 0.000126361846923828125 ;  /* 0x43a60824ff2a7431 */ /* 0x000fe200000001ff */
[----:B------:R-:W-:-:S10]  /*6dd0*/  MOV R15, 0x3f800000 ;  /* 0x3f800000000f7802 */ /* 0x000fd40000000f00 */
[----:B------:R-:W-:Y:S05]  /*6de0*/  @!P0 BRA `(.L_x_427) ;  /* 0x0000000000388947 */ /* 0x000fea0003800000 */
[----:B------:R-:W0:Y:S01]  /*6df0*/  LDC.64 R34, c[0x0][0x408] ;  /* 0x00010200ff227b82 */ /* 0x000e220000000a00 */
[----:B------:R-:W-:-:S07]  /*6e00*/  MOV R0, RZ ;  /* 0x000000ff00007202 */ /* 0x000fce0000000f00 */
.L_x_428:
        /* <DEDUP_REMOVED lines=12> */
.L_x_427:
[----:B------:R-:W-:Y:S05]  /*6ed0*/  BSYNC.RECONVERGENT B1 ;  /* 0x0000000000017941 */ /* 0x000fea0003800200 */
.L_x_426:
        /* <DEDUP_REMOVED lines=11> */
.L_x_430:
[----:B------:R-:W0:Y:S02]  /*6f90*/  MUFU.RCP R41, R46 ;  /* 0x0000002e00297308 */ /* 0x000e240000001000 */
[----:B0-----:R-:W-:-:S04]  /*6fa0*/  FFMA R0, R46, R41, -1 ;  /* 0xbf8000002e007423 */ /* 0x001fc80000000029 */
[----:B------:R-:W-:-:S04]  /*6fb0*/  FADD.FTZ R0, -R0, -RZ ;  /* 0x800000ff00007221 */ /* 0x000fc80000010100 */
[----:B------:R-:W-:-:S07]  /*6fc0*/  FFMA R41, R41, R0, R41 ;  /* 0x0000000029297223 */ /* 0x000fce0000000029 */
.L_x_431:
[----:B------:R-:W-:Y:S05]  /*6fd0*/  BSYNC.RECONVERGENT B2 ;  /* 0x0000000000027941 */ /* 0x000fea0003800200 */
.L_x_429:
        /* <DEDUP_REMOVED lines=15> */
.L_x_433:
[----:B------:R-:W-:Y:S01]  /*70d0*/  FMUL.FTZ R50, R35, R36 ;  /* 0x0000002423327220 */ /* 0x000fe20000410000 */
[----:B------:R-:W-:-:S03]  /*70e0*/  FMUL.FTZ R0, R36, 0.5 ;  /* 0x3f00000024007820 */ /* 0x000fc60000410000 */
[----:B------:R-:W-:-:S04]  /*70f0*/  FFMA R35, -R50, R50, R35 ;  /* 0x0000003232237223 */ /* 0x000fc80000000123 */
[----:B------:R-:W-:-:S07]  /*7100*/  FFMA R50, R35, R0, R50 ;  /* 0x0000000023327223 */ /* 0x000fce0000000032 */
.L_x_434:
[----:B------:R-:W-:Y:S05]  /*7110*/  BSYNC.RECONVERGENT B1 ;  /* 0x0000000000017941 */ /* 0x000fea0003800200 */
.L_x_432:
        /* <DEDUP_REMOVED lines=24> */
.L_x_436:
[----:B------:R-:W-:Y:S05]  /*72a0*/  BSYNC.RECONVERGENT B4 ;  /* 0x0000000000047941 */ /* 0x000fea0003800200 */
.L_x_435:
        /* <DEDUP_REMOVED lines=15> */
.L_x_438:
[----:B------:R-:W-:Y:S01]  /*73a0*/  FMUL.FTZ R0, R3, R36 ;  /* 0x0000002403007220 */ /* 0x000fe20000410000 */
[----:B------:R-:W-:-:S03]  /*73b0*/  FMUL.FTZ R39, R36, 0.5 ;  /* 0x3f00000024277820 */ /* 0x000fc60000410000 */
[----:B------:R-:W-:-:S04]  /*73c0*/  FFMA R3, -R0, R0, R3 ;  /* 0x0000000000037223 */ /* 0x000fc80000000103 */
[----:B------:R-:W-:-:S07]  /*73d0*/  FFMA R39, R3, R39, R0 ;  /* 0x0000002703277223 */ /* 0x000fce0000000000 */
.L_x_439:
[----:B------:R-:W-:Y:S05]  /*73e0*/  BSYNC.RECONVERGENT B1 ;  /* 0x0000000000017941 */ /* 0x000fea0003800200 */
.L_x_437:
        /* <DEDUP_REMOVED lines=9> */
.L_x_441:
[----:B------:R-:W0:Y:S02]  /*7480*/  MUFU.RCP R34, R37 ;  /* 0x0000002500227308 */ /* 0x000e240000001000 */
[----:B0-----:R-:W-:-:S04]  /*7490*/  FFMA R0, R37, R34, -1 ;  /* 0xbf80000025007423 */ /* 0x001fc80000000022 */
[----:B------:R-:W-:-:S04]  /*74a0*/  FADD.FTZ R3, -R0, -RZ ;  /* 0x800000ff00037221 */ /* 0x000fc80000010100 */
[----:B------:R-:W-:-:S07]  /*74b0*/  FFMA R34, R34, R3, R34 ;  /* 0x0000000322227223 */ /* 0x000fce0000000022 */
.L_x_442:
[----:B------:R-:W-:Y:S05]  /*74c0*/  BSYNC.RECONVERGENT B2 ;  /* 0x0000000000027941 */ /* 0x000fea0003800200 */
.L_x_440:
        /* <DEDUP_REMOVED lines=15> */
.L_x_422:
[----:B------:R-:W-:Y:S05]  /*75c0*/  BSYNC.RECONVERGENT B3 ;  /* 0x0000000000037941 */ /* 0x000fea0003800200 */
.L_x_421:
        /* <DEDUP_REMOVED lines=21> */
.L_x_445:
        /* <DEDUP_REMOVED lines=10> */
.L_x_447:
        /* <DEDUP_REMOVED lines=8> */
.L_x_446:
[----:B------:R-:W-:Y:S01]  /*7840*/  ISETP.GE.AND P0, PT, R23, 0x1, PT ;  /* 0x000000011700780c */ /* 0x000fe20003f06270 */
[----:B------:R-:W-:Y:S01]  /*7850*/  BSSY.RECONVERGENT B1, `(.L_x_448) ;  /* 0x0000012000017945 */ /* 0x000fe20003800200 */
[----:B------:R-:W-:Y:S01]  /*7860*/  HFMA2 R42, -RZ, RZ, 3.82421875, 0.000126361846923828125 ;  /* 0x43a60824ff2a7431 */ /* 0x000fe200000001ff */
[----:B------:R-:W-:-:S10]  /*7870*/  MOV R15, 0x3f800000 ;  /* 0x3f800000000f7802 */ /* 0x000fd40000000f00 */
[----:B------:R-:W-:Y:S05]  /*7880*/  @!P0 BRA `(.L_x_449) ;  /* 0x0000000000388947 */ /* 0x000fea0003800000 */
[----:B------:R-:W0:Y:S01]  /*7890*/  LDC.64 R34, c[0x0][0x408] ;  /* 0x00010200ff227b82 */ /* 0x000e220000000a00 */
[----:B------:R-:W-:-:S07]  /*78a0*/  MOV R0, RZ ;  /* 0x000000ff00007202 */ /* 0x000fce0000000f00 */
.L_x_450:
        /* <DEDUP_REMOVED lines=12> */
.L_x_449:
[----:B------:R-:W-:Y:S05]  /*7970*/  BSYNC.RECONVERGENT B1 ;  /* 0x0000000000017941 */ /* 0x000fea0003800200 */
.L_x_448:
        /* <DEDUP_REMOVED lines=11> */
.L_x_452:
[----:B------:R-:W0:Y:S02]  /*7a30*/  MUFU.RCP R41, R46 ;  /* 0x0000002e00297308 */ /* 0x000e240000001000 */
[----:B0-----:R-:W-:-:S04]  /*7a40*/  FFMA R0, R46, R41, -1 ;  /* 0xbf8000002e007423 */ /* 0x001fc80000000029 */
[----:B------:R-:W-:-:S04]  /*7a50*/  FADD.FTZ R0, -R0, -RZ ;  /* 0x800000ff00007221 */ /* 0x000fc80000010100 */
[----:B------:R-:W-:-:S07]  /*7a60*/  FFMA R41, R41, R0, R41 ;  /* 0x0000000029297223 */ /* 0x000fce0000000029 */
.L_x_453:
[----:B------:R-:W-:Y:S05]  /*7a70*/  BSYNC.RECONVERGENT B2 ;  /* 0x0000000000027941 */ /* 0x000fea0003800200 */
.L_x_451:
        /* <DEDUP_REMOVED lines=15> */
.L_x_455:
[----:B------:R-:W-:Y:S01]  /*7b70*/  FMUL.FTZ R50, R35, R36 ;  /* 0x0000002423327220 */ /* 0x000fe20000410000 */
[----:B------:R-:W-:-:S03]  /*7b80*/  FMUL.FTZ R0, R36, 0.5 ;  /* 0x3f00000024007820 */ /* 0x000fc60000410000 */
[----:B------:R-:W-:-:S04]  /*7b90*/  FFMA R35, -R50, R50, R35 ;  /* 0x0000003232237223 */ /* 0x000fc80000000123 */
[----:B------:R-:W-:-:S07]  /*7ba0*/  FFMA R50, R35, R0, R50 ;  /* 0x0000000023327223 */ /* 0x000fce0000000032 */
.L_x_456:
[----:B------:R-:W-:Y:S05]  /*7bb0*/  BSYNC.RECONVERGENT B1 ;  /* 0x0000000000017941 */ /* 0x000fea0003800200 */
.L_x_454:
        /* <DEDUP_REMOVED lines=24> */
.L_x_458:
[----:B------:R-:W-:Y:S05]  /*7d40*/  BSYNC.RECONVERGENT B4 ;  /* 0x0000000000047941 */ /* 0x000fea0003800200 */
.L_x_457:
        /* <DEDUP_REMOVED lines=15> */
.L_x_460:
[----:B------:R-:W-:Y:S01]  /*7e40*/  FMUL.FTZ R0, R3, R36 ;  /* 0x0000002403007220 */ /* 0x000fe20000410000 */
[----:B------:R-:W-:-:S03]  /*7e50*/  FMUL.FTZ R39, R36, 0.5 ;  /* 0x3f00000024277820 */ /* 0x000fc60000410000 */
[----:B------:R-:W-:-:S04]  /*7e60*/  FFMA R3, -R0, R0, R3 ;  /* 0x0000000000037223 */ /* 0x000fc80000000103 */
[----:B------:R-:W-:-:S07]  /*7e70*/  FFMA R39, R3, R39, R0 ;  /* 0x0000002703277223 */ /* 0x000fce0000000000 */
.L_x_461:
[----:B------:R-:W-:Y:S05]  /*7e80*/  BSYNC.RECONVERGENT B1 ;  /* 0x0000000000017941 */ /* 0x000fea0003800200 */
.L_x_459:
        /* <DEDUP_REMOVED lines=9> */
.L_x_463:
[----:B------:R-:W0:Y:S02]  /*7f20*/  MUFU.RCP R34, R37 ;  /* 0x0000002500227308 */ /* 0x000e240000001000 */
[----:B0-----:R-:W-:-:S04]  /*7f30*/  FFMA R0, R37, R34, -1 ;  /* 0xbf80000025007423 */ /* 0x001fc80000000022 */
[----:B------:R-:W-:-:S04]  /*7f40*/  FADD.FTZ R3, -R0, -RZ ;  /* 0x800000ff00037221 */ /* 0x000fc80000010100 */
[----:B------:R-:W-:-:S07]  /*7f50*/  FFMA R34, R34, R3, R34 ;  /* 0x0000000322227223 */ /* 0x000fce0000000022 */
.L_x_464:
[----:B------:R-:W-:Y:S05]  /*7f60*/  BSYNC.RECONVERGENT B2 ;  /* 0x0000000000027941 */ /* 0x000fea0003800200 */
.L_x_462:
        /* <DEDUP_REMOVED lines=15> */
.L_x_444:
[----:B------:R-:W-:Y:S05]  /*8060*/  BSYNC.RECONVERGENT B3 ;  /* 0x0000000000037941 */ /* 0x000fea0003800200 */
.L_x_443:
        /* <DEDUP_REMOVED lines=21> */
.L_x_467:
        /* <DEDUP_REMOVED lines=10> */
.L_x_469:
        /* <DEDUP_REMOVED lines=8> */
.L_x_468:
[----:B------:R-:W-:Y:S01]  /*82e0*/  ISETP.GE.AND P0, PT, R23, 0x1, PT ;  /* 0x000000011700780c */ /* 0x000fe20003f06270 */
[----:B------:R-:W-:Y:S01]  /*82f0*/  BSSY.RECONVERGENT B1, `(.L_x_470) ;  /* 0x0000012000017945 */ /* 0x000fe20003800200 */
[----:B------:R-:W-:Y:S01]  /*8300*/  HFMA2 R42, -RZ, RZ, 3.82421875, 0.000126361846923828125 ;  /* 0x43a60824ff2a7431 */ /* 0x000fe200000001ff */
[----:B------:R-:W-:-:S10]  /*8310*/  MOV R15, 0x3f800000 ;  /* 0x3f800000000f7802 */ /* 0x000fd40000000f00 */
[----:B------:R-:W-:Y:S05]  /*8320*/  @!P0 BRA `(.L_x_471) ;  /* 0x0000000000388947 */ /* 0x000fea0003800000 */
[----:B------:R-:W0:Y:S01]  /*8330*/  LDC.64 R34, c[0x0][0x408] ;  /* 0x00010200ff227b82 */ /* 0x000e220000000a00 */
[----:B------:R-:W-:-:S07]  /*8340*/  MOV R0, RZ ;  /* 0x000000ff00007202 */ /* 0x000fce0000000f00 */
.L_x_472:
        /* <DEDUP_REMOVED lines=12> */
.L_x_471:
[----:B------:R-:W-:Y:S05]  /*8410*/  BSYNC.RECONVERGENT B1 ;  /* 0x0000000000017941 */ /* 0x000fea0003800200 */
.L_x_470:
        /* <DEDUP_REMOVED lines=11> */
.L_x_474:
[----:B------:R-:W0:Y:S02]  /*84d0*/  MUFU.RCP R41, R46 ;  /* 0x0000002e00297308 */ /* 0x000e240000001000 */
[----:B0-----:R-:W-:-:S04]  /*84e0*/  FFMA R0, R46, R41, -1 ;  /* 0xbf8000002e007423 */ /* 0x001fc80000000029 */
[----:B------:R-:W-:-:S04]  /*84f0*/  FADD.FTZ R0, -R0, -RZ ;  /* 0x800000ff00007221 */ /* 0x000fc80000010100 */
[----:B------:R-:W-:-:S07]  /*8500*/  FFMA R41, R41, R0, R41 ;  /* 0x0000000029297223 */ /* 0x000fce0000000029 */
.L_x_475:
[----:B------:R-:W-:Y:S05]  /*8510*/  BSYNC.RECONVERGENT B2 ;  /* 0x0000000000027941 */ /* 0x000fea0003800200 */
.L_x_473:
        /* <DEDUP_REMOVED lines=15> */
.L_x_477:
[----:B------:R-:W-:Y:S01]  /*8610*/  FMUL.FTZ R50, R35, R36 ;  /* 0x0000002423327220 */ /* 0x000fe20000410000 */
[----:B------:R-:W-:-:S03]  /*8620*/  FMUL.FTZ R0, R36, 0.5 ;  /* 0x3f00000024007820 */ /* 0x000fc60000410000 */
[----:B------:R-:W-:-:S04]  /*8630*/  FFMA R35, -R50, R50, R35 ;  /* 0x0000003232237223 */ /* 0x000fc80000000123 */
[----:B------:R-:W-:-:S07]  /*8640*/  FFMA R50, R35, R0, R50 ;  /* 0x0000000023327223 */ /* 0x000fce0000000032 */
.L_x_478:
[----:B------:R-:W-:Y:S05]  /*8650*/  BSYNC.RECONVERGENT B1 ;  /* 0x0000000000017941 */ /* 0x000fea0003800200 */
.L_x_476:
        /* <DEDUP_REMOVED lines=24> */
.L_x_480:
[----:B------:R-:W-:Y:S05]  /*87e0*/  BSYNC.RECONVERGENT B4 ;  /* 0x0000000000047941 */ /* 0x000fea0003800200 */
.L_x_479:
        /* <DEDUP_REMOVED lines=15> */
.L_x_482:
[----:B------:R-:W-:Y:S01]  /*88e0*/  FMUL.FTZ R0, R3, R36 ;  /* 0x0000002403007220 */ /* 0x000fe20000410000 */
[----:B------:R-:W-:-:S03]  /*88f0*/  FMUL.FTZ R39, R36, 0.5 ;  /* 0x3f00000024277820 */ /* 0x000fc60000410000 */
[----:B------:R-:W-:-:S04]  /*8900*/  FFMA R3, -R0, R0, R3 ;  /* 0x0000000000037223 */ /* 0x000fc80000000103 */
[----:B------:R-:W-:-:S07]  /*8910*/  FFMA R39, R3, R39, R0 ;  /* 0x0000002703277223 */ /* 0x000fce0000000000 */
.L_x_483:
[----:B------:R-:W-:Y:S05]  /*8920*/  BSYNC.RECONVERGENT B1 ;  /* 0x0000000000017941 */ /* 0x000fea0003800200 */
.L_x_481:
        /* <DEDUP_REMOVED lines=9> */
.L_x_485:
[----:B------:R-:W0:Y:S02]  /*89c0*/  MUFU.RCP R34, R37 ;  /* 0x0000002500227308 */ /* 0x000e240000001000 */
[----:B0-----:R-:W-:-:S04]  /*89d0*/  FFMA R0, R37, R34, -1 ;  /* 0xbf80000025007423 */ /* 0x001fc80000000022 */
[----:B------:R-:W-:-:S04]  /*89e0*/  FADD.FTZ R3, -R0, -RZ ;  /* 0x800000ff00037221 */ /* 0x000fc80000010100 */
[----:B------:R-:W-:-:S07]  /*89f0*/  FFMA R34, R34, R3, R34 ;  /* 0x0000000322227223 */ /* 0x000fce0000000022 */
.L_x_486:
[----:B------:R-:W-:Y:S05]  /*8a00*/  BSYNC.RECONVERGENT B2 ;  /* 0x0000000000027941 */ /* 0x000fea0003800200 */
.L_x_484:
        /* <DEDUP_REMOVED lines=15> */
.L_x_466:
[----:B------:R-:W-:Y:S05]  /*8b00*/  BSYNC.RECONVERGENT B3 ;  /* 0x0000000000037941 */ /* 0x000fea0003800200 */
.L_x_465:
        /* <DEDUP_REMOVED lines=21> */
.L_x_489:
        /* <DEDUP_REMOVED lines=10> */
.L_x_491:
        /* <DEDUP_REMOVED lines=8> */
.L_x_490:
[----:B------:R-:W-:Y:S01]  /*8d80*/  ISETP.GE.AND P0, PT, R23, 0x1, PT ;  /* 0x000000011700780c */ /* 0x000fe20003f06270 */
[----:B------:R-:W-:Y:S01]  /*8d90*/  BSSY.RECONVERGENT B1, `(.L_x_492) ;  /* 0x0000012000017945 */ /* 0x000fe20003800200 */
[----:B------:R-:W-:Y:S01]  /*8da0*/  HFMA2 R42, -RZ, RZ, 3.82421875, 0.000126361846923828125 ;  /* 0x43a60824ff2a7431 */ /* 0x000fe200000001ff */
[----:B------:R-:W-:-:S10]  /*8db0*/  MOV R15, 0x3f800000 ;  /* 0x3f800000000f7802 */ /* 0x000fd40000000f00 */
[----:B------:R-:W-:Y:S05]  /*8dc0*/  @!P0 BRA `(.L_x_493) ;  /* 0x0000000000388947 */ /* 0x000fea0003800000 */
[----:B------:R-:W0:Y:S01]  /*8dd0*/  LDC.64 R34, c[0x0][0x408] ;  /* 0x00010200ff227b82 */ /* 0x000e220000000a00 */
[----:B------:R-:W-:-:S07]  /*8de0*/  MOV R0, RZ ;  /* 0x000000ff00007202 */ /* 0x000fce0000000f00 */
.L_x_494:
        /* <DEDUP_REMOVED lines=12> */
.L_x_493:
[----:B------:R-:W-:Y:S05]  /*8eb0*/  BSYNC.RECONVERGENT B1 ;  /* 0x0000000000017941 */ /* 0x000fea0003800200 */
.L_x_492:
        /* <DEDUP_REMOVED lines=11> */
.L_x_496:
[----:B------:R-:W0:Y:S02]  /*8f70*/  MUFU.RCP R41, R46 ;  /* 0x0000002e00297308 */ /* 0x000e240000001000 */
[----:B0-----:R-:W-:-:S04]  /*8f80*/  FFMA R0, R46, R41, -1 ;  /* 0xbf8000002e007423 */ /* 0x001fc80000000029 */
[----:B------:R-:W-:-:S04]  /*8f90*/  FADD.FTZ R0, -R0, -RZ ;  /* 0x800000ff00007221 */ /* 0x000fc80000010100 */
[----:B------:R-:W-:-:S07]  /*8fa0*/  FFMA R41, R41, R0, R41 ;  /* 0x0000000029297223 */ /* 0x000fce0000000029 */
.L_x_497:
[----:B------:R-:W-:Y:S05]  /*8fb0*/  BSYNC.RECONVERGENT B2 ;  /* 0x0000000000027941 */ /* 0x000fea0003800200 */
.L_x_495:
        /* <DEDUP_REMOVED lines=15> */
.L_x_499:
[----:B------:R-:W-:Y:S01]  /*90b0*/  FMUL.FTZ R50, R35, R36 ;  /* 0x0000002423327220 */ /* 0x000fe20000410000 */
[----:B------:R-:W-:-:S03]  /*90c0*/  FMUL.FTZ R0, R36, 0.5 ;  /* 0x3f00000024007820 */ /* 0x000fc60000410000 */
[----:B------:R-:W-:-:S04]  /*90d0*/  FFMA R35, -R50, R50, R35 ;  /* 0x0000003232237223 */ /* 0x000fc80000000123 */
[----:B------:R-:W-:-:S07]  /*90e0*/  FFMA R50, R35, R0, R50 ;  /* 0x0000000023327223 */ /* 0x000fce0000000032 */
.L_x_500:
[----:B------:R-:W-:Y:S05]  /*90f0*/  BSYNC.RECONVERGENT B1 ;  /* 0x0000000000017941 */ /* 0x000fea0003800200 */
.L_x_498:
        /* <DEDUP_REMOVED lines=24> */
.L_x_502:
[----:B------:R-:W-:Y:S05]  /*9280*/  BSYNC.RECONVERGENT B4 ;  /* 0x0000000000047941 */ /* 0x000fea0003800200 */
.L_x_501:
        /* <DEDUP_REMOVED lines=15> */
.L_x_504:
[----:B------:R-:W-:Y:S01]  /*9380*/  FMUL.FTZ R0, R3, R36 ;  /* 0x0000002403007220 */ /* 0x000fe20000410000 */
[----:B------:R-:W-:-:S03]  /*9390*/  FMUL.FTZ R39, R36, 0.5 ;  /* 0x3f00000024277820 */ /* 0x000fc60000410000 */
[----:B------:R-:W-:-:S04]  /*93a0*/  FFMA R3, -R0, R0, R3 ;  /* 0x0000000000037223 */ /* 0x000fc80000000103 */
[----:B------:R-:W-:-:S07]  /*93b0*/  FFMA R39, R3, R39, R0 ;  /* 0x0000002703277223 */ /* 0x000fce0000000000 */
.L_x_505:
[----:B------:R-:W-:Y:S05]  /*93c0*/  BSYNC.RECONVERGENT B1 ;  /* 0x0000000000017941 */ /* 0x000fea0003800200 */
.L_x_503:
        /* <DEDUP_REMOVED lines=9> */
.L_x_507:
[----:B------:R-:W0:Y:S02]  /*9460*/  MUFU.RCP R34, R37 ;  /* 0x0000002500227308 */ /* 0x000e240000001000 */
[----:B0-----:R-:W-:-:S04]  /*9470*/  FFMA R0, R37, R34, -1 ;  /* 0xbf80000025007423 */ /* 0x001fc80000000022 */
[----:B------:R-:W-:-:S04]  /*9480*/  FADD.FTZ R3, -R0, -RZ ;  /* 0x800000ff00037221 */ /* 0x000fc80000010100 */
[----:B------:R-:W-:-:S07]  /*9490*/  FFMA R34, R34, R3, R34 ;  /* 0x0000000322227223 */ /* 0x000fce0000000022 */
.L_x_508:
[----:B------:R-:W-:Y:S05]  /*94a0*/  BSYNC.RECONVERGENT B2 ;  /* 0x0000000000027941 */ /* 0x000fea0003800200 */
.L_x_506:
        /* <DEDUP_REMOVED lines=15> */
.L_x_488:
[----:B------:R-:W-:Y:S05]  /*95a0*/  BSYNC.RECONVERGENT B3 ;  /* 0x0000000000037941 */ /* 0x000fea0003800200 */
.L_x_487:
        /* <DEDUP_REMOVED lines=21> */
.L_x_511:
        /* <DEDUP_REMOVED lines=10> */
.L_x_513:
        /* <DEDUP_REMOVED lines=8> */
.L_x_512:
[----:B------:R-:W-:Y:S01]  /*9820*/  ISETP.GE.AND P0, PT, R23, 0x1, PT ;  /* 0x000000011700780c */ /* 0x000fe20003f06270 */
[----:B------:R-:W-:Y:S01]  /*9830*/  BSSY.RECONVERGENT B1, `(.L_x_514) ;  /* 0x0000012000017945 */ /* 0x000fe20003800200 */
[----:B------:R-:W-:Y:S01]  /*9840*/  HFMA2 R15, -RZ, RZ, 3.82421875, 0.000126361846923828125 ;  /* 0x43a60824ff0f7431 */ /* 0x000fe200000001ff */
[----:B------:R-:W-:-:S10]  /*9850*/  MOV R5, 0x3f800000 ;  /* 0x3f80000000057802 */ /* 0x000fd40000000f00 */
[----:B------:R-:W-:Y:S05]  /*9860*/  @!P0 BRA `(.L_x_515) ;  /* 0x0000000000388947 */ /* 0x000fea0003800000 */
[----:B------:R-:W0:Y:S01]  /*9870*/  LDC.64 R34, c[0x0][0x408] ;  /* 0x00010200ff227b82 */ /* 0x000e220000000a00 */
[----:B------:R-:W-:-:S07]  /*9880*/  MOV R0, RZ ;  /* 0x000000ff00007202 */ /* 0x000fce0000000f00 */
.L_x_516:
        /* <DEDUP_REMOVED lines=12> */
.L_x_515:
[----:B------:R-:W-:Y:S05]  /*9950*/  BSYNC.RECONVERGENT B1 ;  /* 0x0000000000017941 */ /* 0x000fea0003800200 */
.L_x_514:
        /* <DEDUP_REMOVED lines=11> */
.L_x_518:
[----:B------:R-:W0:Y:S02]  /*9a10*/  MUFU.RCP R41, R46 ;  /* 0x0000002e00297308 */ /* 0x000e240000001000 */
[----:B0-----:R-:W-:-:S04]  /*9a20*/  FFMA R0, R46, R41, -1 ;  /* 0xbf8000002e007423 */ /* 0x001fc80000000029 */
[----:B------:R-:W-:-:S04]  /*9a30*/  FADD.FTZ R0, -R0, -RZ ;  /* 0x800000ff00007221 */ /* 0x000fc80000010100 */
[----:B------:R-:W-:-:S07]  /*9a40*/  FFMA R41, R41, R0, R41 ;  /* 0x0000000029297223 */ /* 0x000fce0000000029 */
.L_x_519:
[----:B------:R-:W-:Y:S05]  /*9a50*/  BSYNC.RECONVERGENT B2 ;  /* 0x0000000000027941 */ /* 0x000fea0003800200 */
.L_x_517:
        /* <DEDUP_REMOVED lines=15> */
.L_x_521:
[----:B------:R-:W-:Y:S01]  /*9b50*/  FMUL.FTZ R48, R35, R36 ;  /* 0x0000002423307220 */ /* 0x000fe20000410000 */
[----:B------:R-:W-:-:S03]  /*9b60*/  FMUL.FTZ R0, R36, 0.5 ;  /* 0x3f00000024007820 */ /* 0x000fc60000410000 */
[----:B------:R-:W-:-:S04]  /*9b70*/  FFMA R35, -R48, R48, R35 ;  /* 0x0000003030237223 */ /* 0x000fc80000000123 */
[----:B------:R-:W-:-:S07]  /*9b80*/  FFMA R48, R35, R0, R48 ;  /* 0x0000000023307223 */ /* 0x000fce0000000030 */
.L_x_522:
[----:B------:R-:W-:Y:S05]  /*9b90*/  BSYNC.RECONVERGENT B1 ;  /* 0x0000000000017941 */ /* 0x000fea0003800200 */
.L_x_520:
        /* <DEDUP_REMOVED lines=24> */
.L_x_524:
[----:B------:R-:W-:Y:S05]  /*9d20*/  BSYNC.RECONVERGENT B4 ;  /* 0x0000000000047941 */ /* 0x000fea0003800200 */
.L_x_523:
        /* <DEDUP_REMOVED lines=15> */
.L_x_526:
[----:B------:R-:W-:Y:S01]  /*9e20*/  FMUL.FTZ R0, R3, R34 ;  /* 0x0000002203007220 */ /* 0x000fe20000410000 */
[----:B------:R-:W-:-:S03]  /*9e30*/  FMUL.FTZ R39, R34, 0.5 ;  /* 0x3f00000022277820 */ /* 0x000fc60000410000 */
[----:B------:R-:W-:-:S04]  /*9e40*/  FFMA R3, -R0, R0, R3 ;  /* 0x0000000000037223 */ /* 0x000fc80000000103 */
[----:B------:R-:W-:-:S07]  /*9e50*/  FFMA R39, R3, R39, R0 ;  /* 0x0000002703277223 */ /* 0x000fce0000000000 */
.L_x_527:
[----:B------:R-:W-:Y:S05]  /*9e60*/  BSYNC.RECONVERGENT B1 ;  /* 0x0000000000017941 */ /* 0x000fea0003800200 */
.L_x_525:
        /* <DEDUP_REMOVED lines=9> */
.L_x_529:
[----:B------:R-:W0:Y:S02]  /*9f00*/  MUFU.RCP R34, R37 ;  /* 0x0000002500227308 */ /* 0x000e240000001000 */
[----:B0-----:R-:W-:-:S04]  /*9f10*/  FFMA R0, R37, R34, -1 ;  /* 0xbf80000025007423 */ /* 0x001fc80000000022 */
[----:B------:R-:W-:-:S04]  /*9f20*/  FADD.FTZ R3, -R0, -RZ ;  /* 0x800000ff00037221 */ /* 0x000fc80000010100 */
[----:B------:R-:W-:-:S07]  /*9f30*/  FFMA R34, R34, R3, R34 ;  /* 0x0000000322227223 */ /* 0x000fce0000000022 */
.L_x_530:
[----:B------:R-:W-:Y:S05]  /*9f40*/  BSYNC.RECONVERGENT B2 ;  /* 0x0000000000027941 */ /* 0x000fea0003800200 */
.L_x_528:
        /* <DEDUP_REMOVED lines=15> */
.L_x_510:
[----:B------:R-:W-:Y:S05]  /*a040*/  BSYNC.RECONVERGENT B3 ;  /* 0x0000000000037941 */ /* 0x000fea0003800200 */
.L_x_509:
[----:B------:R-:W-:Y:S05]  /*a050*/  @P4 BRA `(.L_x_531) ;  /* 0xffffffa800a44947 */ /* 0x000fea000383ffff */
.L_x_354:
[----:B------:R-:W-:-:S13]  /*a060*/  ISETP.NE.AND P0, PT, R6, RZ, PT ;  /* 0x000000ff0600720c */ /* 0x000fda0003f05270 */
[----:B------:R-:W-:Y:S05]  /*a070*/  @!P0 BRA `(.L_x_352) ;  /* 0x000000c8004c8947 */ /* 0x000fea0003800000 */
[----:B------:R-:W-:-:S07]  /*a080*/  MOV R42, RZ ;  /* 0x000000ff002a7202 */ /* 0x000fce0000000f00 */
.L_x_554:
[----:B------:R-:W-:Y:S01]  /*a090*/  IADD3 R5, PT, PT, R2, R44, RZ ;  /* 0x0000002c02057210 */ /* 0x000fe20007ffe0ff */
[----:B------:R-:W-:Y:S03]  /*a0a0*/  BSSY.RECONVERGENT B3, `(.L_x_532) ;  /* 0x00000ac000037945 */ /* 0x000fe60003800200 */
[----:B------:R-:W-:-:S13]  /*a0b0*/  ISETP.NE.AND P0, PT, R5, R32, PT ;  /* 0x000000200500720c */ /* 0x000fda0003f05270 */
[----:B------:R-:W-:Y:S05]  /*a0c0*/  @!P0 BRA `(.L_x_533) ;  /* 0x0000000800a48947 */ /* 0x000fea0003800000 */
[----:B------:R-:W0:Y:S01]  /*a0d0*/  S2UR UR5, SR_CgaCtaId ;  /* 0x00000000000579c3 */ /* 0x000e220000008800 */
[----:B------:R-:W-:Y:S01]  /*a0e0*/  UMOV UR4, 0x400 ;  /* 0x0000040000047882 */ /* 0x000fe20000000000 */
[----:B-----5:R-:W-:Y:S01]  /*a0f0*/  ISETP.NE.AND P0, PT, R8, RZ, PT ;  /* 0x000000ff0800720c */ /* 0x020fe20003f05270 */
[----:B0-----:R-:W-:-:S06]  /*a100*/  ULEA UR4, UR5, UR4, 0x18 ;  /* 0x0000000405047291 */ /* 0x001fcc000f8ec0ff */
[----:B------:R-:W-:-:S05]  /*a110*/  LEA R4, R44, UR4, 0x2 ;  /* 0x000000042c047c11 */ /* 0x000fca000f8e10ff */
[----:B------:R-:W0:Y:S04]  /*a120*/  LDS R0, [R4] ;  /* 0x0000000004007984 */ /* 0x000e280000000800 */
[----:B------:R-:W1:Y:S04]  /*a130*/  LDS R45, [R4+0x400] ;  /* 0x00040000042d7984 */ /* 0x000e680000000800 */
[----:B------:R-:W2:Y:S01]  /*a140*/  LDS R43, [R4+0x800] ;  /* 0x00080000042b7984 */ /* 0x000ea20000000800 */
[----:B0-----:R-:W-:Y:S01]  /*a150*/  FADD R47, R0, -R29 ;  /* 0x8000001d002f7221 */ /* 0x001fe20000000000 */
[----:B-1----:R-:W-:Y:S01]  /*a160*/  FADD R45, R45, -R30 ;  /* 0x8000001e2d2d7221 */ /* 0x002fe20000000000 */
[----:B--2---:R-:W-:Y:S01]  /*a170*/  FADD R43, R43, -R28 ;  /* 0x8000001c2b2b7221 */ /* 0x004fe20000000000 */
[----:B------:R-:W-:Y:S06]  /*a180*/  @!P0 BRA `(.L_x_534) ;  /* 0x0000000000248947 */ /* 0x000fec0003800000 */
        /* <DEDUP_REMOVED lines=9> */
.L_x_534:
        /* <DEDUP_REMOVED lines=9> */
[----:B------:R-:W-:-:S07]  /*a2b0*/  HFMA2 R0, -RZ, RZ, 0, 0 ;  /* 0x00000000ff007431 */ /* 0x000fce00000001ff */
.L_x_536:
        /* <DEDUP_REMOVED lines=8> */
.L_x_535:
[----:B------:R-:W-:Y:S01]  /*a340*/  ISETP.GE.AND P0, PT, R23, 0x1, PT ;  /* 0x000000011700780c */ /* 0x000fe20003f06270 */
[----:B------:R-:W-:Y:S01]  /*a350*/  BSSY.RECONVERGENT B1, `(.L_x_537) ;  /* 0x0000012000017945 */ /* 0x000fe20003800200 */
[----:B------:R-:W-:Y:S01]  /*a360*/  HFMA2 R7, -RZ, RZ, 1.875, 0 ;  /* 0x3f800000ff077431 */ /* 0x000fe200000001ff */
[----:B------:R-:W-:-:S10]  /*a370*/  MOV R15, 0x43a60824 ;  /* 0x43a60824000f7802 */ /* 0x000fd40000000f00 */
[----:B------:R-:W-:Y:S05]  /*a380*/  @!P0 BRA `(.L_x_538) ;  /* 0x0000000000388947 */ /* 0x000fea0003800000 */
[----:B------:R-:W0:Y:S01]  /*a390*/  LDC.64 R34, c[0x0][0x408] ;  /* 0x00010200ff227b82 */ /* 0x000e220000000a00 */
[----:B------:R-:W-:-:S07]  /*a3a0*/  MOV R0, RZ ;  /* 0x000000ff00007202 */ /* 0x000fce0000000f00 */
.L_x_539:
[----:B------:R-:W-:-:S05]  /*a3b0*/  IADD3 R37, PT, PT, R0, R22, RZ ;  /* 0x0000001600257210 */ /* 0x000fca0007ffe0ff */
[----:B0-----:R-:W-:-:S06]  /*a3c0*/  IMAD.WIDE R36, R37, 0x4, R34 ;  /* 0x0000000425247825 */ /* 0x001fcc00078e0222 */
[----:B------:R-:W2:Y:S01]  /*a3d0*/  LDG.E.CONSTANT R36, desc[UR6][R36.64] ;  /* 0x0000000624247981 */ /* 0x000ea2000c1e9900 */
[----:B------:R-:W-:Y:S01]  /*a3e0*/  HFMA2 R15, -RZ, RZ, 3.76953125, 263.5 ;  /* 0x438a5c1eff0f7431 */ /* 0x000fe200000001ff */
        /* <DEDUP_REMOVED lines=8> */
.L_x_538:
[----:B------:R-:W-:Y:S05]  /*a470*/  BSYNC.RECONVERGENT B1 ;  /* 0x0000000000017941 */ /* 0x000fea0003800200 */
.L_x_537:
        /* <DEDUP_REMOVED lines=11> */
.L_x_541:
[----:B------:R-:W0:Y:S02]  /*a530*/  MUFU.RCP R41, R46 ;  /* 0x0000002e00297308 */ /* 0x000e240000001000 */
[----:B0-----:R-:W-:-:S04]  /*a540*/  FFMA R0, R46, R41, -1 ;  /* 0xbf8000002e007423 */ /* 0x001fc80000000029 */
[----:B------:R-:W-:-:S04]  /*a550*/  FADD.FTZ R0, -R0, -RZ ;  /* 0x800000ff00007221 */ /* 0x000fc80000010100 */
[----:B------:R-:W-:-:S07]  /*a560*/  FFMA R41, R41, R0, R41 ;  /* 0x0000000029297223 */ /* 0x000fce0000000029 */
.L_x_542:
[----:B------:R-:W-:Y:S05]  /*a570*/  BSYNC.RECONVERGENT B2 ;  /* 0x0000000000027941 */ /* 0x000fea0003800200 */
.L_x_540:
        /* <DEDUP_REMOVED lines=15> */
.L_x_544:
[----:B------:R-:W-:Y:S01]  /*a670*/  FMUL.FTZ R49, R36, R35 ;  /* 0x0000002324317220 */ /* 0x000fe20000410000 */
[----:B------:R-:W-:-:S03]  /*a680*/  FMUL.FTZ R34, R35, 0.5 ;  /* 0x3f00000023227820 */ /* 0x000fc60000410000 */
[----:B------:R-:W-:-:S04]  /*a690*/  FFMA R0, -R49, R49, R36 ;  /* 0x0000003131007223 */ /* 0x000fc80000000124 */
[----:B------:R-:W-:-:S07]  /*a6a0*/  FFMA R49, R0, R34, R49 ;  /* 0x0000002200317223 */ /* 0x000fce0000000031 */
.L_x_545:
[----:B------:R-:W-:Y:S05]  /*a6b0*/  BSYNC.RECONVERGENT B1 ;  /* 0x0000000000017941 */ /* 0x000fea0003800200 */
.L_x_543:
        /* <DEDUP_REMOVED lines=24> */
.L_x_547:
[----:B------:R-:W-:Y:S05]  /*a840*/  BSYNC.RECONVERGENT B4 ;  /* 0x0000000000047941 */ /* 0x000fea0003800200 */
.L_x_546:
        /* <DEDUP_REMOVED lines=15> */
.L_x_549:
[----:B------:R-:W-:Y:S01]  /*a940*/  FMUL.FTZ R0, R3, R36 ;  /* 0x0000002403007220 */ /* 0x000fe20000410000 */
[----:B------:R-:W-:-:S03]  /*a950*/  FMUL.FTZ R39, R36, 0.5 ;  /* 0x3f00000024277820 */ /* 0x000fc60000410000 */
[----:B------:R-:W-:-:S04]  /*a960*/  FFMA R3, -R0, R0, R3 ;  /* 0x0000000000037223 */ /* 0x000fc80000000103 */
[----:B------:R-:W-:-:S07]  /*a970*/  FFMA R39, R3, R39, R0 ;  /* 0x0000002703277223 */ /* 0x000fce0000000000 */
.L_x_550:
[----:B------:R-:W-:Y:S05]  /*a980*/  BSYNC.RECONVERGENT B1 ;  /* 0x0000000000017941 */ /* 0x000fea0003800200 */
.L_x_548:
        /* <DEDUP_REMOVED lines=9> */
.L_x_552:
[----:B------:R-:W0:Y:S02]  /*aa20*/  MUFU.RCP R34, R37 ;  /* 0x0000002500227308 */ /* 0x000e240000001000 */
[----:B0-----:R-:W-:-:S04]  /*aa30*/  FFMA R0, R37, R34, -1 ;  /* 0xbf80000025007423 */ /* 0x001fc80000000022 */
[----:B------:R-:W-:-:S04]  /*aa40*/  FADD.FTZ R3, -R0, -RZ ;  /* 0x800000ff00037221 */ /* 0x000fc80000010100 */
[----:B------:R-:W-:-:S07]  /*aa50*/  FFMA R34, R34, R3, R34 ;  /* 0x0000000322227223 */ /* 0x000fce0000000022 */
.L_x_553:
[----:B------:R-:W-:Y:S05]  /*aa60*/  BSYNC.RECONVERGENT B2 ;  /* 0x0000000000027941 */ /* 0x000fea0003800200 */
.L_x_551:
        /* <DEDUP_REMOVED lines=15> */
.L_x_533:
[----:B------:R-:W-:Y:S05]  /*ab60*/  BSYNC.RECONVERGENT B3 ;  /* 0x0000000000037941 */ /* 0x000fea0003800200 */
.L_x_532:
[----:B------:R-:W-:-:S04]  /*ab70*/  IADD3 R42, PT, PT, R42, 0x1, RZ ;  /* 0x000000012a2a7810 */ /* 0x000fc80007ffe0ff */
[----:B------:R-:W-:-:S13]  /*ab80*/  ISETP.NE.AND P0, PT, R42, R6, PT ;  /* 0x000000062a00720c */ /* 0x000fda0003f05270 */
[----:B------:R-:W-:Y:S05]  /*ab90*/  @!P0 BRA `(.L_x_352) ;  /* 0x000000bc00848947 */ /* 0x000fea0003800000 */
[----:B------:R-:W-:Y:S01]  /*aba0*/  IADD3 R44, PT, PT, R44, 0x1, RZ ;  /* 0x000000012c2c7810 */ /* 0x000fe20007ffe0ff */
[----:B------:R-:W-:Y:S06]  /*abb0*/  BRA `(.L_x_554) ;  /* 0xfffffff400347947 */ /* 0x000fec000383ffff */
.L_x_353:
[----:B------:R-:W-:Y:S02]  /*abc0*/  ISETP.GE.AND P0, PT, R16, 0x8, PT ;  /* 0x000000081000780c */ /* 0x000fe40003f06270 */
[----:B------:R-:W-:Y:S02]  /*abd0*/  LOP3.LUT R6, R3, 0x7, RZ, 0xc0, !PT ;  /* 0x0000000703067812 */ /* 0x000fe400078ec0ff */
[----:B------:R-:W-:-:S09]  /*abe0*/  MOV R5, RZ ;  /* 0x000000ff00057202 */ /* 0x000fd20000000f00 */
[----:B------:R-:W-:Y:S05]  /*abf0*/  @!P0 BRA `(.L_x_555) ;  /* 0x000000a800048947 */ /* 0x000fea0003800000 */
[----:B------:R-:W-:Y:S01]  /*ac00*/  HFMA2 R4, -RZ, RZ, 0, 0 ;  /* 0x00000000ff047431 */ /* 0x000fe200000001ff */
[----:B------:R-:W-:-:S07]  /*ac10*/  LOP3.LUT R5, R3, 0x1f8, RZ, 0xc0, !PT ;  /* 0x000001f803057812 */ /* 0x000fce00078ec0ff */
.L_x_812:
[----:B------:R-:W0:Y:S01]  /*ac20*/  S2UR UR5, SR_CgaCtaId ;  /* 0x00000000000579c3 */ /* 0x000e220000008800 */
[----:B------:R-:W-:Y:S01]  /*ac30*/  LEA R3, R17, R4, 0x8 ;  /* 0x0000000411037211 */ /* 0x000fe200078e40ff */
        /* <DEDUP_REMOVED lines=25> */
.L_x_558:
        /* <DEDUP_REMOVED lines=9> */
[----:B------:R-:W-:Y:S02]  /*ae60*/  IADD3 R0, PT, PT, -R31, RZ, RZ ;  /* 0x000000ff1f007210 */ /* 0x000fe40007ffe1ff */
[----:B------:R-:W-:-:S07]  /*ae70*/  MOV R39, R24 ;  /* 0x0000001800277202 */ /* 0x000fce0000000f00 */
.L_x_561:
        /* <DEDUP_REMOVED lines=8> */
.L_x_559:
[----:B------:R-:W-:Y:S01]  /*af00*/  ISETP.GE.AND P0, PT, R23, 0x1, PT ;  /* 0x000000011700780c */ /* 0x000fe20003f06270 */
[----:B------:R-:W-:Y:S01]  /*af10*/  BSSY.RECONVERGENT B1, `(.L_x_562) ;  /* 0x0000012000017945 */ /* 0x000fe20003800200 */
[----:B------:R-:W-:Y:S01]  /*af20*/  HFMA2 R44, -RZ, RZ, 3.82421875, 0.000126361846923828125 ;  /* 0x43a60824ff2c7431 */ /* 0x000fe200000001ff */
[----:B------:R-:W-:-:S10]  /*af30*/  MOV R43, 0x3f800000 ;  /* 0x3f800000002b7802 */ /* 0x000fd40000000f00 */
[----:B------:R-:W-:Y:S05]  /*af40*/  @!P0 BRA `(.L_x_563) ;  /* 0x0000000000388947 */ /* 0x000fea0003800000 */
[----:B------:R-:W0:Y:S01]  /*af50*/  LDC.64 R34, c[0x0][0x408] ;  /* 0x00010200ff227b82 */ /* 0x000e220000000a00 */
[----:B------:R-:W-:-:S07]  /*af60*/  MOV R0, RZ ;  /* 0x000000ff00007202 */ /* 0x000fce0000000f00 */
.L_x_564:
        /* <DEDUP_REMOVED lines=12> */
.L_x_563:
[----:B------:R-:W-:Y:S05]  /*b030*/  BSYNC.RECONVERGENT B1 ;  /* 0x0000000000017941 */ /* 0x000fea0003800200 */
.L_x_562:
        /* <DEDUP_REMOVED lines=11> */
.L_x_566:
[----:B------:R-:W0:Y:S02]  /*b0f0*/  MUFU.RCP R41, R46 ;  /* 0x0000002e00297308 */ /* 0x000e240000001000 */
[----:B0-----:R-:W-:-:S04]  /*b100*/  FFMA R0, R46, R41, -1 ;  /* 0xbf8000002e007423 */ /* 0x001fc80000000029 */
[----:B------:R-:W-:-:S04]  /*b110*/  FADD.FTZ R0, -R0, -RZ ;  /* 0x800000ff00007221 */ /* 0x000fc80000010100 */
[----:B------:R-:W-:-:S07]  /*b120*/  FFMA R41, R41, R0, R41 ;  /* 0x0000000029297223 */ /* 0x000fce0000000029 */
.L_x_567:
[----:B------:R-:W-:Y:S05]  /*b130*/  BSYNC.RECONVERGENT B2 ;  /* 0x0000000000027941 */ /* 0x000fea0003800200 */
.L_x_565:
        /* <DEDUP_REMOVED lines=15> */
.L_x_569:
[----:B------:R-:W-:Y:S01]  /*b230*/  FMUL.FTZ R50, R35, R36 ;  /* 0x0000002423327220 */ /* 0x000fe20000410000 */
[----:B------:R-:W-:-:S03]  /*b240*/  FMUL.FTZ R0, R36, 0.5 ;  /* 0x3f00000024007820 */ /* 0x000fc60000410000 */
[----:B------:R-:W-:-:S04]  /*b250*/  FFMA R35, -R50, R50, R35 ;  /* 0x0000003232237223 */ /* 0x000fc80000000123 */
[----:B------:R-:W-:-:S07]  /*b260*/  FFMA R50, R35, R0, R50 ;  /* 0x0000000023327223 */ /* 0x000fce0000000032 */
.L_x_570:
[----:B------:R-:W-:Y:S05]  /*b270*/  BSYNC.RECONVERGENT B1 ;  /* 0x0000000000017941 */ /* 0x000fea0003800200 */
.L_x_568:
        /* <DEDUP_REMOVED lines=24> */
.L_x_572:
[----:B------:R-:W-:Y:S05]  /*b400*/  BSYNC.RECONVERGENT B4 ;  /* 0x0000000000047941 */ /* 0x000fea0003800200 */
.L_x_571:
        /* <DEDUP_REMOVED lines=14> */
[----:B------:R-:W-:Y:S01]  /*b4f0*/  MOV R42, R39 ;  /* 0x00000027002a7202 */ /* 0x000fe20000000f00 */
[----:B------:R-:W-:Y:S06]  /*b500*/  BRA `(.L_x_575) ;  /* 0x0000000000107947 */ /* 0x000fec0003800000 */
.L_x_574:
[----:B------:R-:W-:Y:S01]  /*b510*/  FMUL.FTZ R35, R42, R37 ;  /* 0x000000252a237220 */ /* 0x000fe20000410000 */
[----:B------:R-:W-:-:S03]  /*b520*/  FMUL.FTZ R0, R37, 0.5 ;  /* 0x3f00000025007820 */ /* 0x000fc60000410000 */
[----:B------:R-:W-:-:S04]  /*b530*/  FFMA R42, -R35, R35, R42 ;  /* 0x00000023232a7223 */ /* 0x000fc8000000012a */
[----:B------:R-:W-:-:S07]  /*b540*/  FFMA R42, R42, R0, R35 ;  /* 0x000000002a2a7223 */ /* 0x000fce0000000023 */
.L_x_575:
[----:B------:R-:W-:Y:S05]  /*b550*/  BSYNC.RECONVERGENT B1 ;  /* 0x0000000000017941 */ /* 0x000fea0003800200 */
.L_x_573:
        /* <DEDUP_REMOVED lines=9> */
.L_x_577:
[----:B------:R-:W0:Y:S02]  /*b5f0*/  MUFU.RCP R34, R37 ;  /* 0x0000002500227308 */ /* 0x000e240000001000 */
[----:B0-----:R-:W-:-:S04]  /*b600*/  FFMA R0, R37, R34, -1 ;  /* 0xbf80000025007423 */ /* 0x001fc80000000022 */
[----:B------:R-:W-:-:S04]  /*b610*/  FADD.FTZ R35, -R0, -RZ ;  /* 0x800000ff00237221 */ /* 0x000fc80000010100 */
[----:B------:R-:W-:-:S07]  /*b620*/  FFMA R34, R34, R35, R34 ;  /* 0x0000002322227223 */ /* 0x000fce0000000022 */
.L_x_578:
[----:B------:R-:W-:Y:S05]  /*b630*/  BSYNC.RECONVERGENT B2 ;  /* 0x0000000000027941 */ /* 0x000fea0003800200 */
.L_x_576:
[----:B------:R-:W-:Y:S01]  /*b640*/  FMUL R42, R15, R42 ;  /* 0x0000002a0f2a7220 */ /* 0x000fe20000400000 */
[----:B------:R-:W-:Y:S02]  /*b650*/  HFMA2 R41, -RZ, RZ, 0.80126953125, -0.00891876220703125 ;  /* 0x3a69a091ff297431 */ /* 0x000fe400000001ff */
[----:B------:R-:W-:Y:S01]  /*b660*/  FMUL R44, R53, R44 ;  /* 0x0000002c352c7220 */ /* 0x000fe20000400000 */
[----:B------:R-:W-:Y:S02]  /*b670*/  HFMA2 R40, -RZ, RZ, 3.7421875, 0 ;  /* 0x437c0000ff287431 */ /* 0x000fe400000001ff */
[C---:B------:R-:W-:Y:S01]  /*b680*/  FADD R37, |R42|.reuse, 4 ;  /* 0x408000002a257421 */ /* 0x040fe20000000200 */
[C---:B------:R-:W-:Y:S01]  /*b690*/  FADD R0, |R42|.reuse, -4 ;  /* 0xc08000002a007421 */ /* 0x040fe20000000200 */
[C---:B------:R-:W-:Y:S01]  /*b6a0*/  FMUL R35, R42.reuse, -R42 ;  /* 0x8000002a2a237220 */ /* 0x040fe20000400000 */
[----:B------:R-:W-:-:S03]  /*b6b0*/  FSETP.GEU.AND P1, PT, R42, RZ, PT ;  /* 0x000000ff2a00720b */ /* 0x000fc60003f2e000 */
[----:B------:R-:W0:Y:S01]  /*b6c0*/  MUFU.RCP R37, R37 ;  /* 0x0000002500257308 */ /* 0x000e220000001000 */
[----:B------:R-:W-:-:S07]  /*b6d0*/  FMUL R38, R35, 1.4426950216293334961 ;  /* 0x3fb8aa3b23267820 */ /* 0x000fce0000400000 */
[----:B------:R1:W2:Y:S01]  /*b6e0*/  FRND.TRUNC R36, R38 ;  /* 0x0000002600247307 */ /* 0x0002a2000020d000 */
[----:B0-----:R-:W-:Y:S01]  /*b6f0*/  FMUL R0, R0, R37 ;  /* 0x0000002500007220 */ /* 0x001fe20000400000 */
[----:B-1----:R-:W-:-:S03]  /*b700*/  MOV R38, 0x3bbb989d ;  /* 0x3bbb989d00267802 */ /* 0x002fc60000000f00 */
[----:B------:R-:W-:Y:S01]  /*b710*/  FADD R39, R0, 1 ;  /* 0x3f80000000277421 */ /* 0x000fe20000000000 */
[----:B--2---:R-:W-:Y:S01]  /*b720*/  FSETP.GT.AND P0, PT, |R36|, 126, PT ;  /* 0x42fc00002400780b */ /* 0x004fe20003f04200 */
[----:B------:R-:W-:Y:S02]  /*b730*/  FFMA.SAT R38, R35, R38, 0.5 ;  /* 0x3f00000023267423 */ /* 0x000fe40000002026 */
[----:B------:R-:W-:Y:S02]  /*b740*/  FFMA R39, R39, -4, |R42| ;  /* 0xc080000027277823 */ /* 0x000fe4000000042a */
[----:B------:R-:W-:Y:S02]  /*b750*/  FFMA.RM R38, R38, R40, 12582913 ;  /* 0x4b40000126267423 */ /* 0x000fe40000004028 */
        /* <DEDUP_REMOVED lines=12> */
[C---:B------:R-:W-:Y:S01]  /*b820*/  FFMA R41, R36.reuse, -0.69314718246459960938, R35 ;  /* 0xbf31721824297823 */ /* 0x040fe20000000023 */
[----:B------:R-:W-:Y:S02]  /*b830*/  FADD R40, R36, 12583039 ;  /* 0x4b40007f24287421 */ /* 0x000fe40000000000 */
[----:B------:R-:W-:Y:S01]  /*b840*/  FFMA R37, R0, R37, 0.093814529478549957275 ;  /* 0x3dc021d500257423 */ /* 0x000fe20000000025 */
[----:B------:R-:W-:Y:S02]  /*b850*/  FFMA R41, R36, 1.9046542121259335545e-09, R41 ;  /* 0x3102e30824297823 */ /* 0x000fe40000000029 */
[----:B------:R-:W-:Y:S01]  /*b860*/  SHF.L.U32 R40, R40, 0x17, RZ ;  /* 0x0000001728287819 */ /* 0x000fe200000006ff */
[C---:B------:R-:W-:Y:S01]  /*b870*/  FFMA R39, R0.reuse, R37, -0.10099056363105773926 ;  /* 0xbdced42400277423 */ /* 0x040fe20000000025 */
[----:B------:R-:W-:Y:S01]  /*b880*/  FMUL R50, R41, 1.4426950216293334961 ;  /* 0x3fb8aa3b29327820 */ /* 0x000fe20000400000 */
[----:B------:R0:W1:Y:S02]  /*b890*/  MUFU.RCP R37, R46 ;  /* 0x0000002e00257308 */ /* 0x0000640000001000 */
[----:B------:R-:W-:-:S04]  /*b8a0*/  FFMA R39, R0, R39, 0.06809400022029876709 ;  /* 0x3d8b74de00277423 */ /* 0x000fc80000000027 */
[----:B------:R-:W-:Y:S01]  /*b8b0*/  FFMA R39, R0, R39, 0.015377387404441833496 ;  /* 0x3c7bf17000277423 */ /* 0x000fe20000000027 */
[----:B0-----:R-:W-:-:S03]  /*b8c0*/  FADD R46, R38, -12583039 ;  /* 0xcb40007f262e7421 */ /* 0x001fc60000000000 */
[----:B------:R-:W-:Y:S01]  /*b8d0*/  FFMA R41, R0, R39, -0.1396210789680480957 ;  /* 0xbe0ef8d400297423 */ /* 0x000fe20000000027 */
[----:B------:R-:W-:Y:S01]  /*b8e0*/  SHF.L.U32 R38, R38, 0x17, RZ ;  /* 0x0000001726267819 */ /* 0x000fe200000006ff */
[----:B------:R-:W0:Y:S01]  /*b8f0*/  MUFU.EX2 R39, R50 ;  /* 0x0000003200277308 */ /* 0x000e220000000800 */
[----:B------:R-:W-:Y:S01]  /*b900*/  FFMA R46, R35, 1.4426950216293334961, -R46 ;  /* 0x3fb8aa3b232e7823 */ /* 0x000fe2000000082e */
[----:B------:R-:W-:-:S03]  /*b910*/  FFMA R41, R0, R41, 1.232995152473449707 ;  /* 0x3f9dd2c900297423 */ /* 0x000fc60000000029 */
[----:B------:R-:W-:Y:S01]  /*b920*/  FFMA R46, R35, 1.925963033500011079e-08, R46 ;  /* 0x32a57060232e7823 */ /* 0x000fe2000000002e */
[----:B-1----:R-:W-:-:S04]  /*b930*/  FMUL R0, R41, R37 ;  /* 0x0000002529007220 */ /* 0x002fc80000400000 */
[----:B------:R-:W-:-:S04]  /*b940*/  FMUL R36, R0, -2 ;  /* 0xc000000000247820 */ /* 0x000fc80000400000 */
[C---:B------:R-:W-:Y:S01]  /*b950*/  FFMA R41, |R42|.reuse, R36, R41 ;  /* 0x000000242a297223 */ /* 0x040fe20000000229 */
[----:B------:R-:W-:Y:S01]  /*b960*/  FFMA R36, -|R42|, |R42|, -R35 ;  /* 0x4000002a2a247223 */ /* 0x000fe20000000b23 */
[----:B0-----:R-:W-:Y:S02]  /*b970*/  FMUL R39, R40, R39 ;  /* 0x0000002728277220 */ /* 0x001fe40000400000 */
[----:B------:R-:W-:Y:S01]  /*b980*/  FADD R41, -R0, R41 ;  /* 0x0000002900297221 */ /* 0x000fe20000000100 */
[----:B------:R-:W0:Y:S01]  /*b990*/  MUFU.EX2 R35, R46 ;  /* 0x0000002e00237308 */ /* 0x000e220000000800 */
[----:B------:R-:W-:Y:S02]  /*b9a0*/  FFMA R36, R39, R36, R39 ;  /* 0x0000002427247223 */ /* 0x000fe40000000027 */
[----:B------:R-:W-:Y:S01]  /*b9b0*/  FFMA R41, R37, R41, R0 ;  /* 0x0000002925297223 */ /* 0x000fe20000000000 */
[----:B------:R-:W-:-:S03]  /*b9c0*/  MOV R0, 0x447a0000 ;  /* 0x447a000000007802 */ /* 0x000fc60000000f00 */
[----:B------:R-:W-:-:S05]  /*b9d0*/  FMUL R36, R41, R36 ;  /* 0x0000002429247220 */ /* 0x000fca0000400000 */
[----:B------:R-:W-:-:S05]  /*b9e0*/  FSEL R37, R36, RZ, !P0 ;  /* 0x000000ff24257208 */ /* 0x000fca0004000000 */
[----:B------:R-:W-:Y:S01]  /*b9f0*/  @!P1 FADD R37, -R37, 2 ;  /* 0x4000000025259421 */ /* 0x000fe20000000100 */
[----:B0-----:R-:W-:Y:S01]  /*ba00*/  FMUL R38, R38, R35 ;  /* 0x0000002326267220 */ /* 0x001fe20000400000 */
[----:B------:R-:W-:Y:S02]  /*ba10*/  ISETP.GT.AND P1, PT, R3, R32, PT ;  /* 0x000000200300720c */ /* 0x000fe40003f24270 */
[----:B------:R-:W-:Y:S01]  /*ba20*/  FMUL R35, R37, R34 ;  /* 0x0000002225237220 */ /* 0x000fe20000400000 */
[----:B------:R-:W-:Y:S01]  /*ba30*/  FMUL R38, R7, R38 ;  /* 0x0000002607267220 */ /* 0x000fe20000400000 */
[----:B------:R-:W-:Y:S02]  /*ba40*/  FMUL R37, R37, R44 ;  /* 0x0000002c25257220 */ /* 0x000fe40000400000 */
[----:B------:R-:W-:-:S04]  /*ba50*/  FMUL R35, R35, R34 ;  /* 0x0000002223237220 */ /* 0x000fc80000400000 */
[-C--:B------:R-:W-:Y:S01]  /*ba60*/  FFMA R35, R38, R34.reuse, R35 ;  /* 0x0000002226237223 */ /* 0x080fe20000000023 */
[----:B------:R-:W-:-:S03]  /*ba70*/  FMUL R34, R37, R34 ;  /* 0x0000002225227220 */ /* 0x000fc60000400000 */
[----:B------:R-:W-:Y:S01]  /*ba80*/  FFMA R35, R44, R35, R51 ;  /* 0x000000232c237223 */ /* 0x000fe20000000033 */
[----:B------:R-:W-:-:S04]  /*ba90*/  FFMA R34, R43, R48, R34 ;  /* 0x000000302b227223 */ /* 0x000fc80000000022 */
[----:B------:R-:W-:Y:S01]  /*baa0*/  FSETP.GT.AND P0, PT, |R35|, 1000, PT ;  /* 0x447a00002300780b */ /* 0x000fe20003f04200 */
[----:B------:R-:W-:Y:S01]  /*bab0*/  @P1 FADD R19, R19, R34 ;  /* 0x0000002213131221 */ /* 0x000fe20000000000 */
[----:B------:R-:W-:-:S04]  /*bac0*/  LOP3.LUT R0, R0, 0x80000000, R35, 0xb8, !PT ;  /* 0x8000000000007812 */ /* 0x000fc800078eb823 */
[----:B------:R-:W-:-:S05]  /*bad0*/  FSEL R0, R0, R35, P0 ;  /* 0x0000002300007208 */ /* 0x000fca0000000000 */
[C---:B------:R-:W-:Y:S01]  /*bae0*/  FFMA R21, R0.reuse, -R49, R21 ;  /* 0x8000003100157223 */ /* 0x040fe20000000015 */
[C---:B------:R-:W-:Y:S01]  /*baf0*/  FFMA R20, R0.reuse, -R47, R20 ;  /* 0x8000002f00147223 */ /* 0x040fe20000000014 */
[----:B------:R-:W-:Y:S01]  /*bb00*/  FFMA R18, R0, -R45, R18 ;  /* 0x8000002d00127223 */ /* 0x000fe20000000012 */
[----:B------:R-:W-:Y:S06]  /*bb10*/  BRA `(.L_x_557) ;  /* 0x0000000400947947 */ /* 0x000fec0003800000 */
.L_x_560:
[----:B------:R-:W-:Y:S01]  /*bb20*/  IADD3 R0, PT, PT, R42, -0xd000000, RZ ;  /* 0xf30000002a007810 */ /* 0x000fe20007ffe0ff */
[----:B------:R0:W1:Y:S01]  /*bb30*/  MUFU.RSQ R37, R42 ;  /* 0x0000002a00257308 */ /* 0x0000620000001400 */
[----:B------:R-:W-:Y:S02]  /*bb40*/  BSSY.RECONVERGENT B1, `(.L_x_579) ;  /* 0x000000c000017945 */ /* 0x000fe40003800200 */
[----:B------:R-:W-:-:S13]  /*bb50*/  ISETP.GT.U32.AND P0, PT, R0, 0x727fffff, PT ;  /* 0x727fffff0000780c */ /* 0x000fda0003f04070 */
[----:B0-----:R-:W-:Y:S05]  /*bb60*/  @!P0 BRA `(.L_x_580) ;  /* 0x0000000000148947 */ /* 0x001fea0003800000 */
[----:B------:R-:W-:Y:S02]  /*bb70*/  MOV R34, R42 ;  /* 0x0000002a00227202 */ /* 0x000fe40000000f00 */
[----:B------:R-:W-:-:S07]  /*bb80*/  MOV R0, 0xbba0 ;  /* 0x0000bba000007802 */ /* 0x000fce0000000f00 */
[----:B-1----:R-:W-:Y:S05]  /*bb90*/  CALL.REL.NOINC `($__internal_4_$__cuda_sm20_sqrt_rn_f32_slowpath) ;  /* 0x000000e800247944 */ /* 0x002fea0003c00000 */
[----:B------:R-:W-:Y:S01]  /*bba0*/  MOV R48, R39 ;  /* 0x0000002700307202 */ /* 0x000fe20000000f00 */
[----:B------:R-:W-:Y:S06]  /*bbb0*/  BRA `(.L_x_581) ;  /* 0x0000000000107947 */ /* 0x000fec0003800000 */
.L_x_580:
[----:B-1----:R-:W-:Y:S01]  /*bbc0*/  FMUL.FTZ R35, R42, R37 ;  /* 0x000000252a237220 */ /* 0x002fe20000410000 */
[----:B------:R-:W-:-:S03]  /*bbd0*/  FMUL.FTZ R48, R37, 0.5 ;  /* 0x3f00000025307820 */ /* 0x000fc60000410000 */
[----:B------:R-:W-:-:S04]  /*bbe0*/  FFMA R42, -R35, R35, R42 ;  /* 0x00000023232a7223 */ /* 0x000fc8000000012a */
[----:B------:R-:W-:-:S07]  /*bbf0*/  FFMA R48, R42, R48, R35 ;  /* 0x000000302a307223 */ /* 0x000fce0000000023 */
.L_x_581:
[----:B------:R-:W-:Y:S05]  /*bc00*/  BSYNC.RECONVERGENT B1 ;  /* 0x0000000000017941 */ /* 0x000fea0003800200 */
.L_x_579:
[----:B------:R-:W-:Y:S02]  /*bc10*/  HFMA2 R0, -RZ, RZ, 0.61474609375, 16.90625 ;  /* 0x38eb4c3aff007431 */ /* 0x000fe400000001ff */
[----:B------:R-:W-:Y:S01]  /*bc20*/  FMUL R42, R15, R48 ;  /* 0x000000300f2a7220 */ /* 0x000fe20000400000 */
[----:B------:R-:W-:Y:S01]  /*bc30*/  MOV R34, 0x3aae005b ;  /* 0x3aae005b00227802 */ /* 0x000fe20000000f00 */
[----:B------:R-:W-:Y:S01]  /*bc40*/  HFMA2 R37, -RZ, RZ, 1.0087890625, -0.000686168670654296875 ;  /* 0x3c09919fff257431 */ /* 0x000fe200000001ff */
[----:B------:R-:W-:Y:S01]  /*bc50*/  MOV R39, 0x3d24d99a ;  /* 0x3d24d99a00277802 */ /* 0x000fe20000000f00 */
[C---:B------:R-:W-:Y:S01]  /*bc60*/  FMUL R35, R42.reuse, R42 ;  /* 0x0000002a2a237220 */ /* 0x040fe20000400000 */
[C---:B------:R-:W-:Y:S01]  /*bc70*/  FSETP.GE.AND P0, PT, |R42|.reuse, 1.0029599666595458984, PT ;  /* 0x3f8060fe2a00780b */ /* 0x040fe20003f06200 */
[----:B------:R0:W1:Y:S01]  /*bc80*/  LDS R44, [R2+0x1400] ;  /* 0x00140000022c7984 */ /* 0x0000620000000800 */
[----:B------:R-:W-:Y:S01]  /*bc90*/  MOV R36, 0x3f69b4f9 ;  /* 0x3f69b4f900247802 */ /* 0x000fe20000000f00 */
[----:B------:R-:W-:Y:S01]  /*bca0*/  BSSY.RECONVERGENT B2, `(.L_x_582) ;  /* 0x0000023000027945 */ /* 0x000fe20003800200 */
[----:B------:R-:W-:-:S02]  /*bcb0*/  FSEL R35, |R42|, R35, P0 ;  /* 0x000000232a237208 */ /* 0x000fc40000000200 */
[----:B------:R-:W-:Y:S02]  /*bcc0*/  FSEL R0, R0, 8.4834944573231041431e-05, P0 ;  /* 0x38b1e96a00007808 */ /* 0x000fe40000000000 */
[----:B------:R-:W-:Y:S02]  /*bcd0*/  FSEL R34, -R34, -0.00082130916416645050049, P0 ;  /* 0xba574d2022227808 */ /* 0x000fe40000000100 */
[----:B------:R-:W-:Y:S02]  /*bce0*/  FSEL R37, R37, 0.0052134888246655464172, P0 ;  /* 0x3baad5ea25257808 */ /* 0x000fe40000000000 */
[----:B------:R-:W-:Y:S01]  /*bcf0*/  FSEL R39, -R39, -0.026868773624300956726, P0 ;  /* 0xbcdc1be727277808 */ /* 0x000fe20000000100 */
[C---:B------:R-:W-:Y:S01]  /*bd00*/  FFMA R0, R35.reuse, R0, R34 ;  /* 0x0000000023007223 */ /* 0x040fe20000000022 */
[----:B------:R-:W-:Y:S01]  /*bd10*/  HFMA2 R34, -RZ, RZ, 1.5341796875, 81.5625 ;  /* 0x3e235519ff227431 */ /* 0x000fe200000001ff */
[C---:B------:R-:W-:Y:S02]  /*bd20*/  FSEL R43, -R35.reuse, R42, P0 ;  /* 0x0000002a232b7208 */ /* 0x040fe40000000100 */
[----:B------:R-:W-:-:S04]  /*bd30*/  FFMA R0, R35, R0, R37 ;  /* 0x0000000023007223 */ /* 0x000fc80000000025 */
[----:B------:R-:W-:Y:S01]  /*bd40*/  FFMA R0, R35, R0, R39 ;  /* 0x0000000023007223 */ /* 0x000fe20000000027 */
[----:B------:R-:W-:Y:S02]  /*bd50*/  FSEL R39, R36, -0.37612664699554443359, P0 ;  /* 0xbec093ac24277808 */ /* 0x000fe40000000000 */
[----:B------:R-:W-:Y:S01]  /*bd60*/  FSEL R37, R34, 0.11284004896879196167, P0 ;  /* 0x3de718af22257808 */ /* 0x000fe20000000000 */
[----:B------:R-:W-:-:S04]  /*bd70*/  HFMA2 R34, -RZ, RZ, 1.7822265625, 0.000185489654541015625 ;  /* 0x3f210a14ff227431 */ /* 0x000fc800000001ff */
[----:B------:R-:W-:-:S04]  /*bd80*/  FFMA R0, R35, R0, R37 ;  /* 0x0000000023007223 */ /* 0x000fc80000000025 */
[----:B------:R-:W-:Y:S01]  /*bd90*/  FFMA R0, R35, R0, R39 ;  /* 0x0000000023007223 */ /* 0x000fe20000000027 */
[----:B------:R-:W-:Y:S02]  /*bda0*/  FSEL R37, R34, 0.12837915122509002686, P0 ;  /* 0x3e0375d322257808 */ /* 0x000fe40000000000 */
[----:B------:R-:W-:-:S03]  /*bdb0*/  IADD3 R34, PT, PT, R48, 0x1800000, RZ ;  /* 0x0180000030227810 */ /* 0x000fc60007ffe0ff */
[----:B------:R-:W-:Y:S01]  /*bdc0*/  FFMA R0, R35, R0, R37 ;  /* 0x0000000023007223 */ /* 0x000fe20000000025 */
[----:B------:R-:W-:-:S03]  /*bdd0*/  LOP3.LUT R34, R34, 0x7f800000, RZ, 0xc0, !PT ;  /* 0x7f80000022227812 */ /* 0x000fc600078ec0ff */
[----:B------:R-:W-:Y:S01]  /*bde0*/  FFMA R43, R0, R43, R43 ;  /* 0x0000002b002b7223 */ /* 0x000fe2000000002b */
[----:B------:R-:W-:-:S03]  /*bdf0*/  ISETP.GT.U32.AND P1, PT, R34, 0x1ffffff, PT ;  /* 0x01ffffff2200780c */ /* 0x000fc60003f24070 */
[----:B------:R-:W2:Y:S02]  /*be00*/  @P0 MUFU.EX2 R0, R43 ;  /* 0x0000002b00000308 */ /* 0x000ea40000000800 */
[----:B--2---:R-:W-:-:S05]  /*be10*/  @P0 FADD R35, -R0, 1 ;  /* 0x3f80000000230421 */ /* 0x004fca0000000100 */
[----:B------:R-:W-:-:S03]  /*be20*/  @P0 LOP3.LUT R43, R35, 0x80000000, R42, 0xb8, !PT ;  /* 0x80000000232b0812 */ /* 0x000fc600078eb82a */
[----:B01----:R-:W-:Y:S05]  /*be30*/  @P1 BRA `(.L_x_583) ;  /* 0x0000000000141947 */ /* 0x003fea0003800000 */
[----:B------:R-:W-:Y:S02]  /*be40*/  MOV R37, R48 ;  /* 0x0000003000257202 */ /* 0x000fe40000000f00 */
[----:B------:R-:W-:-:S07]  /*be50*/  MOV R36, 0xbe70 ;  /* 0x0000be7000247802 */ /* 0x000fce0000000f00 */
[----:B------:R-:W-:Y:S05]  /*be60*/  CALL.REL.NOINC `($__internal_3_$__cuda_sm20_rcp_rn_f32_slowpath) ;  /* 0x000000e000a07944 */ /* 0x000fea0003c00000 */
[----:B------:R-:W-:Y:S01]  /*be70*/  MOV R46, R34 ;  /* 0x00000022002e7202 */ /* 0x000fe20000000f00 */
[----:B------:R-:W-:Y:S06]  /*be80*/  BRA `(.L_x_584) ;  /* 0x0000000000107947 */ /* 0x000fec0003800000 */
.L_x_583:
[----:B------:R-:W0:Y:S02]  /*be90*/  MUFU.RCP R35, R48 ;  /* 0x0000003000237308 */ /* 0x000e240000001000 */
[----:B0-----:R-:W-:-:S04]  /*bea0*/  FFMA R0, R35, R48, -1 ;  /* 0xbf80000023007423 */ /* 0x001fc80000000030 */
[----:B------:R-:W-:-:S04]  /*beb0*/  FADD.FTZ R0, -R0, -RZ ;  /* 0x800000ff00007221 */ /* 0x000fc80000010100 */
[----:B------:R-:W-:-:S07]  /*bec0*/  FFMA R46, R35, R0, R35 ;  /* 0x00000000232e7223 */ /* 0x000fce0000000023 */
.L_x_584:
[----:B------:R-:W-:Y:S05]  /*bed0*/  BSYNC.RECONVERGENT B2 ;  /* 0x0000000000027941 */ /* 0x000fea0003800200 */
.L_x_582:
[----:B------:R-:W-:Y:S02]  /*bee0*/  HFMA2 R35, -RZ, RZ, 0.96630859375, -0.0022525787353515625 ;  /* 0x3bbb989dff237431 */ /* 0x000fe400000001ff */
[----:B------:R-:W-:Y:S01]  /*bef0*/  FMUL R42, R42, -R42 ;  /* 0x8000002a2a2a7220 */ /* 0x000fe20000400000 */
[----:B------:R-:W-:Y:S01]  /*bf00*/  MOV R37, 0x437c0000 ;  /* 0x437c000000257802 */ /* 0x000fe20000000f00 */
[----:B------:R-:W-:Y:S01]  /*bf10*/  FADD R41, R48, 9.9999999392252902908e-09 ;  /* 0x322bcc7730297421 */ /* 0x000fe20000000000 */
[----:B------:R-:W-:Y:S01]  /*bf20*/  FMUL R44, R44, R25 ;  /* 0x000000192c2c7220 */ /* 0x000fe20000400000 */
[----:B------:R-:W-:Y:S03]  /*bf30*/  BSSY.RECONVERGENT B2, `(.L_x_585) ;  /* 0x000001c000027945 */ /* 0x000fe60003800200 */
[----:B------:R-:W-:Y:S01]  /*bf40*/  IADD3 R34, PT, PT, R41, 0x1800000, RZ ;  /* 0x0180000029227810 */ /* 0x000fe20007ffe0ff */
[----:B------:R-:W-:-:S03]  /*bf50*/  FFMA.SAT R0, R42, R35, 0.5 ;  /* 0x3f0000002a007423 */ /* 0x000fc60000002023 */
[----:B------:R-:W-:Y:S01]  /*bf60*/  LOP3.LUT R34, R34, 0x7f800000, RZ, 0xc0, !PT ;  /* 0x7f80000022227812 */ /* 0x000fe200078ec0ff */
[----:B------:R-:W-:Y:S01]  /*bf70*/  FFMA.RM R0, R0, R37, 12582913 ;  /* 0x4b40000100007423 */ /* 0x000fe20000004025 */
[----:B------:R-:W-:Y:S02]  /*bf80*/  FMUL R37, R46, R43 ;  /* 0x0000002b2e257220 */ /* 0x000fe40000400000 */
[----:B------:R-:W-:Y:S01]  /*bf90*/  ISETP.GT.U32.AND P0, PT, R34, 0x1ffffff, PT ;  /* 0x01ffffff2200780c */ /* 0x000fe20003f04070 */
[C---:B------:R-:W-:Y:S01]  /*bfa0*/  FADD R35, R0.reuse, -12583039 ;  /* 0xcb40007f00237421 */ /* 0x040fe20000000000 */
[----:B------:R-:W-:-:S03]  /*bfb0*/  SHF.L.U32 R0, R0, 0x17, RZ ;  /* 0x0000001700007819 */ /* 0x000fc600000006ff */
[----:B------:R-:W-:-:S04]  /*bfc0*/  FFMA R35, R42, 1.4426950216293334961, -R35 ;  /* 0x3fb8aa3b2a237823 */ /* 0x000fc80000000823 */
[----:B------:R-:W-:Y:S01]  /*bfd0*/  FFMA R35, R42, 1.925963033500011079e-08, R35 ;  /* 0x32a570602a237823 */ /* 0x000fe20000000023 */
[----:B------:R-:W-:-:S04]  /*bfe0*/  FMUL R42, R44, -332.0635986328125 ;  /* 0xc3a608242c2a7820 */ /* 0x000fc80000400000 */
[----:B------:R-:W-:Y:S01]  /*bff0*/  FMUL R44, R42, R43 ;  /* 0x0000002b2a2c7220 */ /* 0x000fe20000400000 */
[----:B------:R-:W0:Y:S02]  /*c000*/  MUFU.EX2 R35, R35 ;  /* 0x0000002300237308 */ /* 0x000e240000000800 */
[----:B0-----:R-:W-:-:S04]  /*c010*/  FMUL R0, R0, R35 ;  /* 0x0000002300007220 */ /* 0x001fc80000400000 */
[----:B------:R-:W-:-:S04]  /*c020*/  FMUL R39, R7, R0 ;  /* 0x0000000007277220 */ /* 0x000fc80000400000 */
[----:B------:R-:W-:-:S04]  /*c030*/  FMUL R0, R39, R46 ;  /* 0x0000002e27007220 */ /* 0x000fc80000400000 */
[----:B------:R-:W-:-:S04]  /*c040*/  FFMA R37, R37, R46, R0 ;  /* 0x0000002e25257223 */ /* 0x000fc80000000000 */
[----:B------:R-:W-:Y:S01]  /*c050*/  FMUL R42, R42, R37 ;  /* 0x000000252a2a7220 */ /* 0x000fe20000400000 */
[----:B------:R-:W-:Y:S06]  /*c060*/  @P0 BRA `(.L_x_586) ;  /* 0x0000000000100947 */ /* 0x000fec0003800000 */
[----:B------:R-:W-:Y:S02]  /*c070*/  MOV R37, R41 ;  /* 0x0000002900257202 */ /* 0x000fe40000000f00 */
[----:B------:R-:W-:-:S07]  /*c080*/  MOV R36, 0xc0a0 ;  /* 0x0000c0a000247802 */ /* 0x000fce0000000f00 */
[----:B------:R-:W-:Y:S05]  /*c090*/  CALL.REL.NOINC `($__internal_3_$__cuda_sm20_rcp_rn_f32_slowpath) ;  /* 0x000000e000147944 */ /* 0x000fea0003c00000 */
[----:B------:R-:W-:Y:S05]  /*c0a0*/  BRA `(.L_x_587) ;  /* 0x0000000000107947 */ /* 0x000fea0003800000 */
.L_x_586:
[----:B------:R-:W0:Y:S02]  /*c0b0*/  MUFU.RCP R34, R41 ;  /* 0x0000002900227308 */ /* 0x000e240000001000 */
[----:B0-----:R-:W-:-:S04]  /*c0c0*/  FFMA R0, R41, R34, -1 ;  /* 0xbf80000029007423 */ /* 0x001fc80000000022 */
[----:B------:R-:W-:-:S04]  /*c0d0*/  FADD.FTZ R35, -R0, -RZ ;  /* 0x800000ff00237221 */ /* 0x000fc80000010100 */
[----:B------:R-:W-:-:S07]  /*c0e0*/  FFMA R34, R34, R35, R34 ;  /* 0x0000002322227223 */ /* 0x000fce0000000022 */
.L_x_587:
[----:B------:R-:W-:Y:S05]  /*c0f0*/  BSYNC.RECONVERGENT B2 ;  /* 0x0000000000027941 */ /* 0x000fea0003800200 */
.L_x_585:
[C---:B------:R-:W-:Y:S01]  /*c100*/  FMUL R0, R42.reuse, R49 ;  /* 0x000000312a007220 */ /* 0x040fe20000400000 */
[C---:B------:R-:W-:Y:S01]  /*c110*/  FMUL R47, R42.reuse, R47 ;  /* 0x0000002f2a2f7220 */ /* 0x040fe20000400000 */
[----:B------:R-:W-:Y:S01]  /*c120*/  FMUL R45, R42, R45 ;  /* 0x0000002d2a2d7220 */ /* 0x000fe20000400000 */
[----:B------:R-:W-:Y:S01]  /*c130*/  FFMA R19, R44, R46, R19 ;  /* 0x0000002e2c137223 */ /* 0x000fe20000000013 */
[-C--:B------:R-:W-:Y:S01]  /*c140*/  FFMA R21, R0, R34.reuse, R21 ;  /* 0x0000002200157223 */ /* 0x080fe20000000015 */
[-C--:B------:R-:W-:Y:S01]  /*c150*/  FFMA R20, R47, R34.reuse, R20 ;  /* 0x000000222f147223 */ /* 0x080fe20000000014 */
[----:B------:R-:W-:-:S07]  /*c160*/  FFMA R18, R45, R34, R18 ;  /* 0x000000222d127223 */ /* 0x000fce0000000012 */
.L_x_557:
[----:B------:R-:W-:Y:S05]  /*c170*/  BSYNC.RECONVERGENT B3 ;  /* 0x0000000000037941 */ /* 0x000fea0003800200 */
.L_x_556:
        /* <DEDUP_REMOVED lines=21> */
.L_x_590:
        /* <DEDUP_REMOVED lines=10> */
.L_x_593:
        /* <DEDUP_REMOVED lines=8> */
.L_x_591:
[----:B------:R-:W-:Y:S01]  /*c3f0*/  ISETP.GE.AND P0, PT, R23, 0x1, PT ;  /* 0x000000011700780c */ /* 0x000fe20003f06270 */
[----:B------:R-:W-:Y:S01]  /*c400*/  BSSY.RECONVERGENT B1, `(.L_x_594) ;  /* 0x0000012000017945 */ /* 0x000fe20003800200 */
[----:B------:R-:W-:Y:S01]  /*c410*/  HFMA2 R44, -RZ, RZ, 1.875, 0 ;  /* 0x3f800000ff2c7431 */ /* 0x000fe200000001ff */
[----:B------:R-:W-:-:S10]  /*c420*/  MOV R45, 0x43a60824 ;  /* 0x43a60824002d7802 */ /* 0x000fd40000000f00 */
[----:B------:R-:W-:Y:S05]  /*c430*/  @!P0 BRA `(.L_x_595) ;  /* 0x0000000000388947 */ /* 0x000fea0003800000 */
[----:B------:R-:W0:Y:S01]  /*c440*/  LDC.64 R34, c[0x0][0x408] ;  /* 0x00010200ff227b82 */ /* 0x000e220000000a00 */
[----:B------:R-:W-:-:S07]  /*c450*/  MOV R0, RZ ;  /* 0x000000ff00007202 */ /* 0x000fce0000000f00 */
.L_x_596:
        /* <DEDUP_REMOVED lines=12> */
.L_x_595:
[----:B------:R-:W-:Y:S05]  /*c520*/  BSYNC.RECONVERGENT B1 ;  /* 0x0000000000017941 */ /* 0x000fea0003800200 */
.L_x_594:
        /* <DEDUP_REMOVED lines=11> */
.L_x_598:
[----:B------:R-:W0:Y:S02]  /*c5e0*/  MUFU.RCP R41, R46 ;  /* 0x0000002e00297308 */ /* 0x000e240000001000 */
[----:B0-----:R-:W-:-:S04]  /*c5f0*/  FFMA R0, R46, R41, -1 ;  /* 0xbf8000002e007423 */ /* 0x001fc80000000029 */
[----:B------:R-:W-:-:S04]  /*c600*/  FADD.FTZ R0, -R0, -RZ ;  /* 0x800000ff00007221 */ /* 0x000fc80000010100 */
[----:B------:R-:W-:-:S07]  /*c610*/  FFMA R41, R41, R0, R41 ;  /* 0x0000000029297223 */ /* 0x000fce0000000029 */
.L_x_599:
[----:B------:R-:W-:Y:S05]  /*c620*/  BSYNC.RECONVERGENT B2 ;  /* 0x0000000000027941 */ /* 0x000fea0003800200 */
.L_x_597:
        /* <DEDUP_REMOVED lines=15> */
.L_x_601:
[----:B------:R-:W-:Y:S01]  /*c720*/  FMUL.FTZ R50, R35, R36 ;  /* 0x0000002423327220 */ /* 0x000fe20000410000 */
[----:B------:R-:W-:-:S03]  /*c730*/  FMUL.FTZ R0, R36, 0.5 ;  /* 0x3f00000024007820 */ /* 0x000fc60000410000 */
[----:B------:R-:W-:-:S04]  /*c740*/  FFMA R35, -R50, R50, R35 ;  /* 0x0000003232237223 */ /* 0x000fc80000000123 */
[----:B------:R-:W-:-:S07]  /*c750*/  FFMA R50, R35, R0, R50 ;  /* 0x0000000023327223 */ /* 0x000fce0000000032 */
.L_x_602:
[----:B------:R-:W-:Y:S05]  /*c760*/  BSYNC.RECONVERGENT B1 ;  /* 0x0000000000017941 */ /* 0x000fea0003800200 */
.L_x_600:
        /* <DEDUP_REMOVED lines=24> */
.L_x_604:
[----:B------:R-:W-:Y:S05]  /*c8f0*/  BSYNC.RECONVERGENT B4 ;  /* 0x0000000000047941 */ /* 0x000fea0003800200 */
.L_x_603:
        /* <DEDUP_REMOVED lines=14> */
[----:B------:R-:W-:Y:S01]  /*c9e0*/  MOV R42, R39 ;  /* 0x00000027002a7202 */ /* 0x000fe20000000f00 */
[----:B------:R-:W-:Y:S06]  /*c9f0*/  BRA `(.L_x_607) ;  /* 0x0000000000107947 */ /* 0x000fec0003800000 */
.L_x_606:
[----:B------:R-:W-:Y:S01]  /*ca00*/  FMUL.FTZ R35, R42, R37 ;  /* 0x000000252a237220 */ /* 0x000fe20000410000 */
[----:B------:R-:W-:-:S03]  /*ca10*/  FMUL.FTZ R0, R37, 0.5 ;  /* 0x3f00000025007820 */ /* 0x000fc60000410000 */
[----:B------:R-:W-:-:S04]  /*ca20*/  FFMA R42, -R35, R35, R42 ;  /* 0x00000023232a7223 */ /* 0x000fc8000000012a */
[----:B------:R-:W-:-:S07]  /*ca30*/  FFMA R42, R42, R0, R35 ;  /* 0x000000002a2a7223 */ /* 0x000fce0000000023 */
.L_x_607:
[----:B------:R-:W-:Y:S05]  /*ca40*/  BSYNC.RECONVERGENT B1 ;  /* 0x0000000000017941 */ /* 0x000fea0003800200 */
.L_x_605:
        /* <DEDUP_REMOVED lines=9> */
.L_x_609:
[----:B------:R-:W0:Y:S02]  /*cae0*/  MUFU.RCP R34, R37 ;  /* 0x0000002500227308 */ /* 0x000e240000001000 */
[----:B0-----:R-:W-:-:S04]  /*caf0*/  FFMA R0, R37, R34, -1 ;  /* 0xbf80000025007423 */ /* 0x001fc80000000022 */
[----:B------:R-:W-:-:S04]  /*cb00*/  FADD.FTZ R35, -R0, -RZ ;  /* 0x800000ff00237221 */ /* 0x000fc80000010100 */
[----:B------:R-:W-:-:S07]  /*cb10*/  FFMA R34, R34, R35, R34 ;  /* 0x0000002322227223 */ /* 0x000fce0000000022 */
.L_x_610:
[----:B------:R-:W-:Y:S05]  /*cb20*/  BSYNC.RECONVERGENT B2 ;  /* 0x0000000000027941 */ /* 0x000fea0003800200 */
.L_x_608:
[----:B------:R-:W-:Y:S01]  /*cb30*/  FMUL R35, R15, R42 ;  /* 0x0000002a0f237220 */ /* 0x000fe20000400000 */
[----:B------:R-:W-:Y:S02]  /*cb40*/  HFMA2 R42, -RZ, RZ, 0.80126953125, -0.00891876220703125 ;  /* 0x3a69a091ff2a7431 */ /* 0x000fe400000001ff */
[----:B------:R-:W-:Y:S01]  /*cb50*/  FMUL R45, R46, R45 ;  /* 0x0000002d2e2d7220 */ /* 0x000fe20000400000 */
[----:B------:R-:W-:Y:S02]  /*cb60*/  HFMA2 R48, -RZ, RZ, 1.875, 0 ;  /* 0x3f800000ff307431 */ /* 0x000fe400000001ff */
[C---:B------:R-:W-:Y:S01]  /*cb70*/  FADD R36, |R35|.reuse, 4 ;  /* 0x4080000023247421 */ /* 0x040fe20000000200 */
[C---:B------:R-:W-:Y:S01]  /*cb80*/  FADD R0, |R35|.reuse, -4 ;  /* 0xc080000023007421 */ /* 0x040fe20000000200 */
[C---:B------:R-:W-:Y:S02]  /*cb90*/  FSETP.GEU.AND P1, PT, R35.reuse, RZ, PT ;  /* 0x000000ff2300720b */ /* 0x040fe40003f2e000 */
[----:B------:R-:W0:Y:S01]  /*cba0*/  MUFU.RCP R39, R36 ;  /* 0x0000002400277308 */ /* 0x000e220000001000 */
[C---:B------:R-:W-:Y:S01]  /*cbb0*/  FFMA R48, |R35|.reuse, 2, R48 ;  /* 0x4000000023307823 */ /* 0x040fe20000000230 */
        /* <DEDUP_REMOVED lines=8> */
[----:B------:R-:W-:Y:S02]  /*cc40*/  MOV R38, 0x42fc0000 ;  /* 0x42fc000000267802 */ /* 0x000fe40000000f00 */
[----:B0-----:R-:W-:Y:S01]  /*cc50*/  MOV R37, 0x3bbb989d ;  /* 0x3bbb989d00257802 */ /* 0x001fe20000000f00 */
[----:B------:R-:W-:-:S04]  /*cc60*/  FFMA R36, R39, R42, 0.0070457882247865200043 ;  /* 0x3be6e05b27247423 */ /* 0x000fc8000000002a */
[----:B------:R-:W-:Y:S01]  /*cc70*/  FFMA R36, R39, R36, -0.015866896137595176697 ;  /* 0xbc81fb4b27247423 */ /* 0x000fe20000000024 */
[----:B-1----:R-:W-:Y:S02]  /*cc80*/  FSETP.GT.AND P0, PT, |R41|, 126, PT ;  /* 0x42fc00002900780b */ /* 0x002fe40003f04200 */
[----:B------:R-:W-:Y:S01]  /*cc90*/  LOP3.LUT R38, R38, 0x80000000, R41, 0xb8, !PT ;  /* 0x8000000026267812 */ /* 0x000fe200078eb829 */
[----:B------:R-:W-:-:S03]  /*cca0*/  FFMA R36, R39, R36, 0.036429625004529953003 ;  /* 0x3d15373b27247423 */ /* 0x000fc60000000024 */
        /* <DEDUP_REMOVED lines=11> */
[----:B------:R-:W-:Y:S01]  /*cd60*/  FFMA.SAT R42, R0, R37, 0.5 ;  /* 0x3f000000002a7423 */ /* 0x000fe20000002025 */
[C---:B------:R-:W-:Y:S02]  /*cd70*/  FFMA R40, R39.reuse, R40, 0.015377387404441833496 ;  /* 0x3c7bf17027287423 */ /* 0x040fe40000000028 */
[----:B------:R-:W2:Y:S02]  /*cd80*/  MUFU.EX2 R37, R50 ;  /* 0x0000003200257308 */ /* 0x000ea40000000800 */
[----:B------:R-:W-:Y:S01]  /*cd90*/  FFMA R40, R39, R40, -0.1396210789680480957 ;  /* 0xbe0ef8d427287423 */ /* 0x000fe20000000028 */
[----:B------:R-:W-:-:S03]  /*cda0*/  FFMA.RM R38, R42, R38, 12582913 ;  /* 0x4b4000012a267423 */ /* 0x000fc60000004026 */
[----:B------:R-:W-:Y:S01]  /*cdb0*/  FFMA R42, R39, R40, 1.232995152473449707 ;  /* 0x3f9dd2c9272a7423 */ /* 0x000fe20000000028 */
[----:B------:R-:W-:Y:S01]  /*cdc0*/  FADD R40, R41, 12583039 ;  /* 0x4b40007f29287421 */ /* 0x000fe20000000000 */
[----:B0-----:R-:W-:Y:S02]  /*cdd0*/  FADD R48, R38, -12583039 ;  /* 0xcb40007f26307421 */ /* 0x001fe40000000000 */
[----:B-1----:R-:W-:Y:S01]  /*cde0*/  FMUL R39, R42, R36 ;  /* 0x000000242a277220 */ /* 0x002fe20000400000 */
[----:B------:R-:W-:Y:S01]  /*cdf0*/  SHF.L.U32 R38, R38, 0x17, RZ ;  /* 0x0000001726267819 */ /* 0x000fe200000006ff */
[----:B------:R-:W-:Y:S02]  /*ce00*/  FFMA R41, R0, 1.4426950216293334961, -R48 ;  /* 0x3fb8aa3b00297823 */ /* 0x000fe40000000830 */
[----:B------:R-:W-:Y:S01]  /*ce10*/  FMUL R48, R39, -2 ;  /* 0xc000000027307820 */ /* 0x000fe20000400000 */
[----:B------:R-:W-:Y:S01]  /*ce20*/  SHF.L.U32 R40, R40, 0x17, RZ ;  /* 0x0000001728287819 */ /* 0x000fe200000006ff */
[----:B------:R-:W-:-:S02]  /*ce30*/  FFMA R41, R0, 1.925963033500011079e-08, R41 ;  /* 0x32a5706000297823 */ /* 0x000fc40000000029 */
[C---:B------:R-:W-:Y:S01]  /*ce40*/  FFMA R42, |R35|.reuse, R48, R42 ;  /* 0x00000030232a7223 */ /* 0x040fe2000000022a */
[----:B------:R-:W-:Y:S01]  /*ce50*/  FFMA R0, -|R35|, |R35|, -R0 ;  /* 0x4000002323007223 */ /* 0x000fe20000000b00 */
[----:B--2---:R-:W-:Y:S02]  /*ce60*/  FMUL R37, R40, R37 ;  /* 0x0000002528257220 */ /* 0x004fe40000400000 */
[----:B------:R-:W-:Y:S01]  /*ce70*/  FADD R42, -R39, R42 ;  /* 0x0000002a272a7221 */ /* 0x000fe20000000100 */
[----:B------:R-:W0:Y:S01]  /*ce80*/  MUFU.EX2 R41, R41 ;  /* 0x0000002900297308 */ /* 0x000e220000000800 */
[----:B------:R-:W-:Y:S01]  /*ce90*/  FFMA R37, R37, R0, R37 ;  /* 0x0000000025257223 */ /* 0x000fe20000000025 */
[----:B------:R-:W-:Y:S01]  /*cea0*/  MOV R0, 0x447a0000 ;  /* 0x447a000000007802 */ /* 0x000fe20000000f00 */
[----:B------:R-:W-:-:S04]  /*ceb0*/  FFMA R42, R36, R42, R39 ;  /* 0x0000002a242a7223 */ /* 0x000fc80000000027 */
        /* <DEDUP_REMOVED lines=8> */
[-C--:B------:R-:W-:Y:S02]  /*cf40*/  FMUL R35, R35, R34.reuse ;  /* 0x0000002223237220 */ /* 0x080fe40000400000 */
[----:B------:R-:W-:-:S02]  /*cf50*/  FMUL R37, R37, R34 ;  /* 0x0000002225257220 */ /* 0x000fc40000400000 */
[----:B------:R-:W-:Y:S02]  /*cf60*/  FFMA R35, R38, R34, R35 ;  /* 0x0000002226237223 */ /* 0x000fe40000000023 */
[----:B------:R-:W-:Y:S02]  /*cf70*/  FFMA R44, R44, R53, R37 ;  /* 0x000000352c2c7223 */ /* 0x000fe40000000025 */
[----:B------:R-:W-:Y:S02]  /*cf80*/  FFMA R35, R45, R35, R52 ;  /* 0x000000232d237223 */ /* 0x000fe40000000034 */
[----:B------:R-:W-:-:S03]  /*cf90*/  @P1 FADD R19, R19, R44 ;  /* 0x0000002c13131221 */ /* 0x000fc60000000000 */
[----:B------:R-:W-:Y:S02]  /*cfa0*/  FSETP.GT.AND P0, PT, |R35|, 1000, PT ;  /* 0x447a00002300780b */ /* 0x000fe40003f04200 */
[----:B------:R-:W-:-:S04]  /*cfb0*/  LOP3.LUT R0, R0, 0x80000000, R35, 0xb8, !PT ;  /* 0x8000000000007812 */ /* 0x000fc800078eb823 */
[----:B------:R-:W-:-:S05]  /*cfc0*/  FSEL R0, R0, R35, P0 ;  /* 0x0000002300007208 */ /* 0x000fca0000000000 */
[C---:B------:R-:W-:Y:S01]  /*cfd0*/  FFMA R21, R0.reuse, -R51, R21 ;  /* 0x8000003300157223 */ /* 0x040fe20000000015 */
[C---:B------:R-:W-:Y:S01]  /*cfe0*/  FFMA R20, R0.reuse, -R49, R20 ;  /* 0x8000003100147223 */ /* 0x040fe20000000014 */
[----:B------:R-:W-:Y:S01]  /*cff0*/  FFMA R18, R0, -R47, R18 ;  /* 0x8000002f00127223 */ /* 0x000fe20000000012 */
[----:B------:R-:W-:Y:S06]  /*d000*/  BRA `(.L_x_589) ;  /* 0x0000000400947947 */ /* 0x000fec0003800000 */
.L_x_592:
        /* <DEDUP_REMOVED lines=10> */
.L_x_612:
[----:B-1----:R-:W-:Y:S01]  /*d0b0*/  FMUL.FTZ R35, R42, R37 ;  /* 0x000000252a237220 */ /* 0x002fe20000410000 */
[----:B------:R-:W-:-:S03]  /*d0c0*/  FMUL.FTZ R48, R37, 0.5 ;  /* 0x3f00000025307820 */ /* 0x000fc60000410000 */
[----:B------:R-:W-:-:S04]  /*d0d0*/  FFMA R42, -R35, R35, R42 ;  /* 0x00000023232a7223 */ /* 0x000fc8000000012a */
[----:B------:R-:W-:-:S07]  /*d0e0*/  FFMA R48, R42, R48, R35 ;  /* 0x000000302a307223 */ /* 0x000fce0000000023 */
.L_x_613:
[----:B------:R-:W-:Y:S05]  /*d0f0*/  BSYNC.RECONVERGENT B1 ;  /* 0x0000000000017941 */ /* 0x000fea0003800200 */
.L_x_611:
        /* <DEDUP_REMOVED lines=40> */
.L_x_615:
[----:B------:R-:W0:Y:S02]  /*d380*/  MUFU.RCP R35, R48 ;  /* 0x0000003000237308 */ /* 0x000e240000001000 */
[----:B0-----:R-:W-:-:S04]  /*d390*/  FFMA R0, R35, R48, -1 ;  /* 0xbf80000023007423 */ /* 0x001fc80000000030 */
[----:B------:R-:W-:-:S04]  /*d3a0*/  FADD.FTZ R0, -R0, -RZ ;  /* 0x800000ff00007221 */ /* 0x000fc80000010100 */
[----:B------:R-:W-:-:S07]  /*d3b0*/  FFMA R46, R35, R0, R35 ;  /* 0x00000000232e7223 */ /* 0x000fce0000000023 */
.L_x_616:
[----:B------:R-:W-:Y:S05]  /*d3c0*/  BSYNC.RECONVERGENT B2 ;  /* 0x0000000000027941 */ /* 0x000fea0003800200 */
.L_x_614:
        /* <DEDUP_REMOVED lines=29> */
.L_x_618:
[----:B------:R-:W0:Y:S02]  /*d5a0*/  MUFU.RCP R34, R41 ;  /* 0x0000002900227308 */ /* 0x000e240000001000 */
[----:B0-----:R-:W-:-:S04]  /*d5b0*/  FFMA R0, R41, R34, -1 ;  /* 0xbf80000029007423 */ /* 0x001fc80000000022 */
[----:B------:R-:W-:-:S04]  /*d5c0*/  FADD.FTZ R35, -R0, -RZ ;  /* 0x800000ff00237221 */ /* 0x000fc80000010100 */
[----:B------:R-:W-:-:S07]  /*d5d0*/  FFMA R34, R34, R35, R34 ;  /* 0x0000002322227223 */ /* 0x000fce0000000022 */
.L_x_619:
[----:B------:R-:W-:Y:S05]  /*d5e0*/  BSYNC.RECONVERGENT B2 ;  /* 0x0000000000027941 */ /* 0x000fea0003800200 */
.L_x_617:
[C---:B------:R-:W-:Y:S01]  /*d5f0*/  FMUL R0, R42.reuse, R51 ;  /* 0x000000332a007220 */ /* 0x040fe20000400000 */
[C---:B------:R-:W-:Y:S01]  /*d600*/  FMUL R49, R42.reuse, R49 ;  /* 0x000000312a317220 */ /* 0x040fe20000400000 */
[----:B------:R-:W-:Y:S01]  /*d610*/  FMUL R47, R42, R47 ;  /* 0x0000002f2a2f7220 */ /* 0x000fe20000400000 */
[----:B------:R-:W-:Y:S01]  /*d620*/  FFMA R19, R44, R46, R19 ;  /* 0x0000002e2c137223 */ /* 0x000fe20000000013 */
[-C--:B------:R-:W-:Y:S01]  /*d630*/  FFMA R21, R0, R34.reuse, R21 ;  /* 0x0000002200157223 */ /* 0x080fe20000000015 */
[-C--:B------:R-:W-:Y:S01]  /*d640*/  FFMA R20, R49, R34.reuse, R20 ;  /* 0x0000002231147223 */ /* 0x080fe20000000014 */
[----:B------:R-:W-:-:S07]  /*d650*/  FFMA R18, R47, R34, R18 ;  /* 0x000000222f127223 */ /* 0x000fce0000000012 */
.L_x_589:
[----:B------:R-:W-:Y:S05]  /*d660*/  BSYNC.RECONVERGENT B3 ;  /* 0x0000000000037941 */ /* 0x000fea0003800200 */
.L_x_588:
        /* <DEDUP_REMOVED lines=21> */
.L_x_622:
        /* <DEDUP_REMOVED lines=10> */
.L_x_625:
        /* <DEDUP_REMOVED lines=8> */
.L_x_623:
[----:B------:R-:W-:Y:S01]  /*d8e0*/  ISETP.GE.AND P0, PT, R23, 0x1, PT ;  /* 0x000000011700780c */ /* 0x000fe20003f06270 */
[----:B------:R-:W-:Y:S01]  /*d8f0*/  BSSY.RECONVERGENT B1, `(.L_x_626) ;  /* 0x0000012000017945 */ /* 0x000fe20003800200 */
[----:B------:R-:W-:Y:S01]  /*d900*/  HFMA2 R44, -RZ, RZ, 1.875, 0 ;  /* 0x3f800000ff2c7431 */ /* 0x000fe200000001ff */
[----:B------:R-:W-:-:S10]  /*d910*/  MOV R45, 0x43a60824 ;  /* 0x43a60824002d7802 */ /* 0x000fd40000000f00 */
[----:B------:R-:W-:Y:S05]  /*d920*/  @!P0 BRA `(.L_x_627) ;  /* 0x0000000000388947 */ /* 0x000fea0003800000 */
[----:B------:R-:W0:Y:S01]  /*d930*/  LDC.64 R34, c[0x0][0x408] ;  /* 0x00010200ff227b82 */ /* 0x000e220000000a00 */
[----:B------:R-:W-:-:S07]  /*d940*/  MOV R0, RZ ;  /* 0x000000ff00007202 */ /* 0x000fce0000000f00 */
.L_x_628:
        /* <DEDUP_REMOVED lines=12> */
.L_x_627:
[----:B------:R-:W-:Y:S05]  /*da10*/  BSYNC.RECONVERGENT B1 ;  /* 0x0000000000017941 */ /* 0x000fea0003800200 */
.L_x_626:
        /* <DEDUP_REMOVED lines=11> */
.L_x_630:
[----:B------:R-:W0:Y:S02]  /*dad0*/  MUFU.RCP R41, R46 ;  /* 0x0000002e00297308 */ /* 0x000e240000001000 */
[----:B0-----:R-:W-:-:S04]  /*dae0*/  FFMA R0, R46, R41, -1 ;  /* 0xbf8000002e007423 */ /* 0x001fc80000000029 */
[----:B------:R-:W-:-:S04]  /*daf0*/  FADD.FTZ R0, -R0, -RZ ;  /* 0x800000ff00007221 */ /* 0x000fc80000010100 */
[----:B------:R-:W-:-:S07]  /*db00*/  FFMA R41, R41, R0, R41 ;  /* 0x0000000029297223 */ /* 0x000fce0000000029 */
.L_x_631:
[----:B------:R-:W-:Y:S05]  /*db10*/  BSYNC.RECONVERGENT B2 ;  /* 0x0000000000027941 */ /* 0x000fea0003800200 */
.L_x_629:
        /* <DEDUP_REMOVED lines=15> */
.L_x_633:
[----:B------:R-:W-:Y:S01]  /*dc10*/  FMUL.FTZ R50, R35, R36 ;  /* 0x0000002423327220 */ /* 0x000fe20000410000 */
[----:B------:R-:W-:-:S03]  /*dc20*/  FMUL.FTZ R0, R36, 0.5 ;  /* 0x3f00000024007820 */ /* 0x000fc60000410000 */
[----:B------:R-:W-:-:S04]  /*dc30*/  FFMA R35, -R50, R50, R35 ;  /* 0x0000003232237223 */ /* 0x000fc80000000123 */
[----:B------:R-:W-:-:S07]  /*dc40*/  FFMA R50, R35, R0, R50 ;  /* 0x0000000023327223 */ /* 0x000fce0000000032 */
.L_x_634:
[----:B------:R-:W-:Y:S05]  /*dc50*/  BSYNC.RECONVERGENT B1 ;  /* 0x0000000000017941 */ /* 0x000fea0003800200 */
.L_x_632:
        /* <DEDUP_REMOVED lines=24> */
.L_x_636:
[----:B------:R-:W-:Y:S05]  /*dde0*/  BSYNC.RECONVERGENT B4 ;  /* 0x0000000000047941 */ /* 0x000fea0003800200 */
.L_x_635:
        /* <DEDUP_REMOVED lines=16> */
.L_x_638:
[----:B------:R-:W-:Y:S01]  /*def0*/  FMUL.FTZ R35, R42, R37 ;  /* 0x000000252a237220 */ /* 0x000fe20000410000 */
[----:B------:R-:W-:-:S03]  /*df00*/  FMUL.FTZ R0, R37, 0.5 ;  /* 0x3f00000025007820 */ /* 0x000fc60000410000 */
[----:B------:R-:W-:-:S04]  /*df10*/  FFMA R42, -R35, R35, R42 ;  /* 0x00000023232a7223 */ /* 0x000fc8000000012a */
[----:B------:R-:W-:-:S07]  /*df20*/  FFMA R42, R42, R0, R35 ;  /* 0x000000002a2a7223 */ /* 0x000fce0000000023 */
.L_x_639:
[----:B------:R-:W-:Y:S05]  /*df30*/  BSYNC.RECONVERGENT B1 ;  /* 0x0000000000017941 */ /* 0x000fea0003800200 */
.L_x_637:
        /* <DEDUP_REMOVED lines=9> */
.L_x_641:
[----:B------:R-:W0:Y:S02]  /*dfd0*/  MUFU.RCP R34, R37 ;  /* 0x0000002500227308 */ /* 0x000e240000001000 */
[----:B0-----:R-:W-:-:S04]  /*dfe0*/  FFMA R0, R37, R34, -1 ;  /* 0xbf80000025007423 */ /* 0x001fc80000000022 */
[----:B------:R-:W-:-:S04]  /*dff0*/  FADD.FTZ R35, -R0, -RZ ;  /* 0x800000ff00237221 */ /* 0x000fc80000010100 */
[----:B------:R-:W-:-:S07]  /*e000*/  FFMA R34, R34, R35, R34 ;  /* 0x0000002322227223 */ /* 0x000fce0000000022 */
.L_x_642:
[----:B------:R-:W-:Y:S05]  /*e010*/  BSYNC.RECONVERGENT B2 ;  /* 0x0000000000027941 */ /* 0x000fea0003800200 */
.L_x_640:
        /* <DEDUP_REMOVED lines=78> */
.L_x_624:
        /* <DEDUP_REMOVED lines=10> */
.L_x_644:
[----:B-1----:R-:W-:Y:S01]  /*e5a0*/  FMUL.FTZ R35, R42, R37 ;  /* 0x000000252a237220 */ /* 0x002fe20000410000 */
[----:B------:R-:W-:-:S03]  /*e5b0*/  FMUL.FTZ R48, R37, 0.5 ;  /* 0x3f00000025307820 */ /* 0x000fc60000410000 */
[----:B------:R-:W-:-:S04]  /*e5c0*/  FFMA R42, -R35, R35, R42 ;  /* 0x00000023232a7223 */ /* 0x000fc8000000012a */
[----:B------:R-:W-:-:S07]  /*e5d0*/  FFMA R48, R42, R48, R35 ;  /* 0x000000302a307223 */ /* 0x000fce0000000023 */
.L_x_645:
[----:B------:R-:W-:Y:S05]  /*e5e0*/  BSYNC.RECONVERGENT B1 ;  /* 0x0000000000017941 */ /* 0x000fea0003800200 */
.L_x_643:
        /* <DEDUP_REMOVED lines=40> */
.L_x_647:
[----:B------:R-:W0:Y:S02]  /*e870*/  MUFU.RCP R35, R48 ;  /* 0x0000003000237308 */ /* 0x000e240000001000 */
[----:B0-----:R-:W-:-:S04]  /*e880*/  FFMA R0, R35, R48, -1 ;  /* 0xbf80000023007423 */ /* 0x001fc80000000030 */
[----:B------:R-:W-:-:S04]  /*e890*/  FADD.FTZ R0, -R0, -RZ ;  /* 0x800000ff00007221 */ /* 0x000fc80000010100 */
[----:B------:R-:W-:-:S07]  /*e8a0*/  FFMA R46, R35, R0, R35 ;  /* 0x00000000232e7223 */ /* 0x000fce0000000023 */
.L_x_648:
[----:B------:R-:W-:Y:S05]  /*e8b0*/  BSYNC.RECONVERGENT B2 ;  /* 0x0000000000027941 */ /* 0x000fea0003800200 */
.L_x_646:
        /* <DEDUP_REMOVED lines=29> */
.L_x_650:
[----:B------:R-:W0:Y:S02]  /*ea90*/  MUFU.RCP R34, R41 ;  /* 0x0000002900227308 */ /* 0x000e240000001000 */
[----:B0-----:R-:W-:-:S04]  /*eaa0*/  FFMA R0, R41, R34, -1 ;  /* 0xbf80000029007423 */ /* 0x001fc80000000022 */
[----:B------:R-:W-:-:S04]  /*eab0*/  FADD.FTZ R35, -R0, -RZ ;  /* 0x800000ff00237221 */ /* 0x000fc80000010100 */
[----:B------:R-:W-:-:S07]  /*eac0*/  FFMA R34, R34, R35, R34 ;  /* 0x0000002322227223 */ /* 0x000fce0000000022 */
.L_x_651:
[----:B------:R-:W-:Y:S05]  /*ead0*/  BSYNC.RECONVERGENT B2 ;  /* 0x0000000000027941 */ /* 0x000fea0003800200 */
.L_x_649:
[C---:B------:R-:W-:Y:S01]  /*eae0*/  FMUL R0, R42.reuse, R51 ;  /* 0x000000332a007220 */ /* 0x040fe20000400000 */
[C---:B------:R-:W-:Y:S01]  /*eaf0*/  FMUL R49, R42.reuse, R49 ;  /* 0x000000312a317220 */ /* 0x040fe20000400000 */
[----:B------:R-:W-:Y:S01]  /*eb00*/  FMUL R47, R42, R47 ;  /* 0x0000002f2a2f7220 */ /* 0x000fe20000400000 */
[----:B------:R-:W-:Y:S01]  /*eb10*/  FFMA R19, R44, R46, R19 ;  /* 0x0000002e2c137223 */ /* 0x000fe20000000013 */
[-C--:B------:R-:W-:Y:S01]  /*eb20*/  FFMA R21, R0, R34.reuse, R21 ;  /* 0x0000002200157223 */ /* 0x080fe20000000015 */
[-C--:B------:R-:W-:Y:S01]  /*eb30*/  FFMA R20, R49, R34.reuse, R20 ;  /* 0x0000002231147223 */ /* 0x080fe20000000014 */
[----:B------:R-:W-:-:S07]  /*eb40*/  FFMA R18, R47, R34, R18 ;  /* 0x000000222f127223 */ /* 0x000fce0000000012 */
.L_x_621:
[----:B------:R-:W-:Y:S05]  /*eb50*/  BSYNC.RECONVERGENT B3 ;  /* 0x0000000000037941 */ /* 0x000fea0003800200 */
.L_x_620:
        /* <DEDUP_REMOVED lines=21> */
.L_x_654:
        /* <DEDUP_REMOVED lines=10> */
.L_x_657:
        /* <DEDUP_REMOVED lines=8> */
.L_x_655:
[----:B------:R-:W-:Y:S01]  /*edd0*/  ISETP.GE.AND P0, PT, R23, 0x1, PT ;  /* 0x000000011700780c */ /* 0x000fe20003f06270 */
[----:B------:R-:W-:Y:S01]  /*ede0*/  BSSY.RECONVERGENT B1, `(.L_x_658) ;  /* 0x0000012000017945 */ /* 0x000fe20003800200 */
[----:B------:R-:W-:Y:S01]  /*edf0*/  HFMA2 R44, -RZ, RZ, 1.875, 0 ;  /* 0x3f800000ff2c7431 */ /* 0x000fe200000001ff */
[----:B------:R-:W-:-:S10]  /*ee00*/  MOV R45, 0x43a60824 ;  /* 0x43a60824002d7802 */ /* 0x000fd40000000f00 */
[----:B------:R-:W-:Y:S05]  /*ee10*/  @!P0 BRA `(.L_x_659) ;  /* 0x0000000000388947 */ /* 0x000fea0003800000 */
[----:B------:R-:W0:Y:S01]  /*ee20*/  LDC.64 R34, c[0x0][0x408] ;  /* 0x00010200ff227b82 */ /* 0x000e220000000a00 */
[----:B------:R-:W-:-:S07]  /*ee30*/  MOV R0, RZ ;  /* 0x000000ff00007202 */ /* 0x000fce0000000f00 */
.L_x_660:
        /* <DEDUP_REMOVED lines=12> */
.L_x_659:
[----:B------:R-:W-:Y:S05]  /*ef00*/  BSYNC.RECONVERGENT B1 ;  /* 0x0000000000017941 */ /* 0x000fea0003800200 */
.L_x_658:
        /* <DEDUP_REMOVED lines=11> */
.L_x_662:
[----:B------:R-:W0:Y:S02]  /*efc0*/  MUFU.RCP R41, R46 ;  /* 0x0000002e00297308 */ /* 0x000e240000001000 */
[----:B0-----:R-:W-:-:S04]  /*efd0*/  FFMA R0, R46, R41, -1 ;  /* 0xbf8000002e007423 */ /* 0x001fc80000000029 */
[----:B------:R-:W-:-:S04]  /*efe0*/  FADD.FTZ R0, -R0, -RZ ;  /* 0x800000ff00007221 */ /* 0x000fc80000010100 */
[----:B------:R-:W-:-:S07]  /*eff0*/  FFMA R41, R41, R0, R41 ;  /* 0x0000000029297223 */ /* 0x000fce0000000029 */
.L_x_663:
[----:B------:R-:W-:Y:S05]  /*f000*/  BSYNC.RECONVERGENT B2 ;  /* 0x0000000000027941 */ /* 0x000fea0003800200 */
.L_x_661:
        /* <DEDUP_REMOVED lines=15> */
.L_x_665:
[----:B------:R-:W-:Y:S01]  /*f100*/  FMUL.FTZ R50, R35, R36 ;  /* 0x0000002423327220 */ /* 0x000fe20000410000 */
[----:B------:R-:W-:-:S03]  /*f110*/  FMUL.FTZ R0, R36, 0.5 ;  /* 0x3f00000024007820 */ /* 0x000fc60000410000 */
[----:B------:R-:W-:-:S04]  /*f120*/  FFMA R35, -R50, R50, R35 ;  /* 0x0000003232237223 */ /* 0x000fc80000000123 */
[----:B------:R-:W-:-:S07]  /*f130*/  FFMA R50, R35, R0, R50 ;  /* 0x0000000023327223 */ /* 0x000fce0000000032 */
.L_x_666:
[----:B------:R-:W-:Y:S05]  /*f140*/  BSYNC.RECONVERGENT B1 ;  /* 0x0000000000017941 */ /* 0x000fea0003800200 */
.L_x_664:
        /* <DEDUP_REMOVED lines=24> */
.L_x_668:
[----:B------:R-:W-:Y:S05]  /*f2d0*/  BSYNC.RECONVERGENT B4 ;  /* 0x0000000000047941 */ /* 0x000fea0003800200 */
.L_x_667:
        /* <DEDUP_REMOVED lines=16> */
.L_x_670:
[----:B------:R-:W-:Y:S01]  /*f3e0*/  FMUL.FTZ R35, R42, R37 ;  /* 0x000000252a237220 */ /* 0x000fe20000410000 */
[----:B------:R-:W-:-:S03]  /*f3f0*/  FMUL.FTZ R0, R37, 0.5 ;  /* 0x3f00000025007820 */ /* 0x000fc60000410000 */
[----:B------:R-:W-:-:S04]  /*f400*/  FFMA R42, -R35, R35, R42 ;  /* 0x00000023232a7223 */ /* 0x000fc8000000012a */
[----:B------:R-:W-:-:S07]  /*f410*/  FFMA R42, R42, R0, R35 ;  /* 0x000000002a2a7223 */ /* 0x000fce0000000023 */
.L_x_671:
[----:B------:R-:W-:Y:S05]  /*f420*/  BSYNC.RECONVERGENT B1 ;  /* 0x0000000000017941 */ /* 0x000fea0003800200 */
.L_x_669:
        /* <DEDUP_REMOVED lines=9> */
.L_x_673:
[----:B------:R-:W0:Y:S02]  /*f4c0*/  MUFU.RCP R34, R37 ;  /* 0x0000002500227308 */ /* 0x000e240000001000 */
[----:B0-----:R-:W-:-:S04]  /*f4d0*/  FFMA R0, R37, R34, -1 ;  /* 0xbf80000025007423 */ /* 0x001fc80000000022 */
[----:B------:R-:W-:-:S04]  /*f4e0*/  FADD.FTZ R35, -R0, -RZ ;  /* 0x800000ff00237221 */ /* 0x000fc80000010100 */
[----:B------:R-:W-:-:S07]  /*f4f0*/  FFMA R34, R34, R35, R34 ;  /* 0x0000002322227223 */ /* 0x000fce0000000022 */
.L_x_674:
[----:B------:R-:W-:Y:S05]  /*f500*/  BSYNC.RECONVERGENT B2 ;  /* 0x0000000000027941 */ /* 0x000fea0003800200 */
.L_x_672:
        /* <DEDUP_REMOVED lines=78> */
.L_x_656:
        /* <DEDUP_REMOVED lines=10> */
.L_x_676:
[----:B-1----:R-:W-:Y:S01]  /*fa90*/  FMUL.FTZ R35, R42, R37 ;  /* 0x000000252a237220 */ /* 0x002fe20000410000 */
[----:B------:R-:W-:-:S03]  /*faa0*/  FMUL.FTZ R48, R37, 0.5 ;  /* 0x3f00000025307820 */ /* 0x000fc60000410000 */
[----:B------:R-:W-:-:S04]  /*fab0*/  FFMA R42, -R35, R35, R42 ;  /* 0x00000023232a7223 */ /* 0x000fc8000000012a */
[----:B------:R-:W-:-:S07]  /*fac0*/  FFMA R48, R42, R48, R35 ;  /* 0x000000302a307223 */ /* 0x000fce0000000023 */
.L_x_677:
[----:B------:R-:W-:Y:S05]  /*fad0*/  BSYNC.RECONVERGENT B1 ;  /* 0x0000000000017941 */ /* 0x000fea0003800200 */
.L_x_675:
        /* <DEDUP_REMOVED lines=40> */
.L_x_679:
[----:B------:R-:W0:Y:S02]  /*fd60*/  MUFU.RCP R35, R48 ;  /* 0x0000003000237308 */ /* 0x000e240000001000 */
[----:B0-----:R-:W-:-:S04]  /*fd70*/  FFMA R0, R35, R48, -1 ;  /* 0xbf80000023007423 */ /* 0x001fc80000000030 */
[----:B------:R-:W-:-:S04]  /*fd80*/  FADD.FTZ R0, -R0, -RZ ;  /* 0x800000ff00007221 */ /* 0x000fc80000010100 */
[----:B------:R-:W-:-:S07]  /*fd90*/  FFMA R46, R35, R0, R35 ;  /* 0x00000000232e7223 */ /* 0x000fce0000000023 */
.L_x_680:
[----:B------:R-:W-:Y:S05]  /*fda0*/  BSYNC.RECONVERGENT B2 ;  /* 0x0000000000027941 */ /* 0x000fea0003800200 */
.L_x_678:
        /* <DEDUP_REMOVED lines=29> */
.L_x_682:
[----:B------:R-:W0:Y:S02]  /*ff80*/  MUFU.RCP R34, R41 ;  /* 0x0000002900227308 */ /* 0x000e240000001000 */
[----:B0-----:R-:W-:-:S04]  /*ff90*/  FFMA R0, R41, R34, -1 ;  /* 0xbf80000029007423 */ /* 0x001fc80000000022 */
[----:B------:R-:W-:-:S04]  /*ffa0*/  FADD.FTZ R35, -R0, -RZ ;  /* 0x800000ff00237221 */ /* 0x000fc80000010100 */
[----:B------:R-:W-:-:S07]  /*ffb0*/  FFMA R34, R34, R35, R34 ;  /* 0x0000002322227223 */ /* 0x000fce0000000022 */
.L_x_683:
[----:B------:R-:W-:Y:S05]  /*ffc0*/  BSYNC.RECONVERGENT B2 ;  /* 0x0000000000027941 */ /* 0x000fea0003800200 */
.L_x_681:
[C---:B------:R-:W-:Y:S01]  /*ffd0*/  FMUL R0, R42.reuse, R51 ;  /* 0x000000332a007220 */ /* 0x040fe20000400000 */
[C---:B------:R-:W-:Y:S01]  /*ffe0*/  FMUL R49, R42.reuse, R49 ;  /* 0x000000312a317220 */ /* 0x040fe20000400000 */
[----:B------:R-:W-:Y:S01]  /*fff0*/  FMUL R47, R42, R47 ;  /* 0x0000002f2a2f7220 */ /* 0x000fe20000400000 */
[----:B------:R-:W-:Y:S01]  /*10000*/  FFMA R19, R44, R46, R19 ;  /* 0x0000002e2c137223 */ /* 0x000fe20000000013 */
[-C--:B------:R-:W-:Y:S01]  /*10010*/  FFMA R21, R0, R34.reuse, R21 ;  /* 0x0000002200157223 */ /* 0x080fe20000000015 */
[-C--:B------:R-:W-:Y:S01]  /*10020*/  FFMA R20, R49, R34.reuse, R20 ;  /* 0x0000002231147223 */ /* 0x080fe20000000014 */
[----:B------:R-:W-:-:S07]  /*10030*/  FFMA R18, R47, R34, R18 ;  /* 0x000000222f127223 */ /* 0x000fce0000000012 */
.L_x_653:
[----:B------:R-:W-:Y:S05]  /*10040*/  BSYNC.RECONVERGENT B3 ;  /* 0x0000000000037941 */ /* 0x000fea0003800200 */
.L_x_652:
        /* <DEDUP_REMOVED lines=21> */
.L_x_686:
        /* <DEDUP_REMOVED lines=10> */
.L_x_689:
        /* <DEDUP_REMOVED lines=8> */
.L_x_687:
[----:B------:R-:W-:Y:S01]  /*102c0*/  ISETP.GE.AND P0, PT, R23, 0x1, PT ;  /* 0x000000011700780c */ /* 0x000fe20003f06270 */
[----:B------:R-:W-:Y:S01]  /*102d0*/  BSSY.RECONVERGENT B1, `(.L_x_690) ;  /* 0x0000012000017945 */ /* 0x000fe20003800200 */
[----:B------:R-:W-:Y:S01]  /*102e0*/  HFMA2 R44, -RZ, RZ, 1.875, 0 ;  /* 0x3f800000ff2c7431 */ /* 0x000fe200000001ff */
[----:B------:R-:W-:-:S10]  /*102f0*/  MOV R45, 0x43a60824 ;  /* 0x43a60824002d7802 */ /* 0x000fd40000000f00 */
[----:B------:R-:W-:Y:S05]  /*10300*/  @!P0 BRA `(.L_x_691) ;  /* 0x0000000000388947 */ /* 0x000fea0003800000 */
[----:B------:R-:W0:Y:S01]  /*10310*/  LDC.64 R34, c[0x0][0x408] ;  /* 0x00010200ff227b82 */ /* 0x000e220000000a00 */
[----:B------:R-:W-:-:S07]  /*10320*/  MOV R0, RZ ;  /* 0x000000ff00007202 */ /* 0x000fce0000000f00 */
.L_x_692:
        /* <DEDUP_REMOVED lines=12> */
.L_x_691:
[----:B------:R-:W-:Y:S05]  /*103f0*/  BSYNC.RECONVERGENT B1 ;  /* 0x0000000000017941 */ /* 0x000fea0003800200 */
.L_x_690:
        /* <DEDUP_REMOVED lines=11> */
.L_x_694:
[----:B------:R-:W0:Y:S02]  /*104b0*/  MUFU.RCP R41, R46 ;  /* 0x0000002e00297308 */ /* 0x000e240000001000 */
[----:B0-----:R-:W-:-:S04]  /*104c0*/  FFMA R0, R46, R41, -1 ;  /* 0xbf8000002e007423 */ /* 0x001fc80000000029 */
[----:B------:R-:W-:-:S04]  /*104d0*/  FADD.FTZ R0, -R0, -RZ ;  /* 0x800000ff00007221 */ /* 0x000fc80000010100 */
[----:B------:R-:W-:-:S07]  /*104e0*/  FFMA R41, R41, R0, R41 ;  /* 0x0000000029297223 */ /* 0x000fce0000000029 */
.L_x_695:
[----:B------:R-:W-:Y:S05]  /*104f0*/  BSYNC.RECONVERGENT B2 ;  /* 0x0000000000027941 */ /* 0x000fea0003800200 */
.L_x_693:
        /* <DEDUP_REMOVED lines=15> */
.L_x_697:
[----:B------:R-:W-:Y:S01]  /*105f0*/  FMUL.FTZ R50, R35, R36 ;  /* 0x0000002423327220 */ /* 0x000fe20000410000 */
[----:B------:R-:W-:-:S03]  /*10600*/  FMUL.FTZ R0, R36, 0.5 ;  /* 0x3f00000024007820 */ /* 0x000fc60000410000 */
[----:B------:R-:W-:-:S04]  /*10610*/  FFMA R35, -R50, R50, R35 ;  /* 0x0000003232237223 */ /* 0x000fc80000000123 */
[----:B------:R-:W-:-:S07]  /*10620*/  FFMA R50, R35, R0, R50 ;  /* 0x0000000023327223 */ /* 0x000fce0000000032 */
.L_x_698:
[----:B------:R-:W-:Y:S05]  /*10630*/  BSYNC.RECONVERGENT B1 ;  /* 0x0000000000017941 */ /* 0x000fea0003800200 */
.L_x_696:
        /* <DEDUP_REMOVED lines=24> */
.L_x_700:
[----:B------:R-:W-:Y:S05]  /*107c0*/  BSYNC.RECONVERGENT B4 ;  /* 0x0000000000047941 */ /* 0x000fea0003800200 */
.L_x_699:
        /* <DEDUP_REMOVED lines=16> */
.L_x_702:
[----:B------:R-:W-:Y:S01]  /*108d0*/  FMUL.FTZ R35, R42, R37 ;  /* 0x000000252a237220 */ /* 0x000fe20000410000 */
[----:B------:R-:W-:-:S03]  /*108e0*/  FMUL.FTZ R0, R37, 0.5 ;  /* 0x3f00000025007820 */ /* 0x000fc60000410000 */
[----:B------:R-:W-:-:S04]  /*108f0*/  FFMA R42, -R35, R35, R42 ;  /* 0x00000023232a7223 */ /* 0x000fc8000000012a */
[----:B------:R-:W-:-:S07]  /*10900*/  FFMA R42, R42, R0, R35 ;  /* 0x000000002a2a7223 */ /* 0x000fce0000000023 */
.L_x_703:
[----:B------:R-:W-:Y:S05]  /*10910*/  BSYNC.RECONVERGENT B1 ;  /* 0x0000000000017941 */ /* 0x000fea0003800200 */
.L_x_701:
        /* <DEDUP_REMOVED lines=9> */
.L_x_705:
[----:B------:R-:W0:Y:S02]  /*109b0*/  MUFU.RCP R34, R37 ;  /* 0x0000002500227308 */ /* 0x000e240000001000 */
[----:B0-----:R-:W-:-:S04]  /*109c0*/  FFMA R0, R37, R34, -1 ;  /* 0xbf80000025007423 */ /* 0x001fc80000000022 */
[----:B------:R-:W-:-:S04]  /*109d0*/  FADD.FTZ R35, -R0, -RZ ;  /* 0x800000ff00237221 */ /* 0x000fc80000010100 */
[----:B------:R-:W-:-:S07]  /*109e0*/  FFMA R34, R34, R35, R34 ;  /* 0x0000002322227223 */ /* 0x000fce0000000022 */
.L_x_706:
[----:B------:R-:W-:Y:S05]  /*109f0*/  BSYNC.RECONVERGENT B2 ;  /* 0x0000000000027941 */ /* 0x000fea0003800200 */
.L_x_704:
        /* <DEDUP_REMOVED lines=78> */
.L_x_688:
        /* <DEDUP_REMOVED lines=10> */
.L_x_708:
[----:B-1----:R-:W-:Y:S01]  /*10f80*/  FMUL.FTZ R35, R42, R37 ;  /* 0x000000252a237220 */ /* 0x002fe20000410000 */
[----:B------:R-:W-:-:S03]  /*10f90*/  FMUL.FTZ R48, R37, 0.5 ;  /* 0x3f00000025307820 */ /* 0x000fc60000410000 */
[----:B------:R-:W-:-:S04]  /*10fa0*/  FFMA R42, -R35, R35, R42 ;  /* 0x00000023232a7223 */ /* 0x000fc8000000012a */
[----:B------:R-:W-:-:S07]  /*10fb0*/  FFMA R48, R42, R48, R35 ;  /* 0x000000302a307223 */ /* 0x000fce0000000023 */
.L_x_709:
[----:B------:R-:W-:Y:S05]  /*10fc0*/  BSYNC.RECONVERGENT B1 ;  /* 0x0000000000017941 */ /* 0x000fea0003800200 */
.L_x_707:
        /* <DEDUP_REMOVED lines=40> */
.L_x_711:
[----:B------:R-:W0:Y:S02]  /*11250*/  MUFU.RCP R35, R48 ;  /* 0x0000003000237308 */ /* 0x000e240000001000 */
[----:B0-----:R-:W-:-:S04]  /*11260*/  FFMA R0, R35, R48, -1 ;  /* 0xbf80000023007423 */ /* 0x001fc80000000030 */
[----:B------:R-:W-:-:S04]  /*11270*/  FADD.FTZ R0, -R0, -RZ ;  /* 0x800000ff00007221 */ /* 0x000fc80000010100 */
[----:B------:R-:W-:-:S07]  /*11280*/  FFMA R46, R35, R0, R35 ;  /* 0x00000000232e7223 */ /* 0x000fce0000000023 */
.L_x_712:
[----:B------:R-:W-:Y:S05]  /*11290*/  BSYNC.RECONVERGENT B2 ;  /* 0x0000000000027941 */ /* 0x000fea0003800200 */
.L_x_710:
        /* <DEDUP_REMOVED lines=29> */
.L_x_714:
[----:B------:R-:W0:Y:S02]  /*11470*/  MUFU.RCP R34, R41 ;  /* 0x0000002900227308 */ /* 0x000e240000001000 */
[----:B0-----:R-:W-:-:S04]  /*11480*/  FFMA R0, R41, R34, -1 ;  /* 0xbf80000029007423 */ /* 0x001fc80000000022 */
[----:B------:R-:W-:-:S04]  /*11490*/  FADD.FTZ R35, -R0, -RZ ;  /* 0x800000ff00237221 */ /* 0x000fc80000010100 */
[----:B------:R-:W-:-:S07]  /*114a0*/  FFMA R34, R34, R35, R34 ;  /* 0x0000002322227223 */ /* 0x000fce0000000022 */
.L_x_715:
[----:B------:R-:W-:Y:S05]  /*114b0*/  BSYNC.RECONVERGENT B2 ;  /* 0x0000000000027941 */ /* 0x000fea0003800200 */
.L_x_713:
[C---:B------:R-:W-:Y:S01]  /*114c0*/  FMUL R0, R42.reuse, R51 ;  /* 0x000000332a007220 */ /* 0x040fe20000400000 */
[C---:B------:R-:W-:Y:S01]  /*114d0*/  FMUL R49, R42.reuse, R49 ;  /* 0x000000312a317220 */ /* 0x040fe20000400000 */
[----:B------:R-:W-:Y:S01]  /*114e0*/  FMUL R47, R42, R47 ;  /* 0x0000002f2a2f7220 */ /* 0x000fe20000400000 */
[----:B------:R-:W-:Y:S01]  /*114f0*/  FFMA R19, R44, R46, R19 ;  /* 0x0000002e2c137223 */ /* 0x000fe20000000013 */
[-C--:B------:R-:W-:Y:S01]  /*11500*/  FFMA R21, R0, R34.reuse, R21 ;  /* 0x0000002200157223 */ /* 0x080fe20000000015 */
[-C--:B------:R-:W-:Y:S01]  /*11510*/  FFMA R20, R49, R34.reuse, R20 ;  /* 0x0000002231147223 */ /* 0x080fe20000000014 */
[----:B------:R-:W-:-:S07]  /*11520*/  FFMA R18, R47, R34, R18 ;  /* 0x000000222f127223 */ /* 0x000fce0000000012 */
.L_x_685:
[----:B------:R-:W-:Y:S05]  /*11530*/  BSYNC.RECONVERGENT B3 ;  /* 0x0000000000037941 */ /* 0x000fea0003800200 */
.L_x_684:
        /* <DEDUP_REMOVED lines=21> */
.L_x_718:
        /* <DEDUP_REMOVED lines=10> */
.L_x_721:
        /* <DEDUP_REMOVED lines=8> */
.L_x_719:
[----:B------:R-:W-:Y:S01]  /*117b0*/  ISETP.GE.AND P0, PT, R23, 0x1, PT ;  /* 0x000000011700780c */ /* 0x000fe20003f06270 */
[----:B------:R-:W-:Y:S01]  /*117c0*/  BSSY.RECONVERGENT B1, `(.L_x_722) ;  /* 0x0000012000017945 */ /* 0x000fe20003800200 */
[----:B------:R-:W-:Y:S01]  /*117d0*/  HFMA2 R42, -RZ, RZ, 1.875, 0 ;  /* 0x3f800000ff2a7431 */ /* 0x000fe200000001ff */
[----:B------:R-:W-:-:S10]  /*117e0*/  MOV R43, 0x43a60824 ;  /* 0x43a60824002b7802 */ /* 0x000fd40000000f00 */
[----:B------:R-:W-:Y:S05]  /*117f0*/  @!P0 BRA `(.L_x_723) ;  /* 0x0000000000388947 */ /* 0x000fea0003800000 */
[----:B------:R-:W0:Y:S01]  /*11800*/  LDC.64 R34, c[0x0][0x408] ;  /* 0x00010200ff227b82 */ /* 0x000e220000000a00 */
[----:B------:R-:W-:-:S07]  /*11810*/  MOV R0, RZ ;  /* 0x000000ff00007202 */ /* 0x000fce0000000f00 */
.L_x_724:
        /* <DEDUP_REMOVED lines=12> */
.L_x_723:
[----:B------:R-:W-:Y:S05]  /*118e0*/  BSYNC.RECONVERGENT B1 ;  /* 0x0000000000017941 */ /* 0x000fea0003800200 */
.L_x_722:
        /* <DEDUP_REMOVED lines=11> */
.L_x_726:
[----:B------:R-:W0:Y:S02]  /*119a0*/  MUFU.RCP R41, R46 ;  /* 0x0000002e00297308 */ /* 0x000e240000001000 */
[----:B0-----:R-:W-:-:S04]  /*119b0*/  FFMA R0, R46, R41, -1 ;  /* 0xbf8000002e007423 */ /* 0x001fc80000000029 */
[----:B------:R-:W-:-:S04]  /*119c0*/  FADD.FTZ R0, -R0, -RZ ;  /* 0x800000ff00007221 */ /* 0x000fc80000010100 */
[----:B------:R-:W-:-:S07]  /*119d0*/  FFMA R41, R41, R0, R41 ;  /* 0x0000000029297223 */ /* 0x000fce0000000029 */
.L_x_727:
[----:B------:R-:W-:Y:S05]  /*119e0*/  BSYNC.RECONVERGENT B2 ;  /* 0x0000000000027941 */ /* 0x000fea0003800200 */
.L_x_725:
        /* <DEDUP_REMOVED lines=15> */
.L_x_729:
[----:B------:R-:W-:Y:S01]  /*11ae0*/  FMUL.FTZ R50, R35, R36 ;  /* 0x0000002423327220 */ /* 0x000fe20000410000 */
[----:B------:R-:W-:-:S03]  /*11af0*/  FMUL.FTZ R0, R36, 0.5 ;  /* 0x3f00000024007820 */ /* 0x000fc60000410000 */
[----:B------:R-:W-:-:S04]  /*11b00*/  FFMA R35, -R50, R50, R35 ;  /* 0x0000003232237223 */ /* 0x000fc80000000123 */
[----:B------:R-:W-:-:S07]  /*11b10*/  FFMA R50, R35, R0, R50 ;  /* 0x0000000023327223 */ /* 0x000fce0000000032 */
.L_x_730:
[----:B------:R-:W-:Y:S05]  /*11b20*/  BSYNC.RECONVERGENT B1 ;  /* 0x0000000000017941 */ /* 0x000fea0003800200 */
.L_x_728:
        /* <DEDUP_REMOVED lines=24> */
.L_x_732:
[----:B------:R-:W-:Y:S05]  /*11cb0*/  BSYNC.RECONVERGENT B4 ;  /* 0x0000000000047941 */ /* 0x000fea0003800200 */
.L_x_731:
        /* <DEDUP_REMOVED lines=16> */
.L_x_734:
[----:B------:R-:W-:Y:S01]  /*11dc0*/  FMUL.FTZ R35, R44, R37 ;  /* 0x000000252c237220 */ /* 0x000fe20000410000 */
[----:B------:R-:W-:-:S03]  /*11dd0*/  FMUL.FTZ R0, R37, 0.5 ;  /* 0x3f00000025007820 */ /* 0x000fc60000410000 */
[----:B------:R-:W-:-:S04]  /*11de0*/  FFMA R44, -R35, R35, R44 ;  /* 0x00000023232c7223 */ /* 0x000fc8000000012c */
[----:B------:R-:W-:-:S07]  /*11df0*/  FFMA R44, R44, R0, R35 ;  /* 0x000000002c2c7223 */ /* 0x000fce0000000023 */
.L_x_735:
[----:B------:R-:W-:Y:S05]  /*11e00*/  BSYNC.RECONVERGENT B1 ;  /* 0x0000000000017941 */ /* 0x000fea0003800200 */
.L_x_733:
        /* <DEDUP_REMOVED lines=9> */
.L_x_737:
[----:B------:R-:W0:Y:S02]  /*11ea0*/  MUFU.RCP R34, R37 ;  /* 0x0000002500227308 */ /* 0x000e240000001000 */
[----:B0-----:R-:W-:-:S04]  /*11eb0*/  FFMA R0, R37, R34, -1 ;  /* 0xbf80000025007423 */ /* 0x001fc80000000022 */
[----:B------:R-:W-:-:S04]  /*11ec0*/  FADD.FTZ R35, -R0, -RZ ;  /* 0x800000ff00237221 */ /* 0x000fc80000010100 */
[----:B------:R-:W-:-:S07]  /*11ed0*/  FFMA R34, R34, R35, R34 ;  /* 0x0000002322227223 */ /* 0x000fce0000000022 */
.L_x_738:
[----:B------:R-:W-:Y:S05]  /*11ee0*/  BSYNC.RECONVERGENT B2 ;  /* 0x0000000000027941 */ /* 0x000fea0003800200 */
.L_x_736:
        /* <DEDUP_REMOVED lines=78> */
.L_x_720:
        /* <DEDUP_REMOVED lines=10> */
.L_x_740:
[----:B-1----:R-:W-:Y:S01]  /*12470*/  FMUL.FTZ R35, R44, R37 ;  /* 0x000000252c237220 */ /* 0x002fe20000410000 */
[----:B------:R-:W-:-:S03]  /*12480*/  FMUL.FTZ R48, R37, 0.5 ;  /* 0x3f00000025307820 */ /* 0x000fc60000410000 */
[----:B------:R-:W-:-:S04]  /*12490*/  FFMA R44, -R35, R35, R44 ;  /* 0x00000023232c7223 */ /* 0x000fc8000000012c */
[----:B------:R-:W-:-:S07]  /*124a0*/  FFMA R48, R44, R48, R35 ;  /* 0x000000302c307223 */ /* 0x000fce0000000023 */
.L_x_741:
[----:B------:R-:W-:Y:S05]  /*124b0*/  BSYNC.RECONVERGENT B1 ;  /* 0x0000000000017941 */ /* 0x000fea0003800200 */
.L_x_739:
        /* <DEDUP_REMOVED lines=40> */
.L_x_743:
[----:B------:R-:W0:Y:S02]  /*12740*/  MUFU.RCP R35, R48 ;  /* 0x0000003000237308 */ /* 0x000e240000001000 */
[----:B0-----:R-:W-:-:S04]  /*12750*/  FFMA R0, R35, R48, -1 ;  /* 0xbf80000023007423 */ /* 0x001fc80000000030 */
[----:B------:R-:W-:-:S04]  /*12760*/  FADD.FTZ R0, -R0, -RZ ;  /* 0x800000ff00007221 */ /* 0x000fc80000010100 */
[----:B------:R-:W-:-:S07]  /*12770*/  FFMA R46, R35, R0, R35 ;  /* 0x00000000232e7223 */ /* 0x000fce0000000023 */
.L_x_744:
[----:B------:R-:W-:Y:S05]  /*12780*/  BSYNC.RECONVERGENT B2 ;  /* 0x0000000000027941 */ /* 0x000fea0003800200 */
.L_x_742:
        /* <DEDUP_REMOVED lines=29> */
.L_x_746:
[----:B------:R-:W0:Y:S02]  /*12960*/  MUFU.RCP R34, R41 ;  /* 0x0000002900227308 */ /* 0x000e240000001000 */
[----:B0-----:R-:W-:-:S04]  /*12970*/  FFMA R0, R41, R34, -1 ;  /* 0xbf80000029007423 */ /* 0x001fc80000000022 */
[----:B------:R-:W-:-:S04]  /*12980*/  FADD.FTZ R35, -R0, -RZ ;  /* 0x800000ff00237221 */ /* 0x000fc80000010100 */
[----:B------:R-:W-:-:S07]  /*12990*/  FFMA R34, R34, R35, R34 ;  /* 0x0000002322227223 */ /* 0x000fce0000000022 */
.L_x_747:
[----:B------:R-:W-:Y:S05]  /*129a0*/  BSYNC.RECONVERGENT B2 ;  /* 0x0000000000027941 */ /* 0x000fea0003800200 */
.L_x_745:
[C---:B------:R-:W-:Y:S01]  /*129b0*/  FMUL R0, R42.reuse, R49 ;  /* 0x000000312a007220 */ /* 0x040fe20000400000 */
[C---:B------:R-:W-:Y:S01]  /*129c0*/  FMUL R47, R42.reuse, R47 ;  /* 0x0000002f2a2f7220 */ /* 0x040fe20000400000 */
[----:B------:R-:W-:Y:S01]  /*129d0*/  FMUL R45, R42, R45 ;  /* 0x0000002d2a2d7220 */ /* 0x000fe20000400000 */
[----:B------:R-:W-:Y:S01]  /*129e0*/  FFMA R19, R44, R46, R19 ;  /* 0x0000002e2c137223 */ /* 0x000fe20000000013 */
[-C--:B------:R-:W-:Y:S01]  /*129f0*/  FFMA R21, R0, R34.reuse, R21 ;  /* 0x0000002200157223 */ /* 0x080fe20000000015 */
[-C--:B------:R-:W-:Y:S01]  /*12a00*/  FFMA R20, R47, R34.reuse, R20 ;  /* 0x000000222f147223 */ /* 0x080fe20000000014 */
[----:B------:R-:W-:-:S07]  /*12a10*/  FFMA R18, R45, R34, R18 ;  /* 0x000000222d127223 */ /* 0x000fce0000000012 */
.L_x_717:
[----:B------:R-:W-:Y:S05]  /*12a20*/  BSYNC.RECONVERGENT B3 ;  /* 0x0000000000037941 */ /* 0x000fea0003800200 */
.L_x_716:
        /* <DEDUP_REMOVED lines=21> */
.L_x_750:
        /* <DEDUP_REMOVED lines=10> */
.L_x_753:
        /* <DEDUP_REMOVED lines=8> */
.L_x_751:
[----:B------:R-:W-:Y:S01]  /*12ca0*/  ISETP.GE.AND P0, PT, R23, 0x1, PT ;  /* 0x000000011700780c */ /* 0x000fe20003f06270 */
[----:B------:R-:W-:Y:S01]  /*12cb0*/  BSSY.RECONVERGENT B1, `(.L_x_754) ;  /* 0x0000012000017945 */ /* 0x000fe20003800200 */
[----:B------:R-:W-:Y:S01]  /*12cc0*/  HFMA2 R42, -RZ, RZ, 1.875, 0 ;  /* 0x3f800000ff2a7431 */ /* 0x000fe200000001ff */
[----:B------:R-:W-:-:S10]  /*12cd0*/  MOV R43, 0x43a60824 ;  /* 0x43a60824002b7802 */ /* 0x000fd40000000f00 */
[----:B------:R-:W-:Y:S05]  /*12ce0*/  @!P0 BRA `(.L_x_755) ;  /* 0x0000000000388947 */ /* 0x000fea0003800000 */
[----:B------:R-:W0:Y:S01]  /*12cf0*/  LDC.64 R34, c[0x0][0x408] ;  /* 0x00010200ff227b82 */ /* 0x000e220000000a00 */
[----:B------:R-:W-:-:S07]  /*12d00*/  MOV R0, RZ ;  /* 0x000000ff00007202 */ /* 0x000fce0000000f00 */
.L_x_756:
        /* <DEDUP_REMOVED lines=12> */
.L_x_755:
[----:B------:R-:W-:Y:S05]  /*12dd0*/  BSYNC.RECONVERGENT B1 ;  /* 0x0000000000017941 */ /* 0x000fea0003800200 */
.L_x_754:
        /* <DEDUP_REMOVED lines=11> */
.L_x_758:
[----:B------:R-:W0:Y:S02]  /*12e90*/  MUFU.RCP R41, R46 ;  /* 0x0000002e00297308 */ /* 0x000e240000001000 */
[----:B0-----:R-:W-:-:S04]  /*12ea0*/  FFMA R0, R46, R41, -1 ;  /* 0xbf8000002e007423 */ /* 0x001fc80000000029 */
[----:B------:R-:W-:-:S04]  /*12eb0*/  FADD.FTZ R0, -R0, -RZ ;  /* 0x800000ff00007221 */ /* 0x000fc80000010100 */
[----:B------:R-:W-:-:S07]  /*12ec0*/  FFMA R41, R41, R0, R41 ;  /* 0x0000000029297223 */ /* 0x000fce0000000029 */
.L_x_759:
[----:B------:R-:W-:Y:S05]  /*12ed0*/  BSYNC.RECONVERGENT B2 ;  /* 0x0000000000027941 */ /* 0x000fea0003800200 */
.L_x_757:
        /* <DEDUP_REMOVED lines=15> */
.L_x_761:
[----:B------:R-:W-:Y:S01]  /*12fd0*/  FMUL.FTZ R50, R35, R36 ;  /* 0x0000002423327220 */ /* 0x000fe20000410000 */
[----:B------:R-:W-:-:S03]  /*12fe0*/  FMUL.FTZ R0, R36, 0.5 ;  /* 0x3f00000024007820 */ /* 0x000fc60000410000 */
[----:B------:R-:W-:-:S04]  /*12ff0*/  FFMA R35, -R50, R50, R35 ;  /* 0x0000003232237223 */ /* 0x000fc80000000123 */
[----:B------:R-:W-:-:S07]  /*13000*/  FFMA R50, R35, R0, R50 ;  /* 0x0000000023327223 */ /* 0x000fce0000000032 */
.L_x_762:
[----:B------:R-:W-:Y:S05]  /*13010*/  BSYNC.RECONVERGENT B1 ;  /* 0x0000000000017941 */ /* 0x000fea0003800200 */
.L_x_760:
        /* <DEDUP_REMOVED lines=24> */
.L_x_764:
[----:B------:R-:W-:Y:S05]  /*131a0*/  BSYNC.RECONVERGENT B4 ;  /* 0x0000000000047941 */ /* 0x000fea0003800200 */
.L_x_763:
        /* <DEDUP_REMOVED lines=16> */
.L_x_766:
[----:B------:R-:W-:Y:S01]  /*132b0*/  FMUL.FTZ R35, R44, R37 ;  /* 0x000000252c237220 */ /* 0x000fe20000410000 */
[----:B------:R-:W-:-:S03]  /*132c0*/  FMUL.FTZ R0, R37, 0.5 ;  /* 0x3f00000025007820 */ /* 0x000fc60000410000 */
[----:B------:R-:W-:-:S04]  /*132d0*/  FFMA R44, -R35, R35, R44 ;  /* 0x00000023232c7223 */ /* 0x000fc8000000012c */
[----:B------:R-:W-:-:S07]  /*132e0*/  FFMA R44, R44, R0, R35 ;  /* 0x000000002c2c7223 */ /* 0x000fce0000000023 */
.L_x_767:
[----:B------:R-:W-:Y:S05]  /*132f0*/  BSYNC.RECONVERGENT B1 ;  /* 0x0000000000017941 */ /* 0x000fea0003800200 */
.L_x_765:
        /* <DEDUP_REMOVED lines=9> */
.L_x_769:
[----:B------:R-:W0:Y:S02]  /*13390*/  MUFU.RCP R34, R37 ;  /* 0x0000002500227308 */ /* 0x000e240000001000 */
[----:B0-----:R-:W-:-:S04]  /*133a0*/  FFMA R0, R37, R34, -1 ;  /* 0xbf80000025007423 */ /* 0x001fc80000000022 */
[----:B------:R-:W-:-:S04]  /*133b0*/  FADD.FTZ R35, -R0, -RZ ;  /* 0x800000ff00237221 */ /* 0x000fc80000010100 */
[----:B------:R-:W-:-:S07]  /*133c0*/  FFMA R34, R34, R35, R34 ;  /* 0x0000002322227223 */ /* 0x000fce0000000022 */
.L_x_770:
[----:B------:R-:W-:Y:S05]  /*133d0*/  BSYNC.RECONVERGENT B2 ;  /* 0x0000000000027941 */ /* 0x000fea0003800200 */
.L_x_768:
        /* <DEDUP_REMOVED lines=78> */
.L_x_752:
        /* <DEDUP_REMOVED lines=10> */
.L_x_772:
[----:B-1----:R-:W-:Y:S01]  /*13960*/  FMUL.FTZ R35, R44, R37 ;  /* 0x000000252c237220 */ /* 0x002fe20000410000 */
[----:B------:R-:W-:-:S03]  /*13970*/  FMUL.FTZ R48, R37, 0.5 ;  /* 0x3f00000025307820 */ /* 0x000fc60000410000 */
[----:B------:R-:W-:-:S04]  /*13980*/  FFMA R44, -R35, R35, R44 ;  /* 0x00000023232c7223 */ /* 0x000fc8000000012c */
[----:B------:R-:W-:-:S07]  /*13990*/  FFMA R48, R44, R48, R35 ;  /* 0x000000302c307223 */ /* 0x000fce0000000023 */
.L_x_773:
[----:B------:R-:W-:Y:S05]  /*139a0*/  BSYNC.RECONVERGENT B1 ;  /* 0x0000000000017941 */ /* 0x000fea0003800200 */
.L_x_771:
        /* <DEDUP_REMOVED lines=40> */
.L_x_775:
[----:B------:R-:W0:Y:S02]  /*13c30*/  MUFU.RCP R35, R48 ;  /* 0x0000003000237308 */ /* 0x000e240000001000 */
[----:B0-----:R-:W-:-:S04]  /*13c40*/  FFMA R0, R35, R48, -1 ;  /* 0xbf80000023007423 */ /* 0x001fc80000000030 */
[----:B------:R-:W-:-:S04]  /*13c50*/  FADD.FTZ R0, -R0, -RZ ;  /* 0x800000ff00007221 */ /* 0x000fc80000010100 */
[----:B------:R-:W-:-:S07]  /*13c60*/  FFMA R46, R35, R0, R35 ;  /* 0x00000000232e7223 */ /* 0x000fce0000000023 */
.L_x_776:
[----:B------:R-:W-:Y:S05]  /*13c70*/  BSYNC.RECONVERGENT B2 ;  /* 0x0000000000027941 */ /* 0x000fea0003800200 */
.L_x_774:
        /* <DEDUP_REMOVED lines=29> */
.L_x_778:
[----:B------:R-:W0:Y:S02]  /*13e50*/  MUFU.RCP R34, R41 ;  /* 0x0000002900227308 */ /* 0x000e240000001000 */
[----:B0-----:R-:W-:-:S04]  /*13e60*/  FFMA R0, R41, R34, -1 ;  /* 0xbf80000029007423 */ /* 0x001fc80000000022 */
[----:B------:R-:W-:-:S04]  /*13e70*/  FADD.FTZ R35, -R0, -RZ ;  /* 0x800000ff00237221 */ /* 0x000fc80000010100 */
[----:B------:R-:W-:-:S07]  /*13e80*/  FFMA R34, R34, R35, R34 ;  /* 0x0000002322227223 */ /* 0x000fce0000000022 */
.L_x_779:
[----:B------:R-:W-:Y:S05]  /*13e90*/  BSYNC.RECONVERGENT B2 ;  /* 0x0000000000027941 */ /* 0x000fea0003800200 */
.L_x_777:
[C---:B------:R-:W-:Y:S01]  /*13ea0*/  FMUL R0, R42.reuse, R49 ;  /* 0x000000312a007220 */ /* 0x040fe20000400000 */
[C---:B------:R-:W-:Y:S01]  /*13eb0*/  FMUL R47, R42.reuse, R47 ;  /* 0x0000002f2a2f7220 */ /* 0x040fe20000400000 */
[----:B------:R-:W-:Y:S01]  /*13ec0*/  FMUL R45, R42, R45 ;  /* 0x0000002d2a2d7220 */ /* 0x000fe20000400000 */
[----:B------:R-:W-:Y:S01]  /*13ed0*/  FFMA R19, R44, R46, R19 ;  /* 0x0000002e2c137223 */ /* 0x000fe20000000013 */
[-C--:B------:R-:W-:Y:S01]  /*13ee0*/  FFMA R21, R0, R34.reuse, R21 ;  /* 0x0000002200157223 */ /* 0x080fe20000000015 */
[-C--:B------:R-:W-:Y:S01]  /*13ef0*/  FFMA R20, R47, R34.reuse, R20 ;  /* 0x000000222f147223 */ /* 0x080fe20000000014 */
[----:B------:R-:W-:-:S07]  /*13f00*/  FFMA R18, R45, R34, R18 ;  /* 0x000000222d127223 */ /* 0x000fce0000000012 */
.L_x_749:
[----:B------:R-:W-:Y:S05]  /*13f10*/  BSYNC.RECONVERGENT B3 ;  /* 0x0000000000037941 */ /* 0x000fea0003800200 */
.L_x_748:
        /* <DEDUP_REMOVED lines=21> */
.L_x_782:
        /* <DEDUP_REMOVED lines=10> */
.L_x_785:
        /* <DEDUP_REMOVED lines=8> */
.L_x_783:
[----:B------:R-:W-:Y:S01]  /*14190*/  ISETP.GE.AND P0, PT, R23, 0x1, PT ;  /* 0x000000011700780c */ /* 0x000fe20003f06270 */
[----:B------:R-:W-:Y:S01]  /*141a0*/  BSSY.RECONVERGENT B1, `(.L_x_786) ;  /* 0x0000012000017945 */ /* 0x000fe20003800200 */
[----:B------:R-:W-:Y:S01]  /*141b0*/  HFMA2 R42, -RZ, RZ, 1.875, 0 ;  /* 0x3f800000ff2a7431 */ /* 0x000fe200000001ff */
[----:B------:R-:W-:-:S10]  /*141c0*/  MOV R44, 0x43a60824 ;  /* 0x43a60824002c7802 */ /* 0x000fd40000000f00 */
[----:B------:R-:W-:Y:S05]  /*141d0*/  @!P0 BRA `(.L_x_787) ;  /* 0x0000000000388947 */ /* 0x000fea0003800000 */
[----:B------:R-:W0:Y:S01]  /*141e0*/  LDC.64 R34, c[0x0][0x408] ;  /* 0x00010200ff227b82 */ /* 0x000e220000000a00 */
[----:B------:R-:W-:-:S07]  /*141f0*/  MOV R0, RZ ;  /* 0x000000ff00007202 */ /* 0x000fce0000000f00 */
.L_x_788:
        /* <DEDUP_REMOVED lines=12> */
.L_x_787:
[----:B------:R-:W-:Y:S05]  /*142c0*/  BSYNC.RECONVERGENT B1 ;  /* 0x0000000000017941 */ /* 0x000fea0003800200 */
.L_x_786:
        /* <DEDUP_REMOVED lines=11> */
.L_x_790:
[----:B------:R-:W0:Y:S02]  /*14380*/  MUFU.RCP R41, R46 ;  /* 0x0000002e00297308 */ /* 0x000e240000001000 */
[----:B0-----:R-:W-:-:S04]  /*14390*/  FFMA R0, R46, R41, -1 ;  /* 0xbf8000002e007423 */ /* 0x001fc80000000029 */
[----:B------:R-:W-:-:S04]  /*143a0*/  FADD.FTZ R0, -R0, -RZ ;  /* 0x800000ff00007221 */ /* 0x000fc80000010100 */
[----:B------:R-:W-:-:S07]  /*143b0*/  FFMA R41, R41, R0, R41 ;  /* 0x0000000029297223 */ /* 0x000fce0000000029 */
.L_x_791:
[----:B------:R-:W-:Y:S05]  /*143c0*/  BSYNC.RECONVERGENT B2 ;  /* 0x0000000000027941 */ /* 0x000fea0003800200 */
.L_x_789:
        /* <DEDUP_REMOVED lines=15> */
.L_x_793:
[----:B------:R-:W-:Y:S01]  /*144c0*/  FMUL.FTZ R50, R35, R36 ;  /* 0x0000002423327220 */ /* 0x000fe20000410000 */
[----:B------:R-:W-:-:S03]  /*144d0*/  FMUL.FTZ R0, R36, 0.5 ;  /* 0x3f00000024007820 */ /* 0x000fc60000410000 */
[----:B------:R-:W-:-:S04]  /*144e0*/  FFMA R35, -R50, R50, R35 ;  /* 0x0000003232237223 */ /* 0x000fc80000000123 */
[----:B------:R-:W-:-:S07]  /*144f0*/  FFMA R50, R35, R0, R50 ;  /* 0x0000000023327223 */ /* 0x000fce0000000032 */
.L_x_794:
[----:B------:R-:W-:Y:S05]  /*14500*/  BSYNC.RECONVERGENT B1 ;  /* 0x0000000000017941 */ /* 0x000fea0003800200 */
.L_x_792:
        /* <DEDUP_REMOVED lines=24> */
.L_x_796:
[----:B------:R-:W-:Y:S05]  /*14690*/  BSYNC.RECONVERGENT B4 ;  /* 0x0000000000047941 */ /* 0x000fea0003800200 */
.L_x_795:
        /* <DEDUP_REMOVED lines=16> */
.L_x_798:
[----:B------:R-:W-:Y:S01]  /*147a0*/  FMUL.FTZ R2, R3, R34 ;  /* 0x0000002203027220 */ /* 0x000fe20000410000 */
[----:B------:R-:W-:-:S03]  /*147b0*/  FMUL.FTZ R0, R34, 0.5 ;  /* 0x3f00000022007820 */ /* 0x000fc60000410000 */
[----:B------:R-:W-:-:S04]  /*147c0*/  FFMA R3, -R2, R2, R3 ;  /* 0x0000000202037223 */ /* 0x000fc80000000103 */
[----:B------:R-:W-:-:S07]  /*147d0*/  FFMA R2, R3, R0, R2 ;  /* 0x0000000003027223 */ /* 0x000fce0000000002 */
.L_x_799:
[----:B------:R-:W-:Y:S05]  /*147e0*/  BSYNC.RECONVERGENT B1 ;  /* 0x0000000000017941 */ /* 0x000fea0003800200 */
.L_x_797:
        /* <DEDUP_REMOVED lines=9> */
.L_x_801:
[----:B------:R-:W0:Y:S02]  /*14880*/  MUFU.RCP R34, R37 ;  /* 0x0000002500227308 */ /* 0x000e240000001000 */
[----:B0-----:R-:W-:-:S04]  /*14890*/  FFMA R0, R37, R34, -1 ;  /* 0xbf80000025007423 */ /* 0x001fc80000000022 */
[----:B------:R-:W-:-:S04]  /*148a0*/  FADD.FTZ R3, -R0, -RZ ;  /* 0x800000ff00037221 */ /* 0x000fc80000010100 */
[----:B------:R-:W-:-:S07]  /*148b0*/  FFMA R34, R34, R3, R34 ;  /* 0x0000000322227223 */ /* 0x000fce0000000022 */
.L_x_802:
[----:B------:R-:W-:Y:S05]  /*148c0*/  BSYNC.RECONVERGENT B2 ;  /* 0x0000000000027941 */ /* 0x000fea0003800200 */
.L_x_800:
[----:B------:R-:W-:Y:S01]  /*148d0*/  FMUL R2, R15, R2 ;  /* 0x000000020f027220 */ /* 0x000fe20000400000 */
[----:B------:R-:W-:Y:S02]  /*148e0*/  HFMA2 R39, -RZ, RZ, 0.80126953125, -0.00891876220703125 ;  /* 0x3a69a091ff277431 */ /* 0x000fe400000001ff */
[----:B------:R-:W-:Y:S01]  /*148f0*/  FMUL R44, R53, R44 ;  /* 0x0000002c352c7220 */ /* 0x000fe20000400000 */
        /* <DEDUP_REMOVED lines=25> */
[----:B------:R-:W-:-:S03]  /*14a90*/  FFMA R41, R36, -0.69314718246459960938, R3 ;  /* 0xbf31721824297823 */ /* 0x000fc60000000003 */
[----:B------:R-:W-:Y:S01]  /*14aa0*/  FFMA R35, R0, R35, 0.093814529478549957275 ;  /* 0x3dc021d500237423 */ /* 0x000fe20000000023 */
[----:B------:R-:W-:-:S03]  /*14ab0*/  FFMA R41, R36, 1.9046542121259335545e-09, R41 ;  /* 0x3102e30824297823 */ /* 0x000fc60000000029 */
[C---:B------:R-:W-:Y:S01]  /*14ac0*/  FFMA R37, R0.reuse, R35, -0.10099056363105773926 ;  /* 0xbdced42400257423 */ /* 0x040fe20000000023 */
[----:B------:R-:W-:Y:S01]  /*14ad0*/  FMUL R41, R41, 1.4426950216293334961 ;  /* 0x3fb8aa3b29297820 */ /* 0x000fe20000400000 */
[----:B------:R0:W1:Y:S02]  /*14ae0*/  MUFU.RCP R35, R40 ;  /* 0x0000002800237308 */ /* 0x0000640000001000 */
[----:B------:R-:W-:Y:S01]  /*14af0*/  FFMA R39, R0, R37, 0.06809400022029876709 ;  /* 0x3d8b74de00277423 */ /* 0x000fe20000000025 */
[----:B------:R-:W-:-:S03]  /*14b00*/  HFMA2 R37, -RZ, RZ, 3.7421875, 0 ;  /* 0x437c0000ff257431 */ /* 0x000fc600000001ff */
[----:B------:R-:W-:Y:S02]  /*14b10*/  FFMA R39, R0, R39, 0.015377387404441833496 ;  /* 0x3c7bf17000277423 */ /* 0x000fe40000000027 */
[----:B------:R-:W2:Y:S01]  /*14b20*/  MUFU.EX2 R38, R41 ;  /* 0x0000002900267308 */ /* 0x000ea20000000800 */
[----:B0-----:R-:W-:Y:S01]  /*14b30*/  FADD R40, R36, 12583039 ;  /* 0x4b40007f24287421 */ /* 0x001fe20000000000 */
[----:B------:R-:W-:Y:S01]  /*14b40*/  FFMA R39, R0, R39, -0.1396210789680480957 ;  /* 0xbe0ef8d400277423 */ /* 0x000fe20000000027 */
[----:B------:R-:W-:-:S03]  /*14b50*/  FFMA.RM R37, R46, R37, 12582913 ;  /* 0x4b4000012e257423 */ /* 0x000fc60000004025 */
[----:B------:R-:W-:Y:S01]  /*14b60*/  FFMA R39, R0, R39, 1.232995152473449707 ;  /* 0x3f9dd2c900277423 */ /* 0x000fe20000000027 */
[----:B------:R-:W-:Y:S01]  /*14b70*/  SHF.L.U32 R40, R40, 0x17, RZ ;  /* 0x0000001728287819 */ /* 0x000fe200000006ff */
[----:B------:R-:W-:Y:S02]  /*14b80*/  FADD R46, R37, -12583039 ;  /* 0xcb40007f252e7421 */ /* 0x000fe40000000000 */
[----:B-1----:R-:W-:Y:S01]  /*14b90*/  FMUL R0, R39, R35 ;  /* 0x0000002327007220 */ /* 0x002fe20000400000 */
[----:B------:R-:W-:Y:S01]  /*14ba0*/  SHF.L.U32 R37, R37, 0x17, RZ ;  /* 0x0000001725257819 */ /* 0x000fe200000006ff */
[C---:B------:R-:W-:Y:S02]  /*14bb0*/  FFMA R46, R3.reuse, 1.4426950216293334961, -R46 ;  /* 0x3fb8aa3b032e7823 */ /* 0x040fe4000000082e */
[----:B------:R-:W-:Y:S02]  /*14bc0*/  FMUL R36, R0, -2 ;  /* 0xc000000000247820 */ /* 0x000fe40000400000 */
[----:B------:R-:W-:-:S02]  /*14bd0*/  FFMA R46, R3, 1.925963033500011079e-08, R46 ;  /* 0x32a57060032e7823 */ /* 0x000fc4000000002e */
[----:B------:R-:W-:Y:S01]  /*14be0*/  FFMA R39, |R2|, R36, R39 ;  /* 0x0000002402277223 */ /* 0x000fe20000000227 */
[----:B--2---:R-:W-:Y:S01]  /*14bf0*/  FMUL R38, R40, R38 ;  /* 0x0000002628267220 */ /* 0x004fe20000400000 */
[----:B------:R-:W-:Y:S02]  /*14c00*/  FFMA R3, -|R2|, |R2|, -R3 ;  /* 0x4000000202037223 */ /* 0x000fe40000000b03 */
[----:B------:R-:W-:Y:S01]  /*14c10*/  FADD R39, -R0, R39 ;  /* 0x0000002700277221 */ /* 0x000fe20000000100 */
[----:B------:R-:W0:Y:S01]  /*14c20*/  MUFU.EX2 R46, R46 ;  /* 0x0000002e002e7308 */ /* 0x000e220000000800 */
[----:B------:R-:W-:Y:S02]  /*14c30*/  FFMA R38, R38, R3, R38 ;  /* 0x0000000326267223 */ /* 0x000fe40000000026 */
        /* <DEDUP_REMOVED lines=11> */
[----:B------:R-:W-:Y:S01]  /*14cf0*/  FFMA R0, R0, R34, R35 ;  /* 0x0000002200007223 */ /* 0x000fe20000000023 */
[----:B------:R-:W-:Y:S01]  /*14d00*/  MOV R35, 0x447a0000 ;  /* 0x447a000000237802 */ /* 0x000fe20000000f00 */
        /* <DEDUP_REMOVED lines=10> */
.L_x_784:
[----:B------:R-:W-:Y:S01]  /*14db0*/  IADD3 R34, PT, PT, R3, -0xd000000, RZ ;  /* 0xf300000003227810 */ /* 0x000fe20007ffe0ff */
[----:B------:R0:W1:Y:S01]  /*14dc0*/  MUFU.RSQ R0, R3 ;  /* 0x0000000300007308 */ /* 0x0000620000001400 */
[----:B------:R-:W-:Y:S02]  /*14dd0*/  BSSY.RECONVERGENT B1, `(.L_x_803) ;  /* 0x000000c000017945 */ /* 0x000fe40003800200 */
[----:B------:R-:W-:-:S13]  /*14de0*/  ISETP.GT.U32.AND P0, PT, R34, 0x727fffff, PT ;  /* 0x727fffff2200780c */ /* 0x000fda0003f04070 */
[----:B0-----:R-:W-:Y:S05]  /*14df0*/  @!P0 BRA `(.L_x_804) ;  /* 0x0000000000148947 */ /* 0x001fea0003800000 */
[----:B------:R-:W-:Y:S02]  /*14e00*/  MOV R34, R3 ;  /* 0x0000000300227202 */ /* 0x000fe40000000f00 */
[----:B-1----:R-:W-:-:S07]  /*14e10*/  MOV R0, 0x14e30 ;  /* 0x00014e3000007802 */ /* 0x002fce0000000f00 */
[----:B------:R-:W-:Y:S05]  /*14e20*/  CALL.REL.NOINC `($__internal_4_$__cuda_sm20_sqrt_rn_f32_slowpath) ;  /* 0x0000005400807944 */ /* 0x000fea0003c00000 */
[----:B------:R-:W-:Y:S01]  /*14e30*/  MOV R44, R39 ;  /* 0x00000027002c7202 */ /* 0x000fe20000000f00 */
[----:B------:R-:W-:Y:S06]  /*14e40*/  BRA `(.L_x_805) ;  /* 0x0000000000107947 */ /* 0x000fec0003800000 */
.L_x_804:
[----:B-1----:R-:W-:Y:S01]  /*14e50*/  FMUL.FTZ R44, R3, R0 ;  /* 0x00000000032c7220 */ /* 0x002fe20000410000 */
[----:B------:R-:W-:-:S03]  /*14e60*/  FMUL.FTZ R0, R0, 0.5 ;  /* 0x3f00000000007820 */ /* 0x000fc60000410000 */
[----:B------:R-:W-:-:S04]  /*14e70*/  FFMA R3, -R44, R44, R3 ;  /* 0x0000002c2c037223 */ /* 0x000fc80000000103 */
[----:B------:R-:W-:-:S07]  /*14e80*/  FFMA R44, R3, R0, R44 ;  /* 0x00000000032c7223 */ /* 0x000fce000000002c */
.L_x_805:
[----:B------:R-:W-:Y:S05]  /*14e90*/  BSYNC.RECONVERGENT B1 ;  /* 0x0000000000017941 */ /* 0x000fea0003800200 */
.L_x_803:
[----:B------:R-:W-:Y:S02]  /*14ea0*/  HFMA2 R35, -RZ, RZ, 0.61474609375, 16.90625 ;  /* 0x38eb4c3aff237431 */ /* 0x000fe400000001ff */
[----:B------:R-:W-:Y:S01]  /*14eb0*/  FMUL R3, R15, R44 ;  /* 0x0000002c0f037220 */ /* 0x000fe20000400000 */
[----:B------:R-:W-:Y:S01]  /*14ec0*/  MOV R37, 0x3aae005b ;  /* 0x3aae005b00257802 */ /* 0x000fe20000000f00 */
[----:B------:R-:W-:Y:S01]  /*14ed0*/  HFMA2 R34, -RZ, RZ, 1.0087890625, -0.000686168670654296875 ;  /* 0x3c09919fff227431 */ /* 0x000fe200000001ff */
[----:B------:R-:W-:Y:S01]  /*14ee0*/  MOV R36, 0x3d24d99a ;  /* 0x3d24d99a00247802 */ /* 0x000fe20000000f00 */
[C---:B------:R-:W-:Y:S01]  /*14ef0*/  FMUL R0, R3.reuse, R3 ;  /* 0x0000000303007220 */ /* 0x040fe20000400000 */
[C---:B------:R-:W-:Y:S01]  /*14f00*/  FSETP.GE.AND P0, PT, |R3|.reuse, 1.0029599666595458984, PT ;  /* 0x3f8060fe0300780b */ /* 0x040fe20003f06200 */
[----:B------:R-:W0:Y:S01]  /*14f10*/  LDS R2, [R2+0x141c] ;  /* 0x00141c0002027984 */ /* 0x000e220000000800 */
        /* <DEDUP_REMOVED lines=17> */
[----:B------:R-:W-:-:S05]  /*15030*/  FSEL R34, R37, 0.12837915122509002686, P0 ;  /* 0x3e0375d325227808 */ /* 0x000fca0000000000 */
[----:B------:R-:W-:-:S04]  /*15040*/  FFMA R34, R0, R35, R34 ;  /* 0x0000002300227223 */ /* 0x000fc80000000022 */
[----:B------:R-:W-:Y:S01]  /*15050*/  FFMA R43, R34, R43, R43 ;  /* 0x0000002b222b7223 */ /* 0x000fe2000000002b */
[----:B------:R-:W-:-:S03]  /*15060*/  IADD3 R34, PT, PT, R44, 0x1800000, RZ ;  /* 0x018000002c227810 */ /* 0x000fc60007ffe0ff */
[----:B------:R-:W1:Y:S01]  /*15070*/  @P0 MUFU.EX2 R0, R43 ;  /* 0x0000002b00000308 */ /* 0x000e620000000800 */
[----:B------:R-:W-:-:S04]  /*15080*/  LOP3.LUT R34, R34, 0x7f800000, RZ, 0xc0, !PT ;  /* 0x7f80000022227812 */ /* 0x000fc800078ec0ff */
[----:B------:R-:W-:Y:S01]  /*15090*/  ISETP.GT.U32.AND P1, PT, R34, 0x1ffffff, PT ;  /* 0x01ffffff2200780c */ /* 0x000fe20003f24070 */
[----:B-1----:R-:W-:-:S05]  /*150a0*/  @P0 FADD R0, -R0, 1 ;  /* 0x3f80000000000421 */ /* 0x002fca0000000100 */
[----:B------:R-:W-:-:S07]  /*150b0*/  @P0 LOP3.LUT R43, R0, 0x80000000, R3, 0xb8, !PT ;  /* 0x80000000002b0812 */ /* 0x000fce00078eb803 */
[----:B0-----:R-:W-:Y:S05]  /*150c0*/  @P1 BRA `(.L_x_807) ;  /* 0x0000000000141947 */ /* 0x001fea0003800000 */
[----:B------:R-:W-:Y:S02]  /*150d0*/  MOV R37, R44 ;  /* 0x0000002c00257202 */ /* 0x000fe40000000f00 */
[----:B------:R-:W-:-:S07]  /*150e0*/  MOV R36, 0x15100 ;  /* 0x0001510000247802 */ /* 0x000fce0000000f00 */
[----:B------:R-:W-:Y:S05]  /*150f0*/  CALL.REL.NOINC `($__internal_3_$__cuda_sm20_rcp_rn_f32_slowpath) ;  /* 0x0000004c00fc7944 */ /* 0x000fea0003c00000 */
[----:B------:R-:W-:Y:S01]  /*15100*/  MOV R42, R34 ;  /* 0x00000022002a7202 */ /* 0x000fe20000000f00 */
[----:B------:R-:W-:Y:S06]  /*15110*/  BRA `(.L_x_808) ;  /* 0x0000000000107947 */ /* 0x000fec0003800000 */
.L_x_807:
[----:B------:R-:W0:Y:S02]  /*15120*/  MUFU.RCP R35, R44 ;  /* 0x0000002c00237308 */ /* 0x000e240000001000 */
[----:B0-----:R-:W-:-:S04]  /*15130*/  FFMA R0, R35, R44, -1 ;  /* 0xbf80000023007423 */ /* 0x001fc8000000002c */
[----:B------:R-:W-:-:S04]  /*15140*/  FADD.FTZ R0, -R0, -RZ ;  /* 0x800000ff00007221 */ /* 0x000fc80000010100 */
[----:B------:R-:W-:-:S07]  /*15150*/  FFMA R42, R35, R0, R35 ;  /* 0x00000000232a7223 */ /* 0x000fce0000000023 */
.L_x_808:
[----:B------:R-:W-:Y:S05]  /*15160*/  BSYNC.RECONVERGENT B2 ;  /* 0x0000000000027941 */ /* 0x000fea0003800200 */
.L_x_806:
[----:B------:R-:W-:Y:S02]  /*15170*/  HFMA2 R0, -RZ, RZ, 0.96630859375, -0.0022525787353515625 ;  /* 0x3bbb989dff007431 */ /* 0x000fe400000001ff */
[----:B------:R-:W-:Y:S01]  /*15180*/  FMUL R3, R3, -R3 ;  /* 0x8000000303037220 */ /* 0x000fe20000400000 */
[----:B------:R-:W-:Y:S01]  /*15190*/  MOV R35, 0x437c0000 ;  /* 0x437c000000237802 */ /* 0x000fe20000000f00 */
[----:B------:R-:W-:Y:S01]  /*151a0*/  FADD R37, R44, 9.9999999392252902908e-09 ;  /* 0x322bcc772c257421 */ /* 0x000fe20000000000 */
[----:B------:R-:W-:Y:S01]  /*151b0*/  FMUL R2, R2, R25 ;  /* 0x0000001902027220 */ /* 0x000fe20000400000 */
[----:B------:R-:W-:Y:S03]  /*151c0*/  BSSY.RECONVERGENT B2, `(.L_x_809) ;  /* 0x000001b000027945 */ /* 0x000fe60003800200 */
[----:B------:R-:W-:Y:S01]  /*151d0*/  FMUL R2, R2, -332.0635986328125 ;  /* 0xc3a6082402027820 */ /* 0x000fe20000400000 */
[----:B------:R-:W-:-:S03]  /*151e0*/  FFMA.SAT R0, R3, R0, 0.5 ;  /* 0x3f00000003007423 */ /* 0x000fc60000002000 */
[----:B------:R-:W-:Y:S01]  /*151f0*/  FMUL R44, R2, R43 ;  /* 0x0000002b022c7220 */ /* 0x000fe20000400000 */
[----:B------:R-:W-:-:S04]  /*15200*/  FFMA.RM R0, R0, R35, 12582913 ;  /* 0x4b40000100007423 */ /* 0x000fc80000004023 */
[C---:B------:R-:W-:Y:S01]  /*15210*/  FADD R34, R0.reuse, -12583039 ;  /* 0xcb40007f00227421 */ /* 0x040fe20000000000 */
[----:B------:R-:W-:-:S03]  /*15220*/  SHF.L.U32 R0, R0, 0x17, RZ ;  /* 0x0000001700007819 */ /* 0x000fc600000006ff */
[----:B------:R-:W-:-:S04]  /*15230*/  FFMA R34, R3, 1.4426950216293334961, -R34 ;  /* 0x3fb8aa3b03227823 */ /* 0x000fc80000000822 */
[----:B------:R-:W-:-:S04]  /*15240*/  FFMA R34, R3, 1.925963033500011079e-08, R34 ;  /* 0x32a5706003227823 */ /* 0x000fc80000000022 */
[----:B------:R-:W0:Y:S02]  /*15250*/  MUFU.EX2 R3, R34 ;  /* 0x0000002200037308 */ /* 0x000e240000000800 */
[----:B0-----:R-:W-:Y:S01]  /*15260*/  FMUL R0, R0, R3 ;  /* 0x0000000300007220 */ /* 0x001fe20000400000 */
[----:B------:R-:W-:-:S03]  /*15270*/  IADD3 R3, PT, PT, R37, 0x1800000, RZ ;  /* 0x0180000025037810 */ /* 0x000fc60007ffe0ff */
[----:B------:R-:W-:Y:S01]  /*15280*/  FMUL R35, R7, R0 ;  /* 0x0000000007237220 */ /* 0x000fe20000400000 */
[----:B------:R-:W-:Y:S01]  /*15290*/  LOP3.LUT R36, R3, 0x7f800000, RZ, 0xc0, !PT ;  /* 0x7f80000003247812 */ /* 0x000fe200078ec0ff */
[----:B------:R-:W-:Y:S02]  /*152a0*/  FMUL R3, R42, R43 ;  /* 0x0000002b2a037220 */ /* 0x000fe40000400000 */
[----:B------:R-:W-:Y:S01]  /*152b0*/  FMUL R0, R35, R42 ;  /* 0x0000002a23007220 */ /* 0x000fe20000400000 */
[----:B------:R-:W-:-:S03]  /*152c0*/  ISETP.GT.U32.AND P0, PT, R36, 0x1ffffff, PT ;  /* 0x01ffffff2400780c */ /* 0x000fc60003f04070 */
[----:B------:R-:W-:-:S04]  /*152d0*/  FFMA R3, R3, R42, R0 ;  /* 0x0000002a03037223 */ /* 0x000fc80000000000 */
[----:B------:R-:W-:-:S06]  /*152e0*/  FMUL R2, R2, R3 ;  /* 0x0000000302027220 */ /* 0x000fcc0000400000 */
[----:B------:R-:W-:Y:S05]  /*152f0*/  @P0 BRA `(.L_x_810) ;  /* 0x00000000000c0947 */ /* 0x000fea0003800000 */
[----:B------:R-:W-:-:S07]  /*15300*/  MOV R36, 0x15320 ;  /* 0x0001532000247802 */ /* 0x000fce0000000f00 */
[----:B------:R-:W-:Y:S05]  /*15310*/  CALL.REL.NOINC `($__internal_3_$__cuda_sm20_rcp_rn_f32_slowpath) ;  /* 0x0000004c00747944 */ /* 0x000fea0003c00000 */
[----:B------:R-:W-:Y:S05]  /*15320*/  BRA `(.L_x_811) ;  /* 0x0000000000107947 */ /* 0x000fea0003800000 */
.L_x_810:
[----:B------:R-:W0:Y:S02]  /*15330*/  MUFU.RCP R34, R37 ;  /* 0x0000002500227308 */ /* 0x000e240000001000 */
[----:B0-----:R-:W-:-:S04]  /*15340*/  FFMA R0, R37, R34, -1 ;  /* 0xbf80000025007423 */ /* 0x001fc80000000022 */
[----:B------:R-:W-:-:S04]  /*15350*/  FADD.FTZ R3, -R0, -RZ ;  /* 0x800000ff00037221 */ /* 0x000fc80000010100 */
[----:B------:R-:W-:-:S07]  /*15360*/  FFMA R34, R34, R3, R34 ;  /* 0x0000000322227223 */ /* 0x000fce0000000022 */
.L_x_811:
[----:B------:R-:W-:Y:S05]  /*15370*/  BSYNC.RECONVERGENT B2 ;  /* 0x0000000000027941 */ /* 0x000fea0003800200 */
.L_x_809:
[C---:B------:R-:W-:Y:S01]  /*15380*/  FMUL R0, R2.reuse, R49 ;  /* 0x0000003102007220 */ /* 0x040fe20000400000 */
[C---:B------:R-:W-:Y:S01]  /*15390*/  FMUL R47, R2.reuse, R47 ;  /* 0x0000002f022f7220 */ /* 0x040fe20000400000 */
[----:B------:R-:W-:Y:S01]  /*153a0*/  FMUL R45, R2, R45 ;  /* 0x0000002d022d7220 */ /* 0x000fe20000400000 */
[----:B------:R-:W-:Y:S01]  /*153b0*/  FFMA R19, R44, R42, R19 ;  /* 0x0000002a2c137223 */ /* 0x000fe20000000013 */
[-C--:B------:R-:W-:Y:S01]  /*153c0*/  FFMA R21, R0, R34.reuse, R21 ;  /* 0x0000002200157223 */ /* 0x080fe20000000015 */
[-C--:B------:R-:W-:Y:S01]  /*153d0*/  FFMA R20, R47, R34.reuse, R20 ;  /* 0x000000222f147223 */ /* 0x080fe20000000014 */
[----:B------:R-:W-:-:S07]  /*153e0*/  FFMA R18, R45, R34, R18 ;  /* 0x000000222d127223 */ /* 0x000fce0000000012 */
.L_x_781:
[----:B------:R-:W-:Y:S05]  /*153f0*/  BSYNC.RECONVERGENT B3 ;  /* 0x0000000000037941 */ /* 0x000fea0003800200 */
.L_x_780:
[----:B------:R-:W-:Y:S05]  /*15400*/  @P4 BRA `(.L_x_812) ;  /* 0xffffff5800044947 */ /* 0x000fea000383ffff */
.L_x_555:
[----:B------:R-:W-:-:S13]  /*15410*/  ISETP.NE.AND P0, PT, R6, RZ, PT ;  /* 0x000000ff0600720c */ /* 0x000fda0003f05270 */
[----:B------:R-:W-:Y:S05]  /*15420*/  @!P0 BRA `(.L_x_352) ;  /* 0x0000001400608947 */ /* 0x000fea0003800000 */
[----:B------:R-:W-:-:S07]  /*15430*/  HFMA2 R51, -RZ, RZ, 0, 0 ;  /* 0x00000000ff337431 */ /* 0x000fce00000001ff */
.L_x_845:
[----:B------:R-:W-:Y:S01]  /*15440*/  LEA R43, R17, R5, 0x8 ;  /* 0x00000005112b7211 */ /* 0x000fe200078e40ff */
[----:B------:R-:W-:Y:S01]  /*15450*/  BSSY.RECONVERGENT B3, `(.L_x_813) ;  /* 0x0000153000037945 */ /* 0x000fe20003800200 */
[----:B------:R-:W-:Y:S02]  /*15460*/  IADD3 R51, PT, PT, R51, 0x1, RZ ;  /* 0x0000000133337810 */ /* 0x000fe40007ffe0ff */
[----:B------:R-:W-:Y:S02]  /*15470*/  ISETP.NE.AND P0, PT, R43, R32, PT ;  /* 0x000000202b00720c */ /* 0x000fe40003f05270 */
[----:B------:R-:W-:-:S11]  /*15480*/  ISETP.NE.AND P4, PT, R51, R6, PT ;  /* 0x000000063300720c */ /* 0x000fd60003f85270 */
        /* <DEDUP_REMOVED lines=22> */
.L_x_815:
        /* <DEDUP_REMOVED lines=10> */
.L_x_818:
        /* <DEDUP_REMOVED lines=8> */
.L_x_816:
[----:B------:R-:W-:Y:S01]  /*15710*/  ISETP.GE.AND P0, PT, R23, 0x1, PT ;  /* 0x000000011700780c */ /* 0x000fe20003f06270 */
[----:B------:R-:W-:Y:S01]  /*15720*/  BSSY.RECONVERGENT B1, `(.L_x_819) ;  /* 0x0000012000017945 */ /* 0x000fe20003800200 */
[----:B------:R-:W-:Y:S01]  /*15730*/  HFMA2 R42, -RZ, RZ, 3.82421875, 0.000126361846923828125 ;  /* 0x43a60824ff2a7431 */ /* 0x000fe200000001ff */
[----:B------:R-:W-:-:S10]  /*15740*/  MOV R4, 0x3f800000 ;  /* 0x3f80000000047802 */ /* 0x000fd40000000f00 */
[----:B------:R-:W-:Y:S05]  /*15750*/  @!P0 BRA `(.L_x_820) ;  /* 0x0000000000388947 */ /* 0x000fea0003800000 */
[----:B------:R-:W0:Y:S01]  /*15760*/  LDC.64 R34, c[0x0][0x408] ;  /* 0x00010200ff227b82 */ /* 0x000e220000000a00 */
[----:B------:R-:W-:-:S07]  /*15770*/  MOV R0, RZ ;  /* 0x000000ff00007202 */ /* 0x000fce0000000f00 */
.L_x_821:
        /* <DEDUP_REMOVED lines=12> */
.L_x_820:
[----:B------:R-:W-:Y:S05]  /*15840*/  BSYNC.RECONVERGENT B1 ;  /* 0x0000000000017941 */ /* 0x000fea0003800200 */
.L_x_819:
        /* <DEDUP_REMOVED lines=11> */
.L_x_823:
[----:B------:R-:W0:Y:S02]  /*15900*/  MUFU.RCP R41, R46 ;  /* 0x0000002e00297308 */ /* 0x000e240000001000 */
[----:B0-----:R-:W-:-:S04]  /*15910*/  FFMA R0, R46, R41, -1 ;  /* 0xbf8000002e007423 */ /* 0x001fc80000000029 */
[----:B------:R-:W-:-:S04]  /*15920*/  FADD.FTZ R0, -R0, -RZ ;  /* 0x800000ff00007221 */ /* 0x000fc80000010100 */
[----:B------:R-:W-:-:S07]  /*15930*/  FFMA R41, R41, R0, R41 ;  /* 0x0000000029297223 */ /* 0x000fce0000000029 */
.L_x_824:
[----:B------:R-:W-:Y:S05]  /*15940*/  BSYNC.RECONVERGENT B2 ;  /* 0x0000000000027941 */ /* 0x000fea0003800200 */
.L_x_822:
        /* <DEDUP_REMOVED lines=15> */
.L_x_826:
[----:B------:R-:W-:Y:S01]  /*15a40*/  FMUL.FTZ R48, R35, R36 ;  /* 0x0000002423307220 */ /* 0x000fe20000410000 */
[----:B------:R-:W-:-:S03]  /*15a50*/  FMUL.FTZ R0, R36, 0.5 ;  /* 0x3f00000024007820 */ /* 0x000fc60000410000 */
[----:B------:R-:W-:-:S04]  /*15a60*/  FFMA R35, -R48, R48, R35 ;  /* 0x0000003030237223 */ /* 0x000fc80000000123 */
[----:B------:R-:W-:-:S07]  /*15a70*/  FFMA R48, R35, R0, R48 ;  /* 0x0000000023307223 */ /* 0x000fce0000000030 */
.L_x_827:
[----:B------:R-:W-:Y:S05]  /*15a80*/  BSYNC.RECONVERGENT B1 ;  /* 0x0000000000017941 */ /* 0x000fea0003800200 */
.L_x_825:
        /* <DEDUP_REMOVED lines=24> */
.L_x_829:
[----:B------:R-:W-:Y:S05]  /*15c10*/  BSYNC.RECONVERGENT B4 ;  /* 0x0000000000047941 */ /* 0x000fea0003800200 */
.L_x_828:
[----:B------:R-:W0:Y:S01]  /*15c20*/  LDS R0, [R3+0x1400] ;  /* 0x0014000003007984 */ /* 0x000e220000000800 */
[----:B------:R-:W-:Y:S01]  /*15c30*/  FMUL R35, R4, 4 ;  /* 0x4080000004237820 */ /* 0x000fe20000400000 */
[----:B------:R-:W-:Y:S01]  /*15c40*/  IADD3 R4, PT, PT, R2, -0xd000000, RZ ;  /* 0xf300000002047810 */ /* 0x000fe20007ffe0ff */
[----:B------:R1:W2:Y:S01]  /*15c50*/  MUFU.RSQ R37, R2 ;  /* 0x0000000200257308 */ /* 0x0002a20000001400 */
[----:B------:R-:W-:Y:S01]  /*15c60*/  BSSY.RECONVERGENT B1, `(.L_x_830) ;  /* 0x0000010000017945 */ /* 0x000fe20003800200 */
[----:B------:R-:W-:Y:S01]  /*15c70*/  FMUL R35, R35, R48 ;  /* 0x0000003023237220 */ /* 0x000fe20000400000 */
[----:B------:R-:W-:-:S03]  /*15c80*/  ISETP.GT.U32.AND P0, PT, R4, 0x727fffff, PT ;  /* 0x727fffff0400780c */ /* 0x000fc60003f04070 */
[C---:B------:R-:W-:Y:S01]  /*15c90*/  FMUL R4, R44.reuse, R35 ;  /* 0x000000232c047220 */ /* 0x040fe20000400000 */
[----:B------:R-:W-:Y:S01]  /*15ca0*/  FADD R44, R44, -1 ;  /* 0xbf8000002c2c7421 */ /* 0x000fe20000000000 */
[----:B0-----:R-:W-:-:S08]  /*15cb0*/  FMUL R53, R0, R25 ;  /* 0x0000001900357220 */ /* 0x001fd00000400000 */
[----:B-12---:R-:W-:Y:S05]  /*15cc0*/  @!P0 BRA `(.L_x_831) ;  /* 0x0000000000148947 */ /* 0x006fea0003800000 */
[----:B------:R-:W-:Y:S02]  /*15cd0*/  MOV R34, R2 ;  /* 0x0000000200227202 */ /* 0x000fe40000000f00 */
[----:B------:R-:W-:-:S07]  /*15ce0*/  MOV R0, 0x15d00 ;  /* 0x00015d0000007802 */ /* 0x000fce0000000f00 */
[----:B------:R-:W-:Y:S05]  /*15cf0*/  CALL.REL.NOINC `($__internal_4_$__cuda_sm20_sqrt_rn_f32_slowpath) ;  /* 0x0000004400cc7944 */ /* 0x000fea0003c00000 */
[----:B------:R-:W-:Y:S01]  /*15d00*/  MOV R2, R39 ;  /* 0x0000002700027202 */ /* 0x000fe20000000f00 */
[----:B------:R-:W-:Y:S06]  /*15d10*/  BRA `(.L_x_832) ;  /* 0x0000000000107947 */ /* 0x000fec0003800000 */
.L_x_831:
[----:B------:R-:W-:Y:S01]  /*15d20*/  FMUL.FTZ R3, R2, R37 ;  /* 0x0000002502037220 */ /* 0x000fe20000410000 */
[----:B------:R-:W-:-:S03]  /*15d30*/  FMUL.FTZ R0, R37, 0.5 ;  /* 0x3f00000025007820 */ /* 0x000fc60000410000 */
[----:B------:R-:W-:-:S04]  /*15d40*/  FFMA R2, -R3, R3, R2 ;  /* 0x0000000303027223 */ /* 0x000fc80000000102 */
[----:B------:R-:W-:-:S07]  /*15d50*/  FFMA R2, R2, R0, R3 ;  /* 0x0000000002027223 */ /* 0x000fce0000000003 */
.L_x_832:
[----:B------:R-:W-:Y:S05]  /*15d60*/  BSYNC.RECONVERGENT B1 ;  /* 0x0000000000017941 */ /* 0x000fea0003800200 */
.L_x_830:
        /* <DEDUP_REMOVED lines=9> */
.L_x_834:
[----:B------:R-:W0:Y:S02]  /*15e00*/  MUFU.RCP R34, R37 ;  /* 0x0000002500227308 */ /* 0x000e240000001000 */
[----:B0-----:R-:W-:-:S04]  /*15e10*/  FFMA R0, R37, R34, -1 ;  /* 0xbf80000025007423 */ /* 0x001fc80000000022 */
[----:B------:R-:W-:-:S04]  /*15e20*/  FADD.FTZ R3, -R0, -RZ ;  /* 0x800000ff00037221 */ /* 0x000fc80000010100 */
[----:B------:R-:W-:-:S07]  /*15e30*/  FFMA R34, R34, R3, R34 ;  /* 0x0000000322227223 */ /* 0x000fce0000000022 */
.L_x_835:
[----:B------:R-:W-:Y:S05]  /*15e40*/  BSYNC.RECONVERGENT B2 ;  /* 0x0000000000027941 */ /* 0x000fea0003800200 */
.L_x_833:
        /* <DEDUP_REMOVED lines=78> */
.L_x_817:
        /* <DEDUP_REMOVED lines=10> */
.L_x_837:
[----:B-1----:R-:W-:Y:S01]  /*163d0*/  FMUL.FTZ R35, R2, R37 ;  /* 0x0000002502237220 */ /* 0x002fe20000410000 */
[----:B------:R-:W-:-:S03]  /*163e0*/  FMUL.FTZ R44, R37, 0.5 ;  /* 0x3f000000252c7820 */ /* 0x000fc60000410000 */
[----:B------:R-:W-:-:S04]  /*163f0*/  FFMA R2, -R35, R35, R2 ;  /* 0x0000002323027223 */ /* 0x000fc80000000102 */
[----:B------:R-:W-:-:S07]  /*16400*/  FFMA R44, R2, R44, R35 ;  /* 0x0000002c022c7223 */ /* 0x000fce0000000023 */
.L_x_838:
[----:B------:R-:W-:Y:S05]  /*16410*/  BSYNC.RECONVERGENT B1 ;  /* 0x0000000000017941 */ /* 0x000fea0003800200 */
.L_x_836:
[----:B------:R-:W-:Y:S02]  /*16420*/  HFMA2 R0, -RZ, RZ, 0.61474609375, 16.90625 ;  /* 0x38eb4c3aff007431 */ /* 0x000fe400000001ff */
[----:B------:R-:W-:Y:S01]  /*16430*/  FMUL R2, R15, R44 ;  /* 0x0000002c0f027220 */ /* 0x000fe20000400000 */
[----:B------:R-:W-:Y:S01]  /*16440*/  MOV R4, 0x3aae005b ;  /* 0x3aae005b00047802 */ /* 0x000fe20000000f00 */
[----:B------:R-:W-:Y:S01]  /*16450*/  HFMA2 R37, -RZ, RZ, 1.0087890625, -0.000686168670654296875 ;  /* 0x3c09919fff257431 */ /* 0x000fe200000001ff */
[----:B------:R-:W-:Y:S01]  /*16460*/  MOV R39, 0x3d24d99a ;  /* 0x3d24d99a00277802 */ /* 0x000fe20000000f00 */
[C---:B------:R-:W-:Y:S01]  /*16470*/  FMUL R35, R2.reuse, R2 ;  /* 0x0000000202237220 */ /* 0x040fe20000400000 */
[C---:B------:R-:W-:Y:S01]  /*16480*/  FSETP.GE.AND P0, PT, |R2|.reuse, 1.0029599666595458984, PT ;  /* 0x3f8060fe0200780b */ /* 0x040fe20003f06200 */
[----:B------:R-:W-:Y:S01]  /*16490*/  BSSY.RECONVERGENT B2, `(.L_x_839) ;  /* 0x0000025000027945 */ /* 0x000fe20003800200 */
[----:B------:R-:W-:Y:S02]  /*164a0*/  MOV R34, 0x3f69b4f9 ;  /* 0x3f69b4f900227802 */ /* 0x000fe40000000f00 */
        /* <DEDUP_REMOVED lines=12> */
[----:B------:R-:W-:Y:S01]  /*16570*/  HFMA2 R4, -RZ, RZ, 1.7822265625, 0.000185489654541015625 ;  /* 0x3f210a14ff047431 */ /* 0x000fe200000001ff */
[----:B------:R-:W-:-:S03]  /*16580*/  IADD3 R34, PT, PT, R44, 0x1800000, RZ ;  /* 0x018000002c227810 */ /* 0x000fc60007ffe0ff */
[----:B------:R-:W-:Y:S01]  /*16590*/  FFMA R0, R35, R0, R37 ;  /* 0x0000000023007223 */ /* 0x000fe20000000025 */
[----:B------:R-:W-:-:S03]  /*165a0*/  LOP3.LUT R34, R34, 0x7f800000, RZ, 0xc0, !PT ;  /* 0x7f80000022227812 */ /* 0x000fc600078ec0ff */
[C---:B------:R-:W-:Y:S01]  /*165b0*/  FFMA R0, R35.reuse, R0, R39 ;  /* 0x0000000023007223 */ /* 0x040fe20000000027 */
[----:B------:R-:W-:Y:S02]  /*165c0*/  ISETP.GT.U32.AND P1, PT, R34, 0x1ffffff, PT ;  /* 0x01ffffff2200780c */ /* 0x000fe40003f24070 */
[----:B------:R-:W-:Y:S02]  /*165d0*/  FSEL R37, R4, 0.12837915122509002686, P0 ;  /* 0x3e0375d304257808 */ /* 0x000fe40000000000 */
[----:B------:R0:W1:Y:S03]  /*165e0*/  LDS R4, [R3+0x1400] ;  /* 0x0014000003047984 */ /* 0x0000660000000800 */
[----:B------:R-:W-:-:S04]  /*165f0*/  FFMA R0, R35, R0, R37 ;  /* 0x0000000023007223 */ /* 0x000fc80000000025 */
[----:B------:R-:W-:-:S04]  /*16600*/  FFMA R43, R0, R43, R43 ;  /* 0x0000002b002b7223 */ /* 0x000fc8000000002b */
[----:B------:R-:W2:Y:S02]  /*16610*/  @P0 MUFU.EX2 R0, R43 ;  /* 0x0000002b00000308 */ /* 0x000ea40000000800 */
[----:B--2---:R-:W-:-:S05]  /*16620*/  @P0 FADD R35, -R0, 1 ;  /* 0x3f80000000230421 */ /* 0x004fca0000000100 */
[----:B------:R-:W-:Y:S01]  /*16630*/  @P0 LOP3.LUT R43, R35, 0x80000000, R2, 0xb8, !PT ;  /* 0x80000000232b0812 */ /* 0x000fe200078eb802 */
[----:B0-----:R-:W-:Y:S06]  /*16640*/  @P1 BRA `(.L_x_840) ;  /* 0x0000000000141947 */ /* 0x001fec0003800000 */
[----:B------:R-:W-:Y:S02]  /*16650*/  MOV R37, R44 ;  /* 0x0000002c00257202 */ /* 0x000fe40000000f00 */
[----:B------:R-:W-:-:S07]  /*16660*/  MOV R36, 0x16680 ;  /* 0x0001668000247802 */ /* 0x000fce0000000f00 */
[----:B-1----:R-:W-:Y:S05]  /*16670*/  CALL.REL.NOINC `($__internal_3_$__cuda_sm20_rcp_rn_f32_slowpath) ;  /* 0x00000038009c7944 */ /* 0x002fea0003c00000 */
[----:B------:R-:W-:Y:S01]  /*16680*/  MOV R42, R34 ;  /* 0x00000022002a7202 */ /* 0x000fe20000000f00 */
[----:B------:R-:W-:Y:S06]  /*16690*/  BRA `(.L_x_841) ;  /* 0x0000000000107947 */ /* 0x000fec0003800000 */
.L_x_840:
[----:B------:R-:W0:Y:S02]  /*166a0*/  MUFU.RCP R3, R44 ;  /* 0x0000002c00037308 */ /* 0x000e240000001000 */
[----:B0-----:R-:W-:-:S04]  /*166b0*/  FFMA R0, R3, R44, -1 ;  /* 0xbf80000003007423 */ /* 0x001fc8000000002c */
[----:B------:R-:W-:-:S04]  /*166c0*/  FADD.FTZ R0, -R0, -RZ ;  /* 0x800000ff00007221 */ /* 0x000fc80000010100 */
[----:B------:R-:W-:-:S07]  /*166d0*/  FFMA R42, R3, R0, R3 ;  /* 0x00000000032a7223 */ /* 0x000fce0000000003 */
.L_x_841:
[----:B------:R-:W-:Y:S05]  /*166e0*/  BSYNC.RECONVERGENT B2 ;  /* 0x0000000000027941 */ /* 0x000fea0003800200 */
.L_x_839:
[----:B------:R-:W-:Y:S02]  /*166f0*/  HFMA2 R3, -RZ, RZ, 0.96630859375, -0.0022525787353515625 ;  /* 0x3bbb989dff037431 */ /* 0x000fe400000001ff */
[----:B------:R-:W-:Y:S01]  /*16700*/  FMUL R2, R2, -R2 ;  /* 0x8000000202027220 */ /* 0x000fe20000400000 */
[----:B------:R-:W-:Y:S01]  /*16710*/  MOV R35, 0x437c0000 ;  /* 0x437c000000237802 */ /* 0x000fe20000000f00 */
[----:B------:R-:W-:Y:S01]  /*16720*/  FADD R39, R44, 9.9999999392252902908e-09 ;  /* 0x322bcc772c277421 */ /* 0x000fe20000000000 */
[----:B-1----:R-:W-:Y:S01]  /*16730*/  FMUL R4, R4, R25 ;  /* 0x0000001904047220 */ /* 0x002fe20000400000 */
[----:B------:R-:W-:Y:S01]  /*16740*/  BSSY.RECONVERGENT B2, `(.L_x_842) ;  /* 0x000001c000027945 */ /* 0x000fe20003800200 */
[----:B------:R-:W-:-:S04]  /*16750*/  FFMA.SAT R0, R2, R3, 0.5 ;  /* 0x3f00000002007423 */ /* 0x000fc80000002003 */
[----:B------:R-:W-:Y:S01]  /*16760*/  FFMA.RM R0, R0, R35, 12582913 ;  /* 0x4b40000100007423 */ /* 0x000fe20000004023 */
[----:B------:R-:W-:-:S03]  /*16770*/  FMUL R35, R42, R43 ;  /* 0x0000002b2a237220 */ /* 0x000fc60000400000 */
[C---:B------:R-:W-:Y:S01]  /*16780*/  FADD R3, R0.reuse, -12583039 ;  /* 0xcb40007f00037421 */ /* 0x040fe20000000000 */
[----:B------:R-:W-:-:S03]  /*16790*/  SHF.L.U32 R0, R0, 0x17, RZ ;  /* 0x0000001700007819 */ /* 0x000fc600000006ff */
[----:B------:R-:W-:-:S04]  /*167a0*/  FFMA R3, R2, 1.4426950216293334961, -R3 ;  /* 0x3fb8aa3b02037823 */ /* 0x000fc80000000803 */
[----:B------:R-:W-:Y:S01]  /*167b0*/  FFMA R3, R2, 1.925963033500011079e-08, R3 ;  /* 0x32a5706002037823 */ /* 0x000fe20000000003 */
[----:B------:R-:W-:-:S04]  /*167c0*/  IADD3 R2, PT, PT, R39, 0x1800000, RZ ;  /* 0x0180000027027810 */ /* 0x000fc80007ffe0ff */
[----:B------:R-:W-:Y:S01]  /*167d0*/  LOP3.LUT R2, R2, 0x7f800000, RZ, 0xc0, !PT ;  /* 0x7f80000002027812 */ /* 0x000fe200078ec0ff */
[----:B------:R-:W0:Y:S03]  /*167e0*/  MUFU.EX2 R3, R3 ;  /* 0x0000000300037308 */ /* 0x000e260000000800 */
[----:B------:R-:W-:Y:S01]  /*167f0*/  ISETP.GT.U32.AND P0, PT, R2, 0x1ffffff, PT ;  /* 0x01ffffff0200780c */ /* 0x000fe20003f04070 */
[----:B------:R-:W-:-:S04]  /*16800*/  FMUL R2, R4, -332.0635986328125 ;  /* 0xc3a6082404027820 */ /* 0x000fc80000400000 */
[----:B------:R-:W-:Y:S01]  /*16810*/  FMUL R4, R2, R43 ;  /* 0x0000002b02047220 */ /* 0x000fe20000400000 */
        /* <DEDUP_REMOVED lines=10> */
.L_x_843:
[----:B------:R-:W0:Y:S02]  /*168c0*/  MUFU.RCP R34, R39 ;  /* 0x0000002700227308 */ /* 0x000e240000001000 */
[----:B0-----:R-:W-:-:S04]  /*168d0*/  FFMA R0, R39, R34, -1 ;  /* 0xbf80000027007423 */ /* 0x001fc80000000022 */
[----:B------:R-:W-:-:S04]  /*168e0*/  FADD.FTZ R3, -R0, -RZ ;  /* 0x800000ff00037221 */ /* 0x000fc80000010100 */
[----:B------:R-:W-:-:S07]  /*168f0*/  FFMA R34, R34, R3, R34 ;  /* 0x0000000322227223 */ /* 0x000fce0000000022 */
.L_x_844:
[----:B------:R-:W-:Y:S05]  /*16900*/  BSYNC.RECONVERGENT B2 ;  /* 0x0000000000027941 */ /* 0x000fea0003800200 */
.L_x_842:
[C---:B------:R-:W-:Y:S01]  /*16910*/  FMUL R0, R2.reuse, R49 ;  /* 0x0000003102007220 */ /* 0x040fe20000400000 */
[C---:B------:R-:W-:Y:S01]  /*16920*/  FMUL R47, R2.reuse, R47 ;  /* 0x0000002f022f7220 */ /* 0x040fe20000400000 */
[----:B------:R-:W-:Y:S01]  /*16930*/  FMUL R45, R2, R45 ;  /* 0x0000002d022d7220 */ /* 0x000fe20000400000 */
[----:B------:R-:W-:Y:S01]  /*16940*/  FFMA R19, R4, R42, R19 ;  /* 0x0000002a04137223 */ /* 0x000fe20000000013 */
[-C--:B------:R-:W-:Y:S01]  /*16950*/  FFMA R21, R0, R34.reuse, R21 ;  /* 0x0000002200157223 */ /* 0x080fe20000000015 */
[-C--:B------:R-:W-:Y:S01]  /*16960*/  FFMA R20, R47, R34.reuse, R20 ;  /* 0x000000222f147223 */ /* 0x080fe20000000014 */
[----:B------:R-:W-:-:S07]  /*16970*/  FFMA R18, R45, R34, R18 ;  /* 0x000000222d127223 */ /* 0x000fce0000000012 */
.L_x_814:
[----:B------:R-:W-:Y:S05]  /*16980*/  BSYNC.RECONVERGENT B3 ;  /* 0x0000000000037941 */ /* 0x000fea0003800200 */
.L_x_813:
[----:B------:R-:W-:Y:S01]  /*16990*/  IADD3 R5, PT, PT, R5, 0x1, RZ ;  /* 0x0000000105057810 */ /* 0x000fe20007ffe0ff */
[----:B------:R-:W-:Y:S06]  /*169a0*/  @P4 BRA `(.L_x_845) ;  /* 0xffffffe800a44947 */ /* 0x000fec000383ffff */
.L_x_352:
[----:B------:R-:W-:Y:S05]  /*169b0*/  BSYNC.RECONVERGENT B0 ;  /* 0x0000000000007941 */ /* 0x000fea0003800200 */
.L_x_351:
[----:B------:R-:W0:Y:S01]  /*169c0*/  LDCU UR5, c[0x0][0x418] ;  /* 0x00008300ff0577ac */ /* 0x000e220008000800 */
[----:B------:R-:W-:Y:S02]  /*169d0*/  IADD3 R17, PT, PT, R17, 0x1, RZ ;  /* 0x0000000111117810 */ /* 0x000fe40007ffe0ff */
[----:B------:R-:W-:Y:S01]  /*169e0*/  IADD3 R16, PT, PT, R16, -0x100, RZ ;  /* 0xffffff0010107810 */ /* 0x000fe20007ffe0ff */
[----:B0-----:R-:W-:-:S04]  /*169f0*/  UIADD3 UR4, UPT, UPT, UR5, 0xff, URZ ;  /* 0x000000ff05047890 */ /* 0x001fc8000fffe0ff */
[----:B------:R-:W-:Y:S01]  /*16a00*/  USHF.R.U32.HI UR4, URZ, 0x8, UR4 ;  /* 0x00000008ff047899 */ /* 0x000fe20008011604 */
[----:B------:R-:W-:Y:S05]  /*16a10*/  BAR.SYNC.DEFER_BLOCKING 0x0 ;  /* 0x0000000000007b1d */ /* 0x000fea0000010000 */
[----:B------:R-:W-:-:S13]  /*16a20*/  ISETP.NE.AND P0, PT, R17, UR4, PT ;  /* 0x0000000411007c0c */ /* 0x000fda000bf05270 */
[----:B------:R-:W-:Y:S05]  /*16a30*/  @P0 BRA `(.L_x_846) ;  /* 0xfffffedc00240947 */ /* 0x000fea000383ffff */
.L_x_348:
[----:B--2--5:R-:W0:Y:S01]  /*16a40*/  LDC.64 R12, c[0x0][0x3f0] ;  /* 0x0000fc00ff0c7b82 */ /* 0x024e220000000a00 */
[----:B------:R-:W-:Y:S01]  /*16a50*/  ISETP.GE.AND P1, PT, R32, UR5, PT ;  /* 0x0000000520007c0c */ /* 0x000fe2000bf26270 */
[----:B------:R-:W-:-:S12]  /*16a60*/  BSSY.RECONVERGENT B0, `(.L_x_847) ;  /* 0x0000010000007945 */ /* 0x000fd80003800200 */
[----:B------:R-:W-:Y:S05]  /*16a70*/  @P1 BRA `(.L_x_848) ;  /* 0x0000000000381947 */ /* 0x000fea0003800000 */
[----:B------:R-:W1:Y:S01]  /*16a80*/  LDC.64 R2, c[0x0][0x390] ;  /* 0x0000e400ff027b82 */ /* 0x000e620000000a00 */
[----:B------:R-:W-:-:S05]  /*16a90*/  LEA R5, R32, R32, 0x1 ;  /* 0x0000002020057211 */ /* 0x000fca00078e08ff */
[----:B-1----:R-:W-:-:S05]  /*16aa0*/  IMAD.WIDE R2, R5, 0x4, R2 ;  /* 0x0000000405027825 */ /* 0x002fca00078e0202 */
[----:B------:R1:W-:Y:S04]  /*16ab0*/  REDG.E.ADD.F32.FTZ.RN.STRONG.GPU desc[UR6][R2.64], R21 ;  /* 0x00000015020079a6 */ /* 0x0003e8000c12f306 */
[----:B------:R1:W-:Y:S04]  /*16ac0*/  REDG.E.ADD.F32.FTZ.RN.STRONG.GPU desc[UR6][R2.64+0x4], R20 ;  /* 0x00000414020079a6 */ /* 0x0003e8000c12f306 */
[----:B------:R1:W-:Y:S01]  /*16ad0*/  REDG.E.ADD.F32.FTZ.RN.STRONG.GPU desc[UR6][R2.64+0x8], R18 ;  /* 0x00000812020079a6 */ /* 0x0003e2000c12f306 */
[----:B------:R-:W-:Y:S01]  /*16ae0*/  MOV R0, 0x400 ;  /* 0x0000040000007802 */ /* 0x000fe20000000f00 */
[----:B------:R-:W2:Y:S03]  /*16af0*/  S2R R5, SR_CgaCtaId ;  /* 0x0000000000057919 */ /* 0x000ea60000008800 */
[----:B------:R-:W-:-:S04]  /*16b00*/  IADD3 R0, PT, PT, R0, 0x1800, RZ ;  /* 0x0000180000007810 */ /* 0x000fc80007ffe0ff */
[----:B-12---:R-:W-:-:S07]  /*16b10*/  LEA R0, R5, R0, 0x18 ;  /* 0x0000000005007211 */ /* 0x006fce00078ec0ff */
.L_x_849:
[----:B------:R-:W1:Y:S02]  /*16b20*/  LDS R2, [R0] ;  /* 0x0000000000027984 */ /* 0x000e640000000800 */
[----:B-1----:R-:W-:-:S05]  /*16b30*/  FADD R3, R19, R2 ;  /* 0x0000000213037221 */ /* 0x002fca0000000000 */
[----:B------:R-:W1:Y:S02]  /*16b40*/  ATOMS.CAST.SPIN P0, [R0], R2, R3 ;  /* 0x000000020000758d */ /* 0x000e640001800003 */
[----:B-1----:R-:W-:Y:S05]  /*16b50*/  @!P0 BRA `(.L_x_849) ;  /* 0xfffffffc00f08947 */ /* 0x002fea000383ffff */
.L_x_848:
[----:B------:R-:W-:Y:S05]  /*16b60*/  BSYNC.RECONVERGENT B0 ;  /* 0x0000000000007941 */ /* 0x000fea0003800200 */
.L_x_847:
[----:B------:R-:W-:Y:S01]  /*16b70*/  BAR.SYNC.DEFER_BLOCKING 0x0 ;  /* 0x0000000000007b1d */ /* 0x000fe20000010000 */
[----:B0-----:R-:W-:-:S05]  /*16b80*/  IMAD.WIDE R12, R32, 0x4, R12 ;  /* 0x00000004200c7825 */ /* 0x001fca00078e020c */
[----:B------:R-:W-:Y:S04]  /*16b90*/  BSSY.RECONVERGENT B0, `(.L_x_850) ;  /* 0x0000092000007945 */ /* 0x000fe80003800200 */
[----:B------:R-:W-:Y:S05]  /*16ba0*/  @P1 BRA `(.L_x_851) ;  /* 0x0000000800401947 */ /* 0x000fea0003800000 */
[----:B------:R-:W0:Y:S01]  /*16bb0*/  LDC.64 R2, c[0x0][0x390] ;  /* 0x0000e400ff027b82 */ /* 0x000e220000000a00 */
        /* <DEDUP_REMOVED lines=24> */
[----:B------:R-:W-:-:S07]  /*16d40*/  MOV R0, 0x16d60 ;  /* 0x00016d6000007802 */ /* 0x000fce0000000f00 */
[----:B0----5:R-:W-:Y:S05]  /*16d50*/  CALL.REL.NOINC `($__internal_4_$__cuda_sm20_sqrt_rn_f32_slowpath) ;  /* 0x0000003400b47944 */ /* 0x021fea0003c00000 */
[----:B------:R-:W-:Y:S05]  /*16d60*/  BRA `(.L_x_854) ;  /* 0x0000000000107947 */ /* 0x000fea0003800000 */
.L_x_853:
[----:B0-----:R-:W-:Y:S01]  /*16d70*/  FMUL.FTZ R39, R34, R19 ;  /* 0x0000001322277220 */ /* 0x001fe20000410000 */
[----:B------:R-:W-:-:S03]  /*16d80*/  FMUL.FTZ R19, R19, 0.5 ;  /* 0x3f00000013137820 */ /* 0x000fc60000410000 */
[----:B------:R-:W-:-:S04]  /*16d90*/  FFMA R34, -R39, R39, R34 ;  /* 0x0000002727227223 */ /* 0x000fc80000000122 */
[----:B------:R-:W-:-:S07]  /*16da0*/  FFMA R39, R34, R19, R39 ;  /* 0x0000001322277223 */ /* 0x000fce0000000027 */
.L_x_854:
[----:B------:R-:W-:Y:S05]  /*16db0*/  BSYNC.RECONVERGENT B1 ;  /* 0x0000000000017941 */ /* 0x000fea0003800200 */
.L_x_852:
        /* <DEDUP_REMOVED lines=13> */
[----:B------:R-:W-:Y:S02]  /*16e90*/  MOV R41, R39 ;  /* 0x0000002700297202 */ /* 0x000fe40000000f00 */
[----:B------:R-:W-:Y:S02]  /*16ea0*/  MOV R39, 0x43960000 ;  /* 0x4396000000277802 */ /* 0x000fe40000000f00 */
[----:B------:R-:W-:-:S07]  /*16eb0*/  MOV R34, 0x16ed0 ;  /* 0x00016ed000227802 */ /* 0x000fce0000000f00 */
[----:B-----5:R-:W-:Y:S05]  /*16ec0*/  CALL.REL.NOINC `($__internal_5_$__cuda_sm3x_div_rn_noftz_f32_slowpath) ;  /* 0x0000003400b07944 */ /* 0x020fea0003c00000 */
.L_x_858:
[----:B------:R-:W-:Y:S05]  /*16ed0*/  BSYNC.RECONVERGENT B4 ;  /* 0x0000000000047941 */ /* 0x000fea0003800200 */
.L_x_857:
        /* <DEDUP_REMOVED lines=8> */
[----:B------:R-:W-:Y:S01]  /*16f60*/  FSETP.GE.AND P1, PT, |R39|, 0.60000002384185791016, PT ;  /* 0x3f19999a2700780b */ /* 0x000fe20003f26200 */
[----:B------:R-:W-:Y:S01]  /*16f70*/  MUFU.RCP R21, R39 ;  /* 0x0000002700157308 */ /* 0x000fe20000001000 */
[----:B------:R-:W-:Y:S01]  /*16f80*/  MOV R41, 0x3f800000 ;  /* 0x3f80000000297802 */ /* 0x000fe20000000f00 */
[----:B------:R-:W-:Y:S01]  /*16f90*/  FFMA R20, R19, R20, -0.052303962409496307373 ;  /* 0xbd563cae13147423 */ /* 0x000fe20000000014 */
        /* <DEDUP_REMOVED lines=8> */
[----:B0-----:R-:W-:Y:S01]  /*17020*/  FFMA R41, R18, -2, R41 ;  /* 0xc000000012297823 */ /* 0x001fe20000000029 */
[----:B------:R-:W-:-:S04]  /*17030*/  FFMA R18, -R39, R21, 1 ;  /* 0x3f80000027127423 */ /* 0x000fc80000000115 */
[----:B------:R-:W-:Y:S01]  /*17040*/  FSEL R41, |R41|, 1, !P0 ;  /* 0x3f80000029297808 */ /* 0x000fe20004000200 */
[----:B------:R-:W-:Y:S01]  /*17050*/  @!P1 FFMA R41, R39, R0, R39 ;  /* 0x0000000027299223 */ /* 0x000fe20000000027 */
[----:B------:R-:W-:-:S03]  /*17060*/  FFMA R18, R21, R18, R21 ;  /* 0x0000001215127223 */ /* 0x000fc60000000015 */
[----:B------:R-:W0:Y:S01]  /*17070*/  FCHK P0, R41, R39 ;  /* 0x0000002729007302 */ /* 0x000e220000000000 */
[----:B------:R-:W-:-:S04]  /*17080*/  FFMA R19, R41, R18, RZ ;  /* 0x0000001229137223 */ /* 0x000fc800000000ff */
[----:B------:R-:W-:-:S04]  /*17090*/  FFMA R0, -R39, R19, R41 ;  /* 0x0000001327007223 */ /* 0x000fc80000000129 */
[----:B------:R-:W-:Y:S01]  /*170a0*/  FFMA R0, R18, R0, R19 ;  /* 0x0000000012007223 */ /* 0x000fe20000000013 */
[----:B0-----:R-:W-:Y:S06]  /*170b0*/  @!P0 BRA `(.L_x_862) ;  /* 0x0000000000088947 */ /* 0x001fec0003800000 */
[----:B------:R-:W-:-:S07]  /*170c0*/  MOV R34, 0x170e0 ;  /* 0x000170e000227802 */ /* 0x000fce0000000f00 */
[----:B-----5:R-:W-:Y:S05]  /*170d0*/  CALL.REL.NOINC `($__internal_5_$__cuda_sm3x_div_rn_noftz_f32_slowpath) ;  /* 0x00000034002c7944 */ /* 0x020fea0003c00000 */
.L_x_862:
[----:B------:R-:W-:Y:S05]  /*170e0*/  BSYNC.RECONVERGENT B5 ;  /* 0x0000000000057941 */ /* 0x000fea0003800200 */
.L_x_861:
[----:B------:R-:W-:-:S07]  /*170f0*/  MOV R19, R0 ;  /* 0x0000000000137202 */ /* 0x000fce0000000f00 */
.L_x_860:
[----:B------:R-:W-:Y:S05]  /*17100*/  BSYNC.RECONVERGENT B4 ;  /* 0x0000000000047941 */ /* 0x000fea0003800200 */
.L_x_859:
[-C--:B------:R-:W-:Y:S01]  /*17110*/  FMUL R4, R4, R19.reuse ;  /* 0x0000001304047220 */ /* 0x080fe20000400000 */
[-C--:B------:R-:W-:Y:S01]  /*17120*/  FMUL R3, R3, R19.reuse ;  /* 0x0000001303037220 */ /* 0x080fe20000400000 */
[----:B------:R-:W-:-:S07]  /*17130*/  FMUL R2, R2, R19 ;  /* 0x0000001302027220 */ /* 0x000fce0000400000 */
.L_x_856:
[----:B------:R-:W-:Y:S05]  /*17140*/  BSYNC.RECONVERGENT B3 ;  /* 0x0000000000037941 */ /* 0x000fea0003800200 */
.L_x_855:
        /* <DEDUP_REMOVED lines=8> */
[----:B------:R-:W-:Y:S05]  /*171d0*/  CALL.REL.NOINC `($__internal_3_$__cuda_sm20_rcp_rn_f32_slowpath) ;  /* 0x0000002c00c47944 */ /* 0x000fea0003c00000 */
[----:B------:R-:W-:Y:S05]  /*171e0*/  BRA `(.L_x_865) ;  /* 0x0000000000107947 */ /* 0x000fea0003800000 */
.L_x_864:
[----:B------:R-:W0:Y:S02]  /*171f0*/  MUFU.RCP R34, R11 ;  /* 0x0000000b00227308 */ /* 0x000e240000001000 */
[----:B0-----:R-:W-:-:S04]  /*17200*/  FFMA R0, R11, R34, -1 ;  /* 0xbf8000000b007423 */ /* 0x001fc80000000022 */
[----:B------:R-:W-:-:S04]  /*17210*/  FADD.FTZ R19, -R0, -RZ ;  /* 0x800000ff00137221 */ /* 0x000fc80000010100 */
[----:B------:R-:W-:-:S07]  /*17220*/  FFMA R34, R34, R19, R34 ;  /* 0x0000001322227223 */ /* 0x000fce0000000022 */
.L_x_865:
[----:B------:R-:W-:Y:S05]  /*17230*/  BSYNC.RECONVERGENT B2 ;  /* 0x0000000000027941 */ /* 0x000fea0003800200 */
.L_x_863:
        /* <DEDUP_REMOVED lines=39> */
.L_x_851:
[----:B------:R-:W-:Y:S05]  /*174b0*/  BSYNC.RECONVERGENT B0 ;  /* 0x0000000000007941 */ /* 0x000fea0003800200 */
.L_x_850:
[----:B------:R-:W0:Y:S01]  /*174c0*/  LDCU UR4, c[0x0][0x418] ;  /* 0x00008300ff0477ac */ /* 0x000e220008000800 */
[----:B------:R-:W-:Y:S01]  /*174d0*/  BSSY.RECONVERGENT B0, `(.L_x_866) ;  /* 0x00002b5000007945 */ /* 0x000fe20003800200 */
[----:B------:R-:W-:Y:S08]  /*174e0*/  BAR.SYNC.DEFER_BLOCKING 0x0 ;  /* 0x0000000000007b1d */ /* 0x000ff00000010000 */
[----:B------:R-:W-:Y:S01]  /*174f0*/  BAR.SYNC.DEFER_BLOCKING 0x0 ;  /* 0x0000000000007b1d */ /* 0x000fe20000010000 */
[----:B0-----:R-:W-:-:S13]  /*17500*/  ISETP.GE.AND P0, PT, R32, UR4, PT ;  /* 0x0000000420007c0c */ /* 0x001fda000bf06270 */
[----:B------:R-:W-:Y:S05]  /*17510*/  @P0 BRA `(.L_x_867) ;  /* 0x0000002800c00947 */ /* 0x000fea0003800000 */
[----:B--2---:R-:W0:Y:S01]  /*17520*/  LDC.64 R2, c[0x0][0x390] ;  /* 0x0000e400ff027b82 */ /* 0x004e220000000a00 */
        /* <DEDUP_REMOVED lines=21> */
[----:B------:R-:W-:-:S07]  /*17680*/  MOV R0, 0x176a0 ;  /* 0x000176a000007802 */ /* 0x000fce0000000f00 */
[----:B-1---5:R-:W-:Y:S05]  /*17690*/  CALL.REL.NOINC `($__internal_4_$__cuda_sm20_sqrt_rn_f32_slowpath) ;  /* 0x0000002c00647944 */ /* 0x022fea0003c00000 */
[----:B------:R-:W-:Y:S05]  /*176a0*/  BRA `(.L_x_870) ;  /* 0x0000000000107947 */ /* 0x000fea0003800000 */
.L_x_869:
[----:B-1----:R-:W-:Y:S01]  /*176b0*/  FMUL.FTZ R39, R34, R15 ;  /* 0x0000000f22277220 */ /* 0x002fe20000410000 */
[----:B------:R-:W-:-:S03]  /*176c0*/  FMUL.FTZ R15, R15, 0.5 ;  /* 0x3f0000000f0f7820 */ /* 0x000fc60000410000 */
[----:B------:R-:W-:-:S04]  /*176d0*/  FFMA R34, -R39, R39, R34 ;  /* 0x0000002727227223 */ /* 0x000fc80000000122 */
[----:B------:R-:W-:-:S07]  /*176e0*/  FFMA R39, R34, R15, R39 ;  /* 0x0000000f22277223 */ /* 0x000fce0000000027 */
.L_x_870:
[----:B------:R-:W-:Y:S05]  /*176f0*/  BSYNC.RECONVERGENT B1 ;  /* 0x0000000000017941 */ /* 0x000fea0003800200 */
.L_x_868:
        /* <DEDUP_REMOVED lines=17> */
.L_x_874:
[----:B------:R-:W-:Y:S05]  /*17810*/  BSYNC.RECONVERGENT B4 ;  /* 0x0000000000047941 */ /* 0x000fea0003800200 */
.L_x_873:
        /* <DEDUP_REMOVED lines=32> */
.L_x_878:
[----:B------:R-:W-:Y:S05]  /*17a20*/  BSYNC.RECONVERGENT B5 ;  /* 0x0000000000057941 */ /* 0x000fea0003800200 */
.L_x_877:
[----:B------:R-:W-:-:S07]  /*17a30*/  MOV R9, R0 ;  /* 0x0000000000097202 */ /* 0x000fce0000000f00 */
.L_x_876:
[----:B------:R-:W-:Y:S05]  /*17a40*/  BSYNC.RECONVERGENT B4 ;  /* 0x0000000000047941 */ /* 0x000fea0003800200 */
.L_x_875:
[-C--:B------:R-:W-:Y:S01]  /*17a50*/  FMUL R4, R4, R9.reuse ;  /* 0x0000000904047220 */ /* 0x080fe20000400000 */
[-C--:B------:R-:W-:Y:S01]  /*17a60*/  FMUL R3, R3, R9.reuse ;  /* 0x0000000903037220 */ /* 0x080fe20000400000 */
[----:B------:R-:W-:-:S07]  /*17a70*/  FMUL R2, R2, R9 ;  /* 0x0000000902027220 */ /* 0x000fce0000400000 */
.L_x_872:
[----:B------:R-:W-:Y:S05]  /*17a80*/  BSYNC.RECONVERGENT B3 ;  /* 0x0000000000037941 */ /* 0x000fea0003800200 */
.L_x_871:
[----:B------:R-:W0:Y:S02]  /*17a90*/  LDC R9, c[0x0][0x438] ;  /* 0x00010e00ff097b82 */ /* 0x000e240000000800 */
[----:B0-----:R-:W-:-:S13]  /*17aa0*/  FSETP.GT.AND P0, PT, R9, 1.00000001335143196e-10, PT ;  /* 0x2edbe6ff0900780b */ /* 0x001fda0003f04000 */
[----:B------:R-:W-:Y:S05]  /*17ab0*/  @!P0 BRA `(.L_x_879) ;  /* 0x0000001c00648947 */ /* 0x000fea0003800000 */
[----:B------:R-:W0:Y:S01]  /*17ac0*/  LDC.64 R40, c[0x0][0x430] ;  /* 0x00010c00ff287b82 */ /* 0x000e220000000a00 */
[----:B------:R-:W-:Y:S01]  /*17ad0*/  HFMA2 R13, -RZ, RZ, 0.96630859375, -0.0022525787353515625 ;  /* 0x3bbb989dff0d7431 */ /* 0x000fe200000001ff */
[----:B------:R-:W-:Y:S01]  /*17ae0*/  MOV R12, 0x437c0000 ;  /* 0x437c0000000c7802 */ /* 0x000fe20000000f00 */
[----:B------:R-:W1:Y:S01]  /*17af0*/  MUFU.RCP R15, R8 ;  /* 0x00000008000f7308 */ /* 0x000e620000001000 */
[----:B------:R-:W-:Y:S01]  /*17b00*/  BSSY.RECONVERGENT B3, `(.L_x_880) ;  /* 0x0000016000037945 */ /* 0x000fe20003800200 */
[----:B0-----:R-:W-:Y:S01]  /*17b10*/  FMUL R0, R40, -R9 ;  /* 0x8000000928007220 */ /* 0x001fe20000400000 */
[----:B------:R-:W-:-:S03]  /*17b20*/  FMUL R41, R41, 0.0019872039556503295898 ;  /* 0x3b023bc029297820 */ /* 0x000fc60000400000 */
[----:B------:R-:W-:Y:S01]  /*17b30*/  FFMA.SAT R9, R0, R13, 0.5 ;  /* 0x3f00000000097423 */ /* 0x000fe2000000200d */
[----:B------:R-:W-:-:S03]  /*17b40*/  FMUL R41, R41, 0.00041840001358650624752 ;  /* 0x39db5cb329297820 */ /* 0x000fc60000400000 */
[----:B------:R-:W-:Y:S01]  /*17b50*/  FFMA.RM R9, R9, R12, 12582913 ;  /* 0x4b40000109097423 */ /* 0x000fe2000000400c */
[----:B------:R-:W-:Y:S03]  /*17b60*/  FCHK P0, R41, R8 ;  /* 0x0000000829007302 */ /* 0x000fe60000000000 */
[C---:B------:R-:W-:Y:S01]  /*17b70*/  FADD R13, R9.reuse, -12583039 ;  /* 0xcb40007f090d7421 */ /* 0x040fe20000000000 */
[----:B------:R-:W-:-:S03]  /*17b80*/  SHF.L.U32 R12, R9, 0x17, RZ ;  /* 0x00000017090c7819 */ /* 0x000fc600000006ff */
[----:B------:R-:W-:-:S04]  /*17b90*/  FFMA R13, R0, 1.4426950216293334961, -R13 ;  /* 0x3fb8aa3b000d7823 */ /* 0x000fc8000000080d */
[----:B------:R-:W-:Y:S01]  /*17ba0*/  FFMA R13, R0, 1.925963033500011079e-08, R13 ;  /* 0x32a57060000d7823 */ /* 0x000fe2000000000d */
[----:B-1----:R-:W-:-:S04]  /*17bb0*/  FFMA R0, -R8, R15, 1 ;  /* 0x3f80000008007423 */ /* 0x002fc8000000010f */
[----:B------:R-:W-:Y:S01]  /*17bc0*/  FFMA R0, R15, R0, R15 ;  /* 0x000000000f007223 */ /* 0x000fe2000000000f */
[----:B------:R-:W0:Y:S03]  /*17bd0*/  MUFU.EX2 R13, R13 ;  /* 0x0000000d000d7308 */ /* 0x000e260000000800 */
[----:B------:R-:W-:-:S04]  /*17be0*/  FFMA R15, R41, R0, RZ ;  /* 0x00000000290f7223 */ /* 0x000fc800000000ff */
[----:B------:R-:W-:-:S04]  /*17bf0*/  FFMA R9, -R8, R15, R41 ;  /* 0x0000000f08097223 */ /* 0x000fc80000000129 */
[----:B------:R-:W-:Y:S01]  /*17c00*/  FFMA R0, R0, R9, R15 ;  /* 0x0000000900007223 */ /* 0x000fe2000000000f */
[----:B0-----:R-:W-:Y:S01]  /*17c10*/  FMUL R12, R12, R13 ;  /* 0x0000000d0c0c7220 */ /* 0x001fe20000400000 */
[----:B------:R-:W-:Y:S06]  /*17c20*/  @!P0 BRA `(.L_x_881) ;  /* 0x00000000000c8947 */ /* 0x000fec0003800000 */
[----:B------:R-:W-:Y:S02]  /*17c30*/  MOV R39, R8 ;  /* 0x0000000800277202 */ /* 0x000fe40000000f00 */
[----:B------:R-:W-:-:S07]  /*17c40*/  MOV R34, 0x17c60 ;  /* 0x00017c6000227802 */ /* 0x000fce0000000f00 */
[----:B-----5:R-:W-:Y:S05]  /*17c50*/  CALL.REL.NOINC `($__internal_5_$__cuda_sm3x_div_rn_noftz_f32_slowpath) ;  /* 0x00000028004c7944 */ /* 0x020fea0003c00000 */
.L_x_881:
[----:B------:R-:W-:Y:S05]  /*17c60*/  BSYNC.RECONVERGENT B3 ;  /* 0x0000000000037941 */ /* 0x000fea0003800200 */
.L_x_880:
[----:B------:R-:W-:Y:S01]  /*17c70*/  IADD3 R9, PT, PT, R0, -0xd000000, RZ ;  /* 0xf300000000097810 */ /* 0x000fe20007ffe0ff */
[----:B------:R0:W1:Y:S01]  /*17c80*/  MUFU.RSQ R13, R0 ;  /* 0x00000000000d7308 */ /* 0x0000620000001400 */
[----:B------:R-:W-:Y:S02]  /*17c90*/  BSSY.RECONVERGENT B1, `(.L_x_882) ;  /* 0x000000c000017945 */ /* 0x000fe40003800200 */
[----:B------:R-:W-:-:S13]  /*17ca0*/  ISETP.GT.U32.AND P0, PT, R9, 0x727fffff, PT ;  /* 0x727fffff0900780c */ /* 0x000fda0003f04070 */
[----:B0-----:R-:W-:Y:S05]  /*17cb0*/  @!P0 BRA `(.L_x_883) ;  /* 0x0000000000148947 */ /* 0x001fea0003800000 */
[----:B------:R-:W-:Y:S02]  /*17cc0*/  MOV R34, R0 ;  /* 0x0000000000227202 */ /* 0x000fe40000000f00 */
[----:B------:R-:W-:-:S07]  /*17cd0*/  MOV R0, 0x17cf0 ;  /* 0x00017cf000007802 */ /* 0x000fce0000000f00 */
[----:B-1---5:R-:W-:Y:S05]  /*17ce0*/  CALL.REL.NOINC `($__internal_4_$__cuda_sm20_sqrt_rn_f32_slowpath) ;  /* 0x0000002400d07944 */ /* 0x022fea0003c00000 */
[----:B------:R-:W-:Y:S01]  /*17cf0*/  MOV R18, R39 ;  /* 0x0000002700127202 */ /* 0x000fe20000000f00 */
[----:B------:R-:W-:Y:S06]  /*17d00*/  BRA `(.L_x_884) ;  /* 0x0000000000107947 */ /* 0x000fec0003800000 */
.L_x_883:
[C---:B-1----:R-:W-:Y:S01]  /*17d10*/  FMUL.FTZ R9, R13.reuse, R0 ;  /* 0x000000000d097220 */ /* 0x042fe20000410000 */
[----:B------:R-:W-:-:S03]  /*17d20*/  FMUL.FTZ R18, R13, 0.5 ;  /* 0x3f0000000d127820 */ /* 0x000fc60000410000 */
[----:B------:R-:W-:-:S04]  /*17d30*/  FFMA R0, -R9, R9, R0 ;  /* 0x0000000909007223 */ /* 0x000fc80000000100 */
[----:B------:R-:W-:-:S07]  /*17d40*/  FFMA R18, R0, R18, R9 ;  /* 0x0000001200127223 */ /* 0x000fce0000000009 */
.L_x_884:
[----:B------:R-:W-:Y:S05]  /*17d50*/  BSYNC.RECONVERGENT B1 ;  /* 0x0000000000017941 */ /* 0x000fea0003800200 */
.L_x_882:
[----:B------:R-:W-:-:S04]  /*17d60*/  FFMA R34, -R12, R12, 1 ;  /* 0x3f8000000c227423 */ /* 0x000fc8000000010c */
[----:B------:R0:W1:Y:S01]  /*17d70*/  MUFU.RSQ R9, R34 ;  /* 0x0000002200097308 */ /* 0x0000620000001400 */
[----:B------:R-:W-:-:S04]  /*17d80*/  IADD3 R0, PT, PT, R34, -0xd000000, RZ ;  /* 0xf300000022007810 */ /* 0x000fc80007ffe0ff */
[----:B------:R-:W-:-:S13]  /*17d90*/  ISETP.GT.U32.AND P0, PT, R0, 0x727fffff, PT ;  /* 0x727fffff0000780c */ /* 0x000fda0003f04070 */
[----:B01----:R-:W-:Y:S05]  /*17da0*/  @!P0 BRA `(.L_x_885) ;  /* 0x0000000000148947 */ /* 0x003fea0003800000 */
[----:B------:R-:W-:Y:S01]  /*17db0*/  BSSY.RECONVERGENT B1, `(.L_x_886) ;  /* 0x0000003000017945 */ /* 0x000fe20003800200 */
[----:B------:R-:W-:-:S07]  /*17dc0*/  MOV R0, 0x17de0 ;  /* 0x00017de000007802 */ /* 0x000fce0000000f00 */
[----:B-----5:R-:W-:Y:S05]  /*17dd0*/  CALL.REL.NOINC `($__internal_4_$__cuda_sm20_sqrt_rn_f32_slowpath) ;  /* 0x0000002400947944 */ /* 0x020fea0003c00000 */
[----:B------:R-:W-:Y:S05]  /*17de0*/  BSYNC.RECONVERGENT B1 ;  /* 0x0000000000017941 */ /* 0x000fea0003800200 */
.L_x_886:
[----:B------:R-:W-:Y:S05]  /*17df0*/  BRA `(.L_x_887) ;  /* 0x0000000000107947 */ /* 0x000fea0003800000 */
.L_x_885:
[----:B------:R-:W-:Y:S01]  /*17e00*/  FMUL.FTZ R39, R34, R9 ;  /* 0x0000000922277220 */ /* 0x000fe20000410000 */
[----:B------:R-:W-:-:S03]  /*17e10*/  FMUL.FTZ R9, R9, 0.5 ;  /* 0x3f00000009097820 */ /* 0x000fc60000410000 */
[----:B------:R-:W-:-:S04]  /*17e20*/  FFMA R34, -R39, R39, R34 ;  /* 0x0000002727227223 */ /* 0x000fc80000000122 */
[----:B------:R-:W-:-:S07]  /*17e30*/  FFMA R39, R34, R9, R39 ;  /* 0x0000000922277223 */ /* 0x000fce0000000027 */
.L_x_887:
[----:B------:R-:W0:Y:S01]  /*17e40*/  LDCU UR4, c[0x0][0x43c] ;  /* 0x00008780ff0477ac */ /* 0x000e220008000800 */
[----:B------:R-:W-:Y:S01]  /*17e50*/  HFMA2 R15, -RZ, RZ, 0, 0 ;  /* 0x00000000ff0f7431 */ /* 0x000fe200000001ff */
        /* <DEDUP_REMOVED lines=22> */
[----:B0-----:R-:W-:Y:S01]  /*17fc0*/  FMUL R0, R20, 1.1102230246251565404e-16 ;  /* 0x2500000014007820 */ /* 0x001fe20000400000 */
[----:B------:R-:W-:Y:S02]  /*17fd0*/  MOV R20, 0x3e055027 ;  /* 0x3e05502700147802 */ /* 0x000fe40000000f00 */
[----:B------:R-:W0:Y:S02]  /*17fe0*/  I2F.U64 R22, R22 ;  /* 0x0000001600167312 */ /* 0x000e240000301000 */
[----:B------:R-:W-:-:S04]  /*17ff0*/  FMNMX R9, R0, 1.00000001335143196e-10, !PT ;  /* 0x2edbe6ff00097809 */ /* 0x000fc80007800000 */
[C---:B------:R-:W-:Y:S02]  /*18000*/  IADD3 R0, PT, PT, R9.reuse, -0x3f2aaaab, RZ ;  /* 0xc0d5555509007810 */ /* 0x040fe40007ffe0ff */
[----:B------:R-:W-:Y:S02]  /*18010*/  ISETP.GT.U32.AND P0, PT, R9, 0x7f7fffff, PT ;  /* 0x7f7fffff0900780c */ /* 0x000fe40003f04070 */
[----:B------:R-:W-:-:S04]  /*18020*/  LOP3.LUT R16, R0, 0xff800000, RZ, 0xc0, !PT ;  /* 0xff80000000107812 */ /* 0x000fc800078ec0ff */
[----:B------:R-:W-:-:S05]  /*18030*/  IADD3 R0, PT, PT, R9, -R16, RZ ;  /* 0x8000001009007210 */ /* 0x000fca0007ffe0ff */
[----:B------:R-:W-:-:S04]  /*18040*/  FADD R13, R0, -1 ;  /* 0xbf800000000d7421 */ /* 0x000fc80000000000 */
[----:B------:R-:W-:-:S04]  /*18050*/  FFMA R0, R13, -R20, 0.14084610342979431152 ;  /* 0x3e1039f60d007423 */ /* 0x000fc80000000814 */
[----:B------:R-:W-:Y:S01]  /*18060*/  FFMA R20, R13, R0, -0.12148627638816833496 ;  /* 0xbdf8cdcc0d147423 */ /* 0x000fe20000000000 */
[----:B0-----:R-:W-:-:S03]  /*18070*/  FMUL R0, R22, 1.1102230246251565404e-16 ;  /* 0x2500000016007820 */ /* 0x001fc60000400000 */
[C---:B------:R-:W-:Y:S01]  /*18080*/  FFMA R20, R13.reuse, R20, 0.13980610668659210205 ;  /* 0x3e0f29550d147423 */ /* 0x040fe20000000014 */
[----:B------:R-:W-:Y:S01]  /*18090*/  FMUL R19, R0, 6.2831854820251464844 ;  /* 0x40c90fdb00137820 */ /* 0x000fe20000400000 */
[----:B------:R-:W-:Y:S02]  /*180a0*/  I2FP.F32.S32 R0, R16 ;  /* 0x0000001000007245 */ /* 0x000fe40000201400 */
[----:B------:R-:W-:Y:S01]  /*180b0*/  FFMA R20, R13, R20, -0.16684235632419586182 ;  /* 0xbe2ad8b90d147423 */ /* 0x000fe20000000014 */
[C---:B------:R-:W-:Y:S01]  /*180c0*/  FMUL R21, R19.reuse, 0.63661974668502807617 ;  /* 0x3f22f98313157820 */ /* 0x040fe20000400000 */
[----:B------:R-:W-:Y:S01]  /*180d0*/  FSETP.GE.AND P1, PT, |R19|, 105615, PT ;  /* 0x47ce47801300780b */ /* 0x000fe20003f26200 */
[----:B------:R-:W-:Y:S01]  /*180e0*/  FFMA R0, R0, 1.1920928955078125e-07, RZ ;  /* 0x3400000000007823 */ /* 0x000fe200000000ff */
[C---:B------:R-:W-:Y:S01]  /*180f0*/  FFMA R20, R13.reuse, R20, 0.20012299716472625732 ;  /* 0x3e4ced0b0d147423 */ /* 0x040fe20000000014 */
[----:B------:R-:W0:Y:S03]  /*18100*/  F2I.NTZ R24, R21 ;  /* 0x0000001500187305 */ /* 0x000e260000203100 */
[----:B------:R-:W-:-:S04]  /*18110*/  FFMA R20, R13, R20, -0.24999669194221496582 ;  /* 0xbe7fff220d147423 */ /* 0x000fc80000000014 */
[----:B------:R-:W-:-:S04]  /*18120*/  FFMA R20, R13, R20, 0.33333182334899902344 ;  /* 0x3eaaaa780d147423 */ /* 0x000fc80000000014 */
[----:B------:R-:W-:-:S04]  /*18130*/  FFMA R20, R13, R20, -0.5 ;  /* 0xbf0000000d147423 */ /* 0x000fc80000000014 */
[----:B------:R-:W-:Y:S01]  /*18140*/  FMUL R20, R13, R20 ;  /* 0x000000140d147220 */ /* 0x000fe20000400000 */
[----:B0-----:R-:W-:-:S03]  /*18150*/  I2FP.F32.S32 R16, R24 ;  /* 0x0000001800107245 */ /* 0x001fc60000201400 */
[----:B------:R-:W-:Y:S01]  /*18160*/  FFMA R13, R13, R20, R13 ;  /* 0x000000140d0d7223 */ /* 0x000fe2000000000d */
[----:B------:R-:W-:Y:S01]  /*18170*/  MOV R20, 0x7f800000 ;  /* 0x7f80000000147802 */ /* 0x000fe20000000f00 */
[----:B------:R-:W-:Y:S02]  /*18180*/  FFMA R21, R16, -1.5707962512969970703, R19 ;  /* 0xbfc90fda10157823 */ /* 0x000fe40000000013 */
[----:B------:R-:W-:Y:S02]  /*18190*/  FFMA R34, R0, 0.69314718246459960938, R13 ;  /* 0x3f31721800227823 */ /* 0x000fe4000000000d */
[----:B------:R-:W-:Y:S01]  /*181a0*/  FFMA R21, R16, -7.5497894158615963534e-08, R21 ;  /* 0xb3a2216810157823 */ /* 0x000fe20000000015 */
[----:B------:R-:W-:-:S03]  /*181b0*/  @P0 FFMA R34, R9, R20, +INF ;  /* 0x7f80000009220423 */ /* 0x000fc60000000014 */
        /* <DEDUP_REMOVED lines=14> */
.L_x_890:
        /* <DEDUP_REMOVED lines=26> */
[C-C-:B------:R-:W-:Y:S02]  /*18440*/  SHF.L.W.U32.HI R13, R9.reuse, 0x2, R0.reuse ;  /* 0x00000002090d7819 */ /* 0x140fe40000010e00 */
[----:B------:R-:W-:Y:S02]  /*18450*/  SHF.L.U32 R9, R9, 0x2, RZ ;  /* 0x0000000209097819 */ /* 0x000fe400000006ff */
[----:B------:R-:W-:Y:S02]  /*18460*/  SHF.R.S32.HI R16, RZ, 0x1f, R13 ;  /* 0x0000001fff107819 */ /* 0x000fe4000001140d */
[----:B------:R-:W-:Y:S02]  /*18470*/  SHF.R.U32.HI R0, RZ, 0x1e, R0 ;  /* 0x0000001eff007819 */ /* 0x000fe40000011600 */
[C---:B------:R-:W-:Y:S02]  /*18480*/  LOP3.LUT R22, R16.reuse, R9, RZ, 0x3c, !PT ;  /* 0x0000000910167212 */ /* 0x040fe400078e3cff */
[----:B------:R-:W-:-:S02]  /*18490*/  LOP3.LUT R23, R16, R13, RZ, 0x3c, !PT ;  /* 0x0000000d10177212 */ /* 0x000fc400078e3cff */
[C---:B------:R-:W-:Y:S02]  /*184a0*/  ISETP.GE.AND P0, PT, R13.reuse, RZ, PT ;  /* 0x000000ff0d00720c */ /* 0x040fe40003f06270 */
[----:B------:R-:W-:Y:S02]  /*184b0*/  LEA.HI R24, R13, R0, RZ, 0x1 ;  /* 0x000000000d187211 */ /* 0x000fe400078f08ff */
[----:B------:R-:W0:Y:S02]  /*184c0*/  I2F.F64.S64 R22, R22 ;  /* 0x0000001600167312 */ /* 0x000e240000301c00 */
[----:B0-----:R-:W-:-:S10]  /*184d0*/  DMUL R20, R22, UR4 ;  /* 0x0000000416147c28 */ /* 0x001fd40008000000 */
[----:B------:R-:W0:Y:S02]  /*184e0*/  F2F.F32.F64 R20, R20 ;  /* 0x0000001400147310 */ /* 0x000e240000301000 */
[----:B0-----:R-:W-:-:S07]  /*184f0*/  FSEL R0, -R20, R20, !P0 ;  /* 0x0000001414007208 */ /* 0x001fce0004000100 */
.L_x_889:
[----:B------:R-:W-:Y:S05]  /*18500*/  BSYNC.RECONVERGENT B1 ;  /* 0x0000000000017941 */ /* 0x000fea0003800200 */
.L_x_888:
[----:B------:R-:W-:Y:S01]  /*18510*/  MOV R16, 0x37cbac00 ;  /* 0x37cbac0000107802 */ /* 0x000fe20000000f00 */
[----:B------:R-:W-:Y:S02]  /*18520*/  HFMA2 R20, -RZ, RZ, 1.0078125, -8.98838043212890625e-05 ;  /* 0x3c0885e4ff147431 */ /* 0x000fe400000001ff */
[----:B------:R-:W-:Y:S01]  /*18530*/  FMUL R9, R0, R0 ;  /* 0x0000000000097220 */ /* 0x000fe20000400000 */
[----:B------:R-:W-:Y:S01]  /*18540*/  LOP3.LUT R19, R24, 0x1, RZ, 0xc0, !PT ;  /* 0x0000000118137812 */ /* 0x000fe200078ec0ff */
[----:B------:R-:W-:Y:S01]  /*18550*/  BSSY.RECONVERGENT B1, `(.L_x_891) ;  /* 0x000001a000017945 */ /* 0x000fe20003800200 */
[----:B------:R-:W-:Y:S01]  /*18560*/  MOV R22, 0x3e2aaaa8 ;  /* 0x3e2aaaa800167802 */ /* 0x000fe20000000f00 */
[----:B------:R-:W-:Y:S01]  /*18570*/  FFMA R13, R9, R16, -0.0013887860113754868507 ;  /* 0xbab607ed090d7423 */ /* 0x000fe20000000010 */
[----:B------:R-:W-:Y:S02]  /*18580*/  ISETP.NE.U32.AND P0, PT, R19, 0x1, PT ;  /* 0x000000011300780c */ /* 0x000fe40003f05070 */
[----:B------:R-:W-:-:S02]  /*18590*/  IADD3 R19, PT, PT, R34, -0xd000000, RZ ;  /* 0xf300000022137810 */ /* 0x000fc40007ffe0ff */
[----:B------:R-:W-:Y:S02]  /*185a0*/  FSEL R16, R13, -0.00019574658654164522886, P0 ;  /* 0xb94d41530d107808 */ /* 0x000fe40000000000 */
[----:B------:R-:W-:Y:S01]  /*185b0*/  FSEL R20, R20, 0.041666727513074874878, !P0 ;  /* 0x3d2aaabb14147808 */ /* 0x000fe20004000000 */
[----:B------:R0:W1:Y:S01]  /*185c0*/  MUFU.RSQ R13, R34 ;  /* 0x00000022000d7308 */ /* 0x0000620000001400 */
[----:B------:R-:W-:Y:S02]  /*185d0*/  IADD3 R24, PT, PT, R24, 0x1, RZ ;  /* 0x0000000118187810 */ /* 0x000fe40007ffe0ff */
[----:B------:R-:W-:Y:S01]  /*185e0*/  FSEL R22, -R22, -0.4999999701976776123, !P0 ;  /* 0xbeffffff16167808 */ /* 0x000fe20004000100 */
[----:B------:R-:W-:Y:S01]  /*185f0*/  FFMA R16, R9, R16, R20 ;  /* 0x0000001009107223 */ /* 0x000fe20000000014 */
[----:B------:R-:W-:Y:S02]  /*18600*/  FSEL R0, R0, 1, !P0 ;  /* 0x3f80000000007808 */ /* 0x000fe40004000000 */
[----:B------:R-:W-:Y:S01]  /*18610*/  ISETP.GT.U32.AND P0, PT, R19, 0x727fffff, PT ;  /* 0x727fffff1300780c */ /* 0x000fe20003f04070 */
[C---:B------:R-:W-:Y:S01]  /*18620*/  FFMA R16, R9.reuse, R16, R22 ;  /* 0x0000001009107223 */ /* 0x040fe20000000016 */
[----:B------:R-:W-:Y:S01]  /*18630*/  LOP3.LUT P1, RZ, R24, 0x2, RZ, 0xc0, !PT ;  /* 0x0000000218ff7812 */ /* 0x000fe2000782c0ff */
[----:B------:R-:W-:-:S04]  /*18640*/  FFMA R9, R9, R0, RZ ;  /* 0x0000000009097223 */ /* 0x000fc800000000ff */
[----:B------:R-:W-:-:S08]  /*18650*/  FFMA R9, R9, R16, R0 ;  /* 0x0000001009097223 */ /* 0x000fd00000000000 */
[----:B------:R-:W-:Y:S01]  /*18660*/  @P1 FADD R9, RZ, -R9 ;  /* 0x80000009ff091221 */ /* 0x000fe20000000000 */
[----:B01----:R-:W-:Y:S06]  /*18670*/  @!P0 BRA `(.L_x_892) ;  /* 0x00000000000c8947 */ /* 0x003fec0003800000 */
[----:B------:R-:W-:-:S07]  /*18680*/  MOV R0, 0x186a0 ;  /* 0x000186a000007802 */ /* 0x000fce0000000f00 */
[----:B-----5:R-:W-:Y:S05]  /*18690*/  CALL.REL.NOINC `($__internal_4_$__cuda_sm20_sqrt_rn_f32_slowpath) ;  /* 0x0000001c00647944 */ /* 0x020fea0003c00000 */
[----:B------:R-:W-:Y:S05]  /*186a0*/  BRA `(.L_x_893) ;  /* 0x0000000000107947 */ /* 0x000fea0003800000 */
.L_x_892:
[----:B------:R-:W-:Y:S01]  /*186b0*/  FMUL.FTZ R39, R34, R13 ;  /* 0x0000000d22277220 */ /* 0x000fe20000410000 */
[----:B------:R-:W-:-:S03]  /*186c0*/  FMUL.FTZ R13, R13, 0.5 ;  /* 0x3f0000000d0d7820 */ /* 0x000fc60000410000 */
[----:B------:R-:W-:-:S04]  /*186d0*/  FFMA R34, -R39, R39, R34 ;  /* 0x0000002727227223 */ /* 0x000fc80000000122 */
[----:B------:R-:W-:-:S07]  /*186e0*/  FFMA R39, R34, R13, R39 ;  /* 0x0000000d22277223 */ /* 0x000fce0000000027 */
.L_x_893:
[----:B------:R-:W-:Y:S05]  /*186f0*/  BSYNC.RECONVERGENT B1 ;  /* 0x0000000000017941 */ /* 0x000fea0003800200 */
.L_x_891:
        /* <DEDUP_REMOVED lines=19> */
[----:B0-----:R-:W-:Y:S01]  /*18830*/  FMUL R0, R20, 1.1102230246251565404e-16 ;  /* 0x2500000014007820 */ /* 0x001fe20000400000 */
[----:B------:R-:W-:Y:S02]  /*18840*/  HFMA2 R20, -RZ, RZ, 1.5048828125, 33.21875 ;  /* 0x3e055027ff147431 */ /* 0x000fe400000001ff */
        /* <DEDUP_REMOVED lines=17> */
[----:B------:R-:W-:-:S03]  /*18960*/  FFMA R20, R19, R20, 0.20012299716472625732 ;  /* 0x3e4ced0b13147423 */ /* 0x000fc60000000014 */
[----:B------:R-:W0:Y:S01]  /*18970*/  F2I.NTZ R24, R24 ;  /* 0x0000001800187305 */ /* 0x000e220000203100 */
        /* <DEDUP_REMOVED lines=8> */
[----:B------:R-:W-:Y:S01]  /*18a00*/  FFMA R34, R0, 0.69314718246459960938, R19 ;  /* 0x3f31721800227823 */ /* 0x000fe20000000013 */
[----:B------:R-:W-:Y:S01]  /*18a10*/  FMUL R0, R18, R39 ;  /* 0x0000002712007220 */ /* 0x000fe20000400000 */
[----:B------:R-:W-:Y:S01]  /*18a20*/  @P0 FFMA R34, R13, R20, +INF ;  /* 0x7f8000000d220423 */ /* 0x000fe20000000014 */
[----:B------:R-:W-:Y:S02]  /*18a30*/  FFMA R9, R14, -7.5497894158615963534e-08, R9 ;  /* 0xb3a221680e097823 */ /* 0x000fe40000000009 */
[----:B-----5:R-:W-:Y:S01]  /*18a40*/  FFMA R7, R7, R12, R0 ;  /* 0x0000000c07077223 */ /* 0x020fe20000000000 */
[----:B------:R-:W-:Y:S01]  /*18a50*/  FMUL R34, R34, -2 ;  /* 0xc000000022227820 */ /* 0x000fe20000400000 */
[----:B------:R-:W-:Y:S01]  /*18a60*/  FFMA R0, R14, -5.3903029534742383927e-15, R9 ;  /* 0xa7c234c50e007823 */ /* 0x000fe20000000009 */
        /* <DEDUP_REMOVED lines=12> */
.L_x_896:
        /* <DEDUP_REMOVED lines=38> */
.L_x_895:
[----:B------:R-:W-:Y:S05]  /*18d90*/  BSYNC.RECONVERGENT B1 ;  /* 0x0000000000017941 */ /* 0x000fea0003800200 */
.L_x_894:
        /* <DEDUP_REMOVED lines=24> */
[----:B------:R-:W-:Y:S05]  /*18f20*/  CALL.REL.NOINC `($__internal_4_$__cuda_sm20_sqrt_rn_f32_slowpath) ;  /* 0x0000001400407944 */ /* 0x000fea0003c00000 */
[----:B------:R-:W-:Y:S05]  /*18f30*/  BRA `(.L_x_899) ;  /* 0x0000000000107947 */ /* 0x000fea0003800000 */
.L_x_898:
[----:B------:R-:W-:Y:S01]  /*18f40*/  FMUL.FTZ R39, R34, R13 ;  /* 0x0000000d22277220 */ /* 0x000fe20000410000 */
[----:B------:R-:W-:-:S03]  /*18f50*/  FMUL.FTZ R13, R13, 0.5 ;  /* 0x3f0000000d0d7820 */ /* 0x000fc60000410000 */
[----:B------:R-:W-:-:S04]  /*18f60*/  FFMA R34, -R39, R39, R34 ;  /* 0x0000002727227223 */ /* 0x000fc80000000122 */
[----:B------:R-:W-:-:S07]  /*18f70*/  FFMA R39, R34, R13, R39 ;  /* 0x0000000d22277223 */ /* 0x000fce0000000027 */
.L_x_899:
[----:B------:R-:W-:Y:S05]  /*18f80*/  BSYNC.RECONVERGENT B1 ;  /* 0x0000000000017941 */ /* 0x000fea0003800200 */
.L_x_897:
[----:B------:R-:W-:Y:S01]  /*18f90*/  HFMA2 R20, -RZ, RZ, -30320, -1.9967555999755859375e-05 ;  /* 0xf767814fff147431 */ /* 0x000fe200000001ff */
[----:B------:R-:W-:Y:S01]  /*18fa0*/  MOV R21, 0x14057b7e ;  /* 0x14057b7e00157802 */ /* 0x000fe20000000f00 */
[----:B------:R-:W-:Y:S02]  /*18fb0*/  IMAD R13, R15, 0x4c957f2d, RZ ;  /* 0x4c957f2d0f0d7824 */ /* 0x000fe400078e02ff */
[----:B------:R-:W-:Y:S01]  /*18fc0*/  HFMA2 R22, -RZ, RZ, -7.212162017822265625e-05, 5320 ;  /* 0x84ba6d32ff167431 */ /* 0x000fe200000001ff */
[----:B------:R-:W-:Y:S01]  /*18fd0*/  MOV R23, 0x1a08ee11 ;  /* 0x1a08ee1100177802 */ /* 0x000fe20000000f00 */
[----:B------:R-:W-:Y:S01]  /*18fe0*/  FMUL R39, R9, R39 ;  /* 0x0000002709277220 */ /* 0x000fe20000400000 */
[----:B------:R-:W-:Y:S01]  /*18ff0*/  IMAD R13, R16, 0x5851f42d, R13 ;  /* 0x5851f42d100d7824 */ /* 0x000fe200078e020d */
[----:B------:R-:W-:Y:S02]  /*19000*/  BSSY.RECONVERGENT B1, `(.L_x_900) ;  /* 0x0000063000017945 */ /* 0x000fe40003800200 */
[----:B------:R-:W-:Y:S01]  /*19010*/  FMUL R39, R18, R39 ;  /* 0x0000002712277220 */ /* 0x000fe20000400000 */
[----:B------:R-:W-:-:S04]  /*19020*/  IMAD.WIDE.U32 R20, R16, 0x4c957f2d, R20 ;  /* 0x4c957f2d10147825 */ /* 0x000fc800078e0014 */
[----:B------:R-:W-:Y:S01]  /*19030*/  FFMA R6, R6, R12, R39 ;  /* 0x0000000c06067223 */ /* 0x000fe20000000027 */
        /* <DEDUP_REMOVED lines=30> */
[----:B------:R-:W-:Y:S02]  /*19220*/  MOV R16, 0x7f800000 ;  /* 0x7f80000000107802 */ /* 0x000fe40000000f00 */
[----:B------:R-:W0:Y:S01]  /*19230*/  F2I.NTZ R21, R21 ;  /* 0x0000001500157305 */ /* 0x000e220000203100 */
[----:B------:R-:W-:-:S04]  /*19240*/  FFMA R20, R17, R20, -0.24999669194221496582 ;  /* 0xbe7fff2211147423 */ /* 0x000fc80000000014 */
[----:B------:R-:W-:-:S04]  /*19250*/  FFMA R20, R17, R20, 0.33333182334899902344 ;  /* 0x3eaaaa7811147423 */ /* 0x000fc80000000014 */
[----:B------:R-:W-:-:S04]  /*19260*/  FFMA R20, R17, R20, -0.5 ;  /* 0xbf00000011147423 */ /* 0x000fc80000000014 */
[----:B------:R-:W-:Y:S01]  /*19270*/  FMUL R20, R17, R20 ;  /* 0x0000001411147220 */ /* 0x000fe20000400000 */
[----:B0-----:R-:W-:-:S03]  /*19280*/  I2FP.F32.S32 R14, R21 ;  /* 0x00000015000e7245 */ /* 0x001fc60000201400 */
[----:B------:R-:W-:Y:S02]  /*19290*/  FFMA R17, R17, R20, R17 ;  /* 0x0000001411117223 */ /* 0x000fe40000000011 */
[----:B------:R-:W-:Y:S02]  /*192a0*/  FFMA R9, R14, -1.5707962512969970703, R19 ;  /* 0xbfc90fda0e097823 */ /* 0x000fe40000000013 */
[----:B------:R-:W-:Y:S01]  /*192b0*/  FFMA R34, R0, 0.69314718246459960938, R17 ;  /* 0x3f31721800227823 */ /* 0x000fe20000000011 */
[----:B------:R-:W-:Y:S01]  /*192c0*/  @P0 FFMA R34, R13, R16, +INF ;  /* 0x7f8000000d220423 */ /* 0x000fe20000000010 */
[----:B------:R-:W-:Y:S01]  /*192d0*/  FMUL R13, R5, R12 ;  /* 0x0000000c050d7220 */ /* 0x000fe20000400000 */
[----:B------:R-:W-:Y:S02]  /*192e0*/  FFMA R9, R14, -7.5497894158615963534e-08, R9 ;  /* 0xb3a221680e097823 */ /* 0x000fe40000000009 */
[----:B------:R-:W-:Y:S02]  /*192f0*/  FMUL R34, R34, -2 ;  /* 0xc000000022227820 */ /* 0x000fe40000400000 */
        /* <DEDUP_REMOVED lines=13> */
.L_x_902:
        /* <DEDUP_REMOVED lines=38> */
.L_x_901:
[----:B------:R-:W-:Y:S05]  /*19630*/  BSYNC.RECONVERGENT B1 ;  /* 0x0000000000017941 */ /* 0x000fea0003800200 */
.L_x_900:
        /* <DEDUP_REMOVED lines=8> */
[----:B------:R-:W-:Y:S02]  /*196c0*/  IADD3 R21, PT, PT, R21, 0x1, RZ ;  /* 0x0000000115157810 */ /* 0x000fe40007ffe0ff */
[----:B------:R-:W-:-:S02]  /*196d0*/  FSEL R16, -R16, -0.4999999701976776123, !P0 ;  /* 0xbeffffff10107808 */ /* 0x000fc40004000100 */
[----:B------:R-:W-:Y:S02]  /*196e0*/  FSEL R12, R9, -0.00019574658654164522886, P0 ;  /* 0xb94d4153090c7808 */ /* 0x000fe40000000000 */
[----:B------:R-:W-:Y:S01]  /*196f0*/  FSEL R0, R0, 1, !P0 ;  /* 0x3f80000000007808 */ /* 0x000fe20004000000 */
[----:B------:R0:W1:Y:S01]  /*19700*/  MUFU.RSQ R9, R34 ;  /* 0x0000002200097308 */ /* 0x0000620000001400 */
[----:B------:R-:W-:Y:S02]  /*19710*/  FSEL R14, R14, 0.041666727513074874878, !P0 ;  /* 0x3d2aaabb0e0e7808 */ /* 0x000fe40004000000 */
[----:B------:R-:W-:-:S03]  /*19720*/  LOP3.LUT P1, RZ, R21, 0x2, RZ, 0xc0, !PT ;  /* 0x0000000215ff7812 */ /* 0x000fc6000782c0ff */
[----:B------:R-:W-:Y:S01]  /*19730*/  FFMA R12, R5, R12, R14 ;  /* 0x0000000c050c7223 */ /* 0x000fe2000000000e */
[----:B------:R-:W-:-:S03]  /*19740*/  IADD3 R14, PT, PT, R34, -0xd000000, RZ ;  /* 0xf3000000220e7810 */ /* 0x000fc60007ffe0ff */
[C---:B------:R-:W-:Y:S01]  /*19750*/  FFMA R12, R5.reuse, R12, R16 ;  /* 0x0000000c050c7223 */ /* 0x040fe20000000010 */
[----:B------:R-:W-:Y:S01]  /*19760*/  ISETP.GT.U32.AND P0, PT, R14, 0x727fffff, PT ;  /* 0x727fffff0e00780c */ /* 0x000fe20003f04070 */
[----:B------:R-:W-:-:S04]  /*19770*/  FFMA R5, R5, R0, RZ ;  /* 0x0000000005057223 */ /* 0x000fc800000000ff */
[----:B------:R-:W-:-:S04]  /*19780*/  FFMA R5, R5, R12, R0 ;  /* 0x0000000c05057223 */ /* 0x000fc80000000000 */
[----:B------:R-:W-:-:S04]  /*19790*/  @P1 FADD R5, RZ, -R5 ;  /* 0x80000005ff051221 */ /* 0x000fc80000000000 */
[----:B01----:R-:W-:Y:S05]  /*197a0*/  @!P0 BRA `(.L_x_904) ;  /* 0x00000000000c8947 */ /* 0x003fea0003800000 */
[----:B------:R-:W-:-:S07]  /*197b0*/  MOV R0, 0x197d0 ;  /* 0x000197d000007802 */ /* 0x000fce0000000f00 */
[----:B------:R-:W-:Y:S05]  /*197c0*/  CALL.REL.NOINC `($__internal_4_$__cuda_sm20_sqrt_rn_f32_slowpath) ;  /* 0x0000000c00187944 */ /* 0x000fea0003c00000 */
[----:B------:R-:W-:Y:S05]  /*197d0*/  BRA `(.L_x_905) ;  /* 0x0000000000107947 */ /* 0x000fea0003800000 */
.L_x_904:
[----:B------:R-:W-:Y:S01]  /*197e0*/  FMUL.FTZ R39, R34, R9 ;  /* 0x0000000922277220 */ /* 0x000fe20000410000 */
[----:B------:R-:W-:-:S03]  /*197f0*/  FMUL.FTZ R9, R9, 0.5 ;  /* 0x3f00000009097820 */ /* 0x000fc60000410000 */
[----:B------:R-:W-:-:S04]  /*19800*/  FFMA R34, -R39, R39, R34 ;  /* 0x0000002727227223 */ /* 0x000fc80000000122 */
[----:B------:R-:W-:-:S07]  /*19810*/  FFMA R39, R34, R9, R39 ;  /* 0x0000000922277223 */ /* 0x000fce0000000027 */
.L_x_905:
[----:B------:R-:W-:Y:S05]  /*19820*/  BSYNC.RECONVERGENT B1 ;  /* 0x0000000000017941 */ /* 0x000fea0003800200 */
.L_x_903:
[----:B------:R-:W-:-:S04]  /*19830*/  FMUL R5, R5, R39 ;  /* 0x0000002705057220 */ /* 0x000fc80000400000 */
[----:B------:R-:W-:-:S07]  /*19840*/  FFMA R5, R18, R5, R13 ;  /* 0x0000000512057223 */ /* 0x000fce000000000d */
.L_x_879:
[----:B------:R-:W-:Y:S01]  /*19850*/  IADD3 R0, PT, PT, R8, 0x1800000, RZ ;  /* 0x0180000008007810 */ /* 0x000fe20007ffe0ff */
[----:B------:R-:W-:Y:S03]  /*19860*/  BSSY.RECONVERGENT B2, `(.L_x_906) ;  /* 0x000000c000027945 */ /* 0x000fe60003800200 */
[----:B------:R-:W-:-:S04]  /*19870*/  LOP3.LUT R0, R0, 0x7f800000, RZ, 0xc0, !PT ;  /* 0x7f80000000007812 */ /* 0x000fc800078ec0ff */
[----:B------:R-:W-:-:S13]  /*19880*/  ISETP.GT.U32.AND P0, PT, R0, 0x1ffffff, PT ;  /* 0x01ffffff0000780c */ /* 0x000fda0003f04070 */
[----:B------:R-:W-:Y:S05]  /*19890*/  @P0 BRA `(.L_x_907) ;  /* 0x0000000000100947 */ /* 0x000fea0003800000 */
[----:B------:R-:W-:Y:S02]  /*198a0*/  MOV R37, R8 ;  /* 0x0000000800257202 */ /* 0x000fe40000000f00 */
[----:B------:R-:W-:-:S07]  /*198b0*/  MOV R36, 0x198d0 ;  /* 0x000198d000247802 */ /* 0x000fce0000000f00 */
[----:B-----5:R-:W-:Y:S05]  /*198c0*/  CALL.REL.NOINC `($__internal_3_$__cuda_sm20_rcp_rn_f32_slowpath) ;  /* 0x0000000800087944 */ /* 0x020fea0003c00000 */
[----:B------:R-:W-:Y:S05]  /*198d0*/  BRA `(.L_x_908) ;  /* 0x0000000000107947 */ /* 0x000fea0003800000 */
.L_x_907:
[----:B------:R-:W0:Y:S02]  /*198e0*/  MUFU.RCP R9, R8 ;  /* 0x0000000800097308 */ /* 0x000e240000001000 */
[----:B0-----:R-:W-:-:S04]  /*198f0*/  FFMA R0, R8, R9, -1 ;  /* 0xbf80000008007423 */ /* 0x001fc80000000009 */
[----:B------:R-:W-:-:S04]  /*19900*/  FADD.FTZ R0, -R0, -RZ ;  /* 0x800000ff00007221 */ /* 0x000fc80000010100 */
[----:B------:R-:W-:-:S07]  /*19910*/  FFMA R34, R9, R0, R9 ;  /* 0x0000000009227223 */ /* 0x000fce0000000009 */
.L_x_908:
[----:B------:R-:W-:Y:S05]  /*19920*/  BSYNC.RECONVERGENT B2 ;  /* 0x0000000000027941 */ /* 0x000fea0003800200 */
.L_x_906:
[----:B------:R-:W0:Y:S01]  /*19930*/  LDC R0, c[0x0][0x430] ;  /* 0x00010c00ff007b82 */ /* 0x000e220000000800 */
[----:B------:R-:W-:Y:S01]  /*19940*/  FMUL R9, R34, 0.00041840001358650624752 ;  /* 0x39db5cb322097820 */ /* 0x000fe20000400000 */
[----:B------:R-:W-:Y:S03]  /*19950*/  BSSY.RECONVERGENT B1, `(.L_x_909) ;  /* 0x0000016000017945 */ /* 0x000fe60003800200 */
[C---:B------:R-:W-:Y:S01]  /*19960*/  FMUL R3, R9.reuse, R3 ;  /* 0x0000000309037220 */ /* 0x040fe20000400000 */
[C---:B------:R-:W-:Y:S01]  /*19970*/  FMUL R4, R9.reuse, R4 ;  /* 0x0000000409047220 */ /* 0x040fe20000400000 */
[----:B------:R-:W-:Y:S01]  /*19980*/  FMUL R2, R9, R2 ;  /* 0x0000000209027220 */ /* 0x000fe20000400000 */
[----:B0-----:R-:W-:-:S04]  /*19990*/  FMUL R13, R0, 0.5 ;  /* 0x3f000000000d7820 */ /* 0x001fc80000400000 */
        /* <DEDUP_REMOVED lines=10> */
[----:B------:R-:W-:-:S07]  /*19a40*/  MOV R0, 0x19a60 ;  /* 0x00019a6000007802 */ /* 0x000fce0000000f00 */
[----:B------:R-:W-:Y:S05]  /*19a50*/  CALL.REL.NOINC `($__internal_4_$__cuda_sm20_sqrt_rn_f32_slowpath) ;  /* 0x0000000800747944 */ /* 0x000fea0003c00000 */
[----:B------:R-:W-:Y:S05]  /*19a60*/  BRA `(.L_x_911) ;  /* 0x0000000000107947 */ /* 0x000fea0003800000 */
.L_x_910:
[----:B------:R-:W-:Y:S01]  /*19a70*/  FMUL.FTZ R39, R34, R9 ;  /* 0x0000000922277220 */ /* 0x000fe20000410000 */
[----:B------:R-:W-:-:S03]  /*19a80*/  FMUL.FTZ R2, R9, 0.5 ;  /* 0x3f00000009027820 */ /* 0x000fc60000410000 */
[----:B------:R-:W-:-:S04]  /*19a90*/  FFMA R0, -R39, R39, R34 ;  /* 0x0000002727007223 */ /* 0x000fc80000000122 */
[----:B------:R-:W-:-:S07]  /*19aa0*/  FFMA R39, R0, R2, R39 ;  /* 0x0000000200277223 */ /* 0x000fce0000000027 */
.L_x_911:
[----:B------:R-:W-:Y:S05]  /*19ab0*/  BSYNC.RECONVERGENT B1 ;  /* 0x0000000000017941 */ /* 0x000fea0003800200 */
.L_x_909:
        /* <DEDUP_REMOVED lines=13> */
[----:B------:R-:W-:Y:S02]  /*19b90*/  MOV R41, R39 ;  /* 0x0000002700297202 */ /* 0x000fe40000000f00 */
[----:B------:R-:W-:Y:S02]  /*19ba0*/  MOV R39, 0x3e4ccccd ;  /* 0x3e4ccccd00277802 */ /* 0x000fe40000000f00 */
[----:B------:R-:W-:-:S07]  /*19bb0*/  MOV R34, 0x19bd0 ;  /* 0x00019bd000227802 */ /* 0x000fce0000000f00 */
[----:B------:R-:W-:Y:S05]  /*19bc0*/  CALL.REL.NOINC `($__internal_5_$__cuda_sm3x_div_rn_noftz_f32_slowpath) ;  /* 0x0000000800707944 */ /* 0x000fea0003c00000 */
.L_x_915:
[----:B------:R-:W-:Y:S05]  /*19bd0*/  BSYNC.RECONVERGENT B4 ;  /* 0x0000000000047941 */ /* 0x000fea0003800200 */
.L_x_914:
        /* <DEDUP_REMOVED lines=30> */
[----:B------:R-:W-:-:S07]  /*19dc0*/  MOV R34, 0x19de0 ;  /* 0x00019de000227802 */ /* 0x000fce0000000f00 */
[----:B------:R-:W-:Y:S05]  /*19dd0*/  CALL.REL.NOINC `($__internal_5_$__cuda_sm3x_div_rn_noftz_f32_slowpath) ;  /* 0x0000000400ec7944 */ /* 0x000fea0003c00000 */
.L_x_918:
[----:B------:R-:W-:Y:S05]  /*19de0*/  BSYNC.RECONVERGENT B5 ;  /* 0x0000000000057941 */ /* 0x000fea0003800200 */
.L_x_917:
[----:B------:R-:W-:Y:S05]  /*19df0*/  BSYNC.RECONVERGENT B4 ;  /* 0x0000000000047941 */ /* 0x000fea0003800200 */
.L_x_916:
[-C--:B------:R-:W-:Y:S01]  /*19e00*/  FMUL R7, R7, R0.reuse ;  /* 0x0000000007077220 */ /* 0x080fe20000400000 */
[-C--:B------:R-:W-:Y:S01]  /*19e10*/  FMUL R3, R3, R0.reuse ;  /* 0x0000000003037220 */ /* 0x080fe20000400000 */
[----:B------:R-:W-:-:S07]  /*19e20*/  FMUL R5, R5, R0 ;  /* 0x0000000005057220 */ /* 0x000fce0000400000 */
.L_x_913:
[----:B------:R-:W-:Y:S05]  /*19e30*/  BSYNC.RECONVERGENT B3 ;  /* 0x0000000000037941 */ /* 0x000fea0003800200 */
.L_x_912:
[----:B------:R-:W-:Y:S01]  /*19e40*/  FMUL R0, R3, R3 ;  /* 0x0000000303007220 */ /* 0x000fe20000400000 */
[----:B------:R-:W-:Y:S02]  /*19e50*/  HFMA2 R2, -RZ, RZ, 1.875, 0 ;  /* 0x3f800000ff027431 */ /* 0x000fe400000001ff */
        /* <DEDUP_REMOVED lines=15> */
[----:B------:R-:W-:Y:S05]  /*19f50*/  CALL.REL.NOINC `($__internal_5_$__cuda_sm3x_div_rn_noftz_f32_slowpath) ;  /* 0x00000004008c7944 */ /* 0x000fea0003c00000 */
.L_x_920:
[----:B------:R-:W-:Y:S05]  /*19f60*/  BSYNC.RECONVERGENT B3 ;  /* 0x0000000000037941 */ /* 0x000fea0003800200 */
.L_x_919:
[----:B------:R-:W0:Y:S01]  /*19f70*/  S2R R9, SR_CgaCtaId ;  /* 0x0000000000097919 */ /* 0x000e220000008800 */
[----:B------:R-:W-:Y:S01]  /*19f80*/  MOV R2, 0x400 ;  /* 0x0000040000027802 */ /* 0x000fe20000000f00 */
[----:B------:R1:W-:Y:S03]  /*19f90*/  STG.E desc[UR6][R10.64], R7 ;  /* 0x000000070a007986 */ /* 0x0003e6000c101906 */
[----:B------:R-:W-:Y:S01]  /*19fa0*/  IADD3 R2, PT, PT, R2, 0x1804, RZ ;  /* 0x0000180402027810 */ /* 0x000fe20007ffe0ff */
[----:B------:R1:W-:Y:S04]  /*19fb0*/  STG.E desc[UR6][R10.64+0x4], R3 ;  /* 0x000004030a007986 */ /* 0x0003e8000c101906 */
[----:B------:R1:W-:Y:S02]  /*19fc0*/  STG.E desc[UR6][R10.64+0x8], R5 ;  /* 0x000008050a007986 */ /* 0x0003e4000c101906 */
[----:B01----:R-:W-:-:S07]  /*19fd0*/  LEA R2, R9, R2, 0x18 ;  /* 0x0000000209027211 */ /* 0x003fce00078ec0ff */
.L_x_921:
[----:B------:R-:W0:Y:S02]  /*19fe0*/  LDS R4, [R2] ;  /* 0x0000000002047984 */ /* 0x000e240000000800 */
[----:B0-----:R-:W-:-:S05]  /*19ff0*/  FADD R5, R0, R4 ;  /* 0x0000000400057221 */ /* 0x001fca0000000000 */
[----:B------:R-:W0:Y:S02]  /*1a000*/  ATOMS.CAST.SPIN P0, [R2], R4, R5 ;  /* 0x000000040200758d */ /* 0x000e240001800005 */
[----:B0-----:R-:W-:Y:S05]  /*1a010*/  @!P0 BRA `(.L_x_921) ;  /* 0xfffffffc00f08947 */ /* 0x001fea000383ffff */
.L_x_867:
[----:B------:R-:W-:Y:S05]  /*1a020*/  BSYNC.RECONVERGENT B0 ;  /* 0x0000000000007941 */ /* 0x000fea0003800200 */
.L_x_866:
[----:B------:R-:W-:Y:S01]  /*1a030*/  BAR.SYNC.DEFER_BLOCKING 0x0 ;  /* 0x0000000000007b1d */ /* 0x000fe20000010000 */
[----:B------:R-:W-:-:S13]  /*1a040*/  ISETP.NE.AND P0, PT, R33, RZ, PT ;  /* 0x000000ff2100720c */ /* 0x000fda0003f05270 */
[----:B------:R-:W-:Y:S05]  /*1a050*/  @P0 EXIT ;  /* 0x000000000000094d */ /* 0x000fea0003800000 */
[----:B------:R-:W0:Y:S01]  /*1a060*/  S2UR UR5, SR_CgaCtaId ;  /* 0x00000000000579c3 */ /* 0x000e220000008800 */
[----:B------:R-:W-:-:S07]  /*1a070*/  UMOV UR4, 0x400 ;  /* 0x0000040000047882 */ /* 0x000fce0000000000 */
[----:B--2---:R-:W1:Y:S08]  /*1a080*/  LDC.64 R2, c[0x0][0x398] ;  /* 0x0000e600ff027b82 */ /* 0x004e700000000a00 */
[----:B------:R-:W2:Y:S01]  /*1a090*/  LDC.64 R4, c[0x0][0x3a0] ;  /* 0x0000e800ff047b82 */ /* 0x000ea20000000a00 */
[----:B0-----:R-:W-:-:S09]  /*1a0a0*/  ULEA UR4, UR5, UR4, 0x18 ;  /* 0x0000000405047291 */ /* 0x001fd2000f8ec0ff */
[----:B------:R-:W1:Y:S04]  /*1a0b0*/  LDS.64 R6, [UR4+0x1800] ;  /* 0x00180004ff067984 */ /* 0x000e680008000a00 */
[----:B-1----:R-:W-:Y:S04]  /*1a0c0*/  REDG.E.ADD.F32.FTZ.RN.STRONG.GPU desc[UR6][R2.64], R6 ;  /* 0x00000006020079a6 */ /* 0x002fe8000c12f306 */
[----:B--2---:R-:W-:Y:S01]  /*1a0d0*/  REDG.E.ADD.F32.FTZ.RN.STRONG.GPU desc[UR6][R4.64], R7 ;  /* 0x00000007040079a6 */ /* 0x004fe2000c12f306 */
[----:B------:R-:W-:Y:S05]  /*1a0e0*/  EXIT ;  /* 0x000000000000794d */ /* 0x000fea0003800000 */
        .weak           $__internal_3_$__cuda_sm20_rcp_rn_f32_slowpath
        .type           $__internal_3_$__cuda_sm20_rcp_rn_f32_slowpath,@function
        .size           $__internal_3_$__cuda_sm20_rcp_rn_f32_slowpath,($__internal_4_$__cuda_sm20_sqrt_rn_f32_slowpath - $__internal_3_$__cuda_sm20_rcp_rn_f32_slowpath)
$__internal_3_$__cuda_sm20_rcp_rn_f32_slowpath:
        /* <DEDUP_REMOVED lines=15> */
.L_x_923:
[----:B------:R-:W-:-:S04]  /*1a1e0*/  IADD3 R0, PT, PT, R34, -0xfd, RZ ;  /* 0xffffff0322007810 */ /* 0x000fc80007ffe0ff */
[----:B------:R-:W-:-:S13]  /*1a1f0*/  ISETP.GT.U32.AND P0, PT, R0, 0x1, PT ;  /* 0x000000010000780c */ /* 0x000fda0003f04070 */
[----:B------:R-:W-:Y:S05]  /*1a200*/  @P0 BRA `(.L_x_925) ;  /* 0x0000000000780947 */ /* 0x000fea0003800000 */
[----:B------:R-:W-:Y:S01]  /*1a210*/  LOP3.LUT R40, R37, 0x7fffff, RZ, 0xc0, !PT ;  /* 0x007fffff25287812 */ /* 0x000fe200078ec0ff */
[----:B------:R-:W-:Y:S01]  /*1a220*/  HFMA2 R35, -RZ, RZ, 0, 1.78813934326171875e-07 ;  /* 0x00000003ff237431 */ /* 0x000fe200000001ff */
[----:B------:R-:W-:Y:S02]  /*1a230*/  IADD3 R34, PT, PT, R34, -0xfc, RZ ;  /* 0xffffff0422227810 */ /* 0x000fe40007ffe0ff */
        /* <DEDUP_REMOVED lines=14> */
[--C-:B------:R-:W-:Y:S02]  /*1a320*/  LOP3.LUT P1, RZ, R38, R0, R39.reuse, 0xf8, !PT ;  /* 0x0000000026ff7212 */ /* 0x100fe4000782f827 */
[C---:B------:R-:W-:Y:S02]  /*1a330*/  LOP3.LUT P0, RZ, R35.reuse, 0x1, RZ, 0xc0, !PT ;  /* 0x0000000123ff7812 */ /* 0x040fe4000780c0ff */
[----:B------:R-:W-:Y:S02]  /*1a340*/  LOP3.LUT P2, RZ, R35, 0x2, RZ, 0xc0, !PT ;  /* 0x0000000223ff7812 */ /* 0x000fe4000784c0ff */
[----:B------:R-:W-:Y:S02]  /*1a350*/  SHF.R.U32.HI R34, RZ, R34, R39 ;  /* 0x00000022ff227219 */ /* 0x000fe40000011627 */
[----:B------:R-:W-:-:S02]  /*1a360*/  PLOP3.LUT P0, PT, P0, P1, P2, 0xe0, 0x0 ;  /* 0x000000000000781c */ /* 0x000fc40000703c20 */
[----:B------:R-:W-:Y:S02]  /*1a370*/  LOP3.LUT P1, RZ, R37, 0x7fffff, RZ, 0xc0, !PT ;  /* 0x007fffff25ff7812 */ /* 0x000fe4000782c0ff */
[----:B------:R-:W-:-:S04]  /*1a380*/  SEL R0, RZ, 0x1, !P0 ;  /* 0x00000001ff007807 */ /* 0x000fc80004000000 */
[----:B------:R-:W-:-:S04]  /*1a390*/  IADD3 R0, PT, PT, -R0, RZ, RZ ;  /* 0x000000ff00007210 */ /* 0x000fc80007ffe1ff */
[----:B------:R-:W-:-:S13]  /*1a3a0*/  ISETP.GE.AND P0, PT, R0, RZ, PT ;  /* 0x000000ff0000720c */ /* 0x000fda0003f06270 */
[----:B------:R-:W-:-:S04]  /*1a3b0*/  @!P0 IADD3 R34, PT, PT, R34, 0x1, RZ ;  /* 0x0000000122228810 */ /* 0x000fc80007ffe0ff */
[----:B------:R-:W-:-:S04]  /*1a3c0*/  @!P1 SHF.L.U32 R34, R34, 0x1, RZ ;  /* 0x0000000122229819 */ /* 0x000fc800000006ff */
[----:B------:R-:W-:Y:S01]  /*1a3d0*/  LOP3.LUT R34, R34, 0x80000000, R37, 0xf8, !PT ;  /* 0x8000000022227812 */ /* 0x000fe200078ef825 */
[----:B------:R-:W-:Y:S06]  /*1a3e0*/  BRA `(.L_x_924) ;  /* 0x0000000000047947 */ /* 0x000fec0003800000 */
.L_x_925:
[----:B------:R0:W1:Y:S02]  /*1a3f0*/  MUFU.RCP R34, R37 ;  /* 0x0000002500227308 */ /* 0x0000640000001000 */
.L_x_924:
[----:B------:R-:W-:Y:S05]  /*1a400*/  BSYNC.RECONVERGENT B1 ;  /* 0x0000000000017941 */ /* 0x000fea0003800200 */
.L_x_922:
[----:B0-----:R-:W-:-:S04]  /*1a410*/  MOV R37, 0x0 ;  /* 0x0000000000257802 */ /* 0x001fc80000000f00 */
[----:B-1----:R-:W-:Y:S05]  /*1a420*/  RET.REL.NODEC R36 `(mega_fused_md_step_tiled) ;  /* 0xfffffe5824f47950 */ /* 0x002fea0003c3ffff */
        .weak           $__internal_4_$__cuda_sm20_sqrt_rn_f32_slowpath
        .type           $__internal_4_$__cuda_sm20_sqrt_rn_f32_slowpath,@function
        .size           $__internal_4_$__cuda_sm20_sqrt_rn_f32_slowpath,($__internal_5_$__cuda_sm3x_div_rn_noftz_f32_slowpath - $__internal_4_$__cuda_sm20_sqrt_rn_f32_slowpath)
$__internal_4_$__cuda_sm20_sqrt_rn_f32_slowpath:
        /* <DEDUP_REMOVED lines=10> */
[----:B------:R-:W-:Y:S01]  /*1a4d0*/  @P0 FFMA R38, R34, 1.84467440737095516160e+19, RZ ;  /* 0x5f80000022260823 */ /* 0x000fe200000000ff */
[----:B------:R-:W-:-:S03]  /*1a4e0*/  @!P0 MOV R39, R34 ;  /* 0x0000002200278202 */ /* 0x000fc60000000f00 */
[----:B------:R-:W0:Y:S02]  /*1a4f0*/  @P0 MUFU.RSQ R35, R38 ;  /* 0x0000002600230308 */ /* 0x000e240000001400 */
[----:B0-----:R-:W-:Y:S01]  /*1a500*/  @P0 FMUL.FTZ R37, R38, R35 ;  /* 0x0000002326250220 */ /* 0x001fe20000410000 */
[----:B------:R-:W-:-:S03]  /*1a510*/  @P0 FMUL.FTZ R35, R35, 0.5 ;  /* 0x3f00000023230820 */ /* 0x000fc60000410000 */
[----:B------:R-:W-:-:S04]  /*1a520*/  @P0 FADD.FTZ R36, -R37, -RZ ;  /* 0x800000ff25240221 */ /* 0x000fc80000010100 */
[----:B------:R-:W-:-:S04]  /*1a530*/  @P0 FFMA R36, R37, R36, R38 ;  /* 0x0000002425240223 */ /* 0x000fc80000000026 */
[----:B------:R-:W-:-:S04]  /*1a540*/  @P0 FFMA R35, R36, R35, R37 ;  /* 0x0000002324230223 */ /* 0x000fc80000000025 */
[----:B------:R-:W-:-:S07]  /*1a550*/  @P0 FMUL.FTZ R39, R35, 2.3283064365386962891e-10 ;  /* 0x2f80000023270820 */ /* 0x000fce0000410000 */
.L_x_926:
[----:B------:R-:W-:Y:S01]  /*1a560*/  HFMA2 R35, -RZ, RZ, 0, 0 ;  /* 0x00000000ff237431 */ /* 0x000fe200000001ff */
[----:B------:R-:W-:-:S04]  /*1a570*/  MOV R34, R0 ;  /* 0x0000000000227202 */ /* 0x000fc80000000f00 */
[----:B------:R-:W-:Y:S05]  /*1a580*/  RET.REL.NODEC R34 `(mega_fused_md_step_tiled) ;  /* 0xfffffe58229c7950 */ /* 0x000fea0003c3ffff */
        .weak           $__internal_5_$__cuda_sm3x_div_rn_noftz_f32_slowpath
        .type           $__internal_5_$__cuda_sm3x_div_rn_noftz_f32_slowpath,@function
        .size           $__internal_5_$__cuda_sm3x_div_rn_noftz_f32_slowpath,(.L_x_3140 - $__internal_5_$__cuda_sm3x_div_rn_noftz_f32_slowpath)
$__internal_5_$__cuda_sm3x_div_rn_noftz_f32_slowpath:
        /* <DEDUP_REMOVED lines=17> */
[----:B------:R-:W-:Y:S02]  /*1a6a0*/  FSETP.NEU.FTZ.AND P2, PT, |R41|, +INF , PT ;  /* 0x7f8000002900780b */ /* 0x000fe40003f5d200 */
        /* <DEDUP_REMOVED lines=16> */
.L_x_928:
[----:B------:R-:W-:Y:S01]  /*1a7b0*/  LEA R46, R35, 0xc0800000, 0x17 ;  /* 0xc0800000232e7811 */ /* 0x000fe200078eb8ff */
[----:B------:R-:W-:Y:S01]  /*1a7c0*/  BSSY.RECONVERGENT B2, `(.L_x_933) ;  /* 0x0000036000027945 */ /* 0x000fe20003800200 */
[----:B------:R-:W-:Y:S02]  /*1a7d0*/  IADD3 R38, PT, PT, R38, -0x7f, RZ ;  /* 0xffffff8126267810 */ /* 0x000fe40007ffe0ff */
[----:B------:R-:W-:-:S03]  /*1a7e0*/  IADD3 R46, PT, PT, -R46, R39, RZ ;  /* 0x000000272e2e7210 */ /* 0x000fc60007ffe1ff */
[----:B------:R-:W-:Y:S01]  /*1a7f0*/  IMAD R0, R38, -0x800000, R41 ;  /* 0xff80000026007824 */ /* 0x000fe200078e0229 */
[----:B------:R-:W0:Y:S01]  /*1a800*/  MUFU.RCP R40, R46 ;  /* 0x0000002e00287308 */ /* 0x000e220000001000 */
[----:B------:R-:W-:-:S04]  /*1a810*/  FADD.FTZ R37, -R46, -RZ ;  /* 0x800000ff2e257221 */ /* 0x000fc80000010100 */
[----:B0-----:R-:W-:-:S04]  /*1a820*/  FFMA R39, R40, R37, 1 ;  /* 0x3f80000028277423 */ /* 0x001fc80000000025 */
[----:B------:R-:W-:-:S04]  /*1a830*/  FFMA R39, R40, R39, R40 ;  /* 0x0000002728277223 */ /* 0x000fc80000000028 */
[----:B------:R-:W-:-:S04]  /*1a840*/  FFMA R40, R0, R39, RZ ;  /* 0x0000002700287223 */ /* 0x000fc800000000ff */
[----:B------:R-:W-:-:S04]  /*1a850*/  FFMA R41, R37, R40, R0 ;  /* 0x0000002825297223 */ /* 0x000fc80000000000 */
[----:B------:R-:W-:Y:S01]  /*1a860*/  FFMA R40, R39, R41, R40 ;  /* 0x0000002927287223 */ /* 0x000fe20000000028 */
[----:B------:R-:W-:-:S03]  /*1a870*/  IADD3 R41, PT, PT, R38, 0x7f, -R35 ;  /* 0x0000007f26297810 */ /* 0x000fc60007ffe823 */
[----:B------:R-:W-:Y:S01]  /*1a880*/  FFMA R37, R37, R40, R0 ;  /* 0x0000002825257223 */ /* 0x000fe20000000000 */
[----:B------:R-:W-:-:S03]  /*1a890*/  IADD3 R41, PT, PT, R41, R36, RZ ;  /* 0x0000002429297210 */ /* 0x000fc60007ffe0ff */
        /* <DEDUP_REMOVED lines=17> */
[C---:B------:R-:W-:Y:S02]  /*1a9b0*/  IADD3 R37, PT, PT, R35.reuse, 0x20, RZ ;  /* 0x0000002023257810 */ /* 0x040fe40007ffe0ff */
[----:B------:R-:W-:Y:S02]  /*1a9c0*/  LOP3.LUT R36, R36, 0x7fffff, RZ, 0xc0, !PT ;  /* 0x007fffff24247812 */ /* 0x000fe400078ec0ff */
[C---:B------:R-:W-:Y:S02]  /*1a9d0*/  ISETP.NE.AND P0, PT, R35.reuse, RZ, PT ;  /* 0x000000ff2300720c */ /* 0x040fe40003f05270 */
        /* <DEDUP_REMOVED lines=16> */
.L_x_935:
[----:B------:R-:W-:-:S04]  /*1aae0*/  LOP3.LUT R0, R0, 0x80000000, RZ, 0xc0, !PT ;  /* 0x8000000000007812 */ /* 0x000fc800078ec0ff */
[----:B------:R-:W-:Y:S01]  /*1aaf0*/  LOP3.LUT R0, R0, 0x7f800000, RZ, 0xfc, !PT ;  /* 0x7f80000000007812 */ /* 0x000fe200078efcff */
[----:B------:R-:W-:Y:S06]  /*1ab00*/  BRA `(.L_x_936) ;  /* 0x0000000000047947 */ /* 0x000fec0003800000 */
.L_x_934:
[----:B------:R-:W-:-:S07]  /*1ab10*/  LEA R0, R41, R0, 0x17 ;  /* 0x0000000029007211 */ /* 0x000fce00078eb8ff */
.L_x_936:
[----:B------:R-:W-:Y:S05]  /*1ab20*/  BSYNC.RECONVERGENT B2 ;  /* 0x0000000000027941 */ /* 0x000fea0003800200 */
.L_x_933:
[----:B------:R-:W-:Y:S05]  /*1ab30*/  BRA `(.L_x_937) ;  /* 0x0000000000207947 */ /* 0x000fea0003800000 */
.L_x_932:
[----:B------:R-:W-:-:S04]  /*1ab40*/  LOP3.LUT R39, R39, 0x80000000, R41, 0x48, !PT ;  /* 0x8000000027277812 */ /* 0x000fc800078e4829 */
[----:B------:R-:W-:Y:S01]  /*1ab50*/  LOP3.LUT R0, R39, 0x7f800000, RZ, 0xfc, !PT ;  /* 0x7f80000027007812 */ /* 0x000fe200078efcff */
[----:B------:R-:W-:Y:S06]  /*1ab60*/  BRA `(.L_x_937) ;  /* 0x0000000000147947 */ /* 0x000fec0003800000 */
.L_x_931:
[----:B------:R-:W-:Y:S01]  /*1ab70*/  LOP3.LUT R0, R39, 0x80000000, R41, 0x48, !PT ;  /* 0x8000000027007812 */ /* 0x000fe200078e4829 */
[----:B------:R-:W-:Y:S06]  /*1ab80*/  BRA `(.L_x_937) ;  /* 0x00000000000c7947 */ /* 0x000fec0003800000 */
.L_x_930:
[----:B------:R-:W0:Y:S01]  /*1ab90*/  MUFU.RSQ R0, -QNAN ;  /* 0xffc0000000007908 */ /* 0x000e220000001400 */
[----:B------:R-:W-:Y:S05]  /*1aba0*/  BRA `(.L_x_937) ;  /* 0x0000000000047947 */ /* 0x000fea0003800000 */
.L_x_929:
[----:B------:R-:W-:-:S07]  /*1abb0*/  FADD.FTZ R0, R41, R39 ;  /* 0x0000002729007221 */ /* 0x000fce0000010000 */
.L_x_937:
[----:B------:R-:W-:Y:S05]  /*1abc0*/  BSYNC.RECONVERGENT B1 ;  /* 0x0000000000017941 */ /* 0x000fea0003800200 */
.L_x_927:
[----:B------:R-:W-:-:S04]  /*1abd0*/  HFMA2 R35, -RZ, RZ, 0, 0 ;  /* 0x00000000ff237431 */ /* 0x000fc800000001ff */
[----:B0-----:R-:W-:Y:S05]  /*1abe0*/  RET.REL.NODEC R34 `(mega_fused_md_step_tiled) ;  /* 0xfffffe5422047950 */ /* 0x001fea0003c3ffff */
.L_x_938:
        /* <DEDUP_REMOVED lines=9> */
.L_x_3140:


//--------------------- .text.fused_constraints_kernel --------------------------
	.section	.text.fused_constraints_kernel,"ax",@progbits
	.align	128
        .global         fused_constraints_kernel
        .type           fused_constraints_kernel,@function
        .size           fused_constraints_kernel,(.L_x_3143 - fused_constraints_kernel)
        .other          fused_constraints_kernel,@"STO_CUDA_ENTRY STV_DEFAULT"
fused_constraints_kernel:
.text.fused_constraints_kernel:
[----:B------:R-:W-:Y:S01]  /*0000*/  LDC R1, c[0x0][0x37c] ;  /* 0x0000df00ff017b82 */ /* 0x000fe20000000800 */
[----:B------:R-:W0:Y:S07]  /*0010*/  S2R R3, SR_TID.X ;  /* 0x0000000000037919 */ /* 0x000e2e0000002100 */
[----:B------:R-:W0:Y:S01]  /*0020*/  S2UR UR5, SR_CTAID.X ;  /* 0x00000000000579c3 */ /* 0x000e220000002500 */
[----:B------:R-:W1:Y:S01]  /*0030*/  LDCU UR4, c[0x0][0x3b0] ;  /* 0x00007600ff0477ac */ /* 0x000e620008000800 */
[----:B------:R-:W1:Y:S06]  /*0040*/  LDCU UR6, c[0x0][0x3a0] ;  /* 0x00007400ff0677ac */ /* 0x000e6c0008000800 */
[----:B------:R-:W0:Y:S01]  /*0050*/  LDC R0, c[0x0][0x360] ;  /* 0x0000d800ff007b82 */ /* 0x000e220000000800 */
[----:B-1----:R-:W-:Y:S01]  /*0060*/  UIADD3 UR4, UPT, UPT, UR4, UR6, URZ ;  /* 0x0000000604047290 */ /* 0x002fe2000fffe0ff */
[----:B0-----:R-:W-:-:S05]  /*0070*/  IMAD R0, R0, UR5, R3 ;  /* 0x0000000500007c24 */ /* 0x001fca000f8e0203 */
[----:B------:R-:W-:-:S13]  /*0080*/  ISETP.GE.AND P0, PT, R0, UR4, PT ;  /* 0x0000000400007c0c */ /* 0x000fda000bf06270 */
[----:B------:R-:W-:Y:S05]  /*0090*/  @P0 EXIT ;  /* 0x000000000000094d */ /* 0x000fea0003800000 */
[----:B------:R-:W-:Y:S01]  /*00a0*/  ISETP.GE.AND P0, PT, R0, UR6, PT ;  /* 0x0000000600007c0c */ /* 0x000fe2000bf06270 */
[----:B------:R-:W0:-:S12]  /*00b0*/  LDCU.64 UR4, c[0x0][0x358] ;  /* 0x00006b00ff0477ac */ /* 0x000e180008000a00 */
[----:B------:R-:W-:Y:S05]  /*00c0*/  @P0 BRA `(.L_x_939) ;  /* 0x0000001400c00947 */ /* 0x000fea0003800000 */
[----:B------:R-:W1:Y:S01]  /*00d0*/  LDC.64 R2, c[0x0][0x398] ;  /* 0x0000e600ff027b82 */ /* 0x000e620000000a00 */
[----:B------:R-:W-:-:S07]  /*00e0*/  LEA R5, R0, R0, 0x1 ;  /* 0x0000000000057211 */ /* 0x000fce00078e08ff */
[----:B------:R-:W2:Y:S08]  /*00f0*/  LDC R37, c[0x0][0x3b8] ;  /* 0x0000ee00ff257b82 */ /* 0x000eb00000000800 */
[----:B------:R-:W2:Y:S01]  /*0100*/  LDC R6, c[0x0][0x3b4] ;  /* 0x0000ed00ff067b82 */ /* 0x000ea20000000800 */
[----:B-1----:R-:W-:-:S05]  /*0110*/  IMAD.WIDE R2, R5, 0x4, R2 ;  /* 0x0000000405027825 */ /* 0x002fca00078e0202 */
[----:B0-----:R0:W5:Y:S04]  /*0120*/  LDG.E.CONSTANT R4, desc[UR4][R2.64] ;  /* 0x0000000402047981 */ /* 0x001168000c1e9900 */
[----:B------:R0:W5:Y:S04]  /*0130*/  LDG.E.CONSTANT R5, desc[UR4][R2.64+0x4] ;  /* 0x0000040402057981 */ /* 0x000168000c1e9900 */
[----:B------:R0:W5:Y:S01]  /*0140*/  LDG.E.CONSTANT R0, desc[UR4][R2.64+0x8] ;  /* 0x0000080402007981 */ /* 0x000162000c1e9900 */
[----:B--2---:R-:W-:-:S05]  /*0150*/  FFMA R37, R37, 2, R6 ;  /* 0x4000000025257823 */ /* 0x004fca0000000006 */
[----:B------:R-:W-:-:S04]  /*0160*/  IADD3 R6, PT, PT, R37, 0x1800000, RZ ;  /* 0x0180000025067810 */ /* 0x000fc80007ffe0ff */
[----:B------:R-:W-:-:S04]  /*0170*/  LOP3.LUT R6, R6, 0x7f800000, RZ, 0xc0, !PT ;  /* 0x7f80000006067812 */ /* 0x000fc800078ec0ff */
[----:B------:R-:W-:-:S13]  /*0180*/  ISETP.GT.U32.AND P0, PT, R6, 0x1ffffff, PT ;  /* 0x01ffffff0600780c */ /* 0x000fda0003f04070 */
[----:B0-----:R-:W-:Y:S05]  /*0190*/  @P0 BRA `(.L_x_940) ;  /* 0x00000000000c0947 */ /* 0x001fea0003800000 */
[----:B------:R-:W-:-:S07]  /*01a0*/  MOV R38, 0x1c0 ;  /* 0x000001c000267802 */ /* 0x000fce0000000f00 */
[----:B-----5:R-:W-:Y:S05]  /*01b0*/  CALL.REL.NOINC `($__internal_6_$__cuda_sm20_rcp_rn_f32_slowpath) ;  /* 0x0000004c00f47944 */ /* 0x020fea0003c00000 */
[----:B------:R-:W-:Y:S05]  /*01c0*/  BRA `(.L_x_941) ;  /* 0x0000000000107947 */ /* 0x000fea0003800000 */
.L_x_940:
[----:B------:R-:W0:Y:S02]  /*01d0*/  MUFU.RCP R12, R37 ;  /* 0x00000025000c7308 */ /* 0x000e240000001000 */
[----:B0-----:R-:W-:-:S04]  /*01e0*/  FFMA R2, R37, R12, -1 ;  /* 0xbf80000025027423 */ /* 0x001fc8000000000c */
[----:B------:R-:W-:-:S04]  /*01f0*/  FADD.FTZ R3, -R2, -RZ ;  /* 0x800000ff02037221 */ /* 0x000fc80000010100 */
[----:B------:R-:W-:-:S07]  /*0200*/  FFMA R12, R12, R3, R12 ;  /* 0x000000030c0c7223 */ /* 0x000fce000000000c */
.L_x_941:
[----:B------:R-:W0:Y:S01]  /*0210*/  LDC.64 R18, c[0x0][0x388] ;  /* 0x0000e200ff127b82 */ /* 0x000e220000000a00 */
[----:B-----5:R-:W-:Y:S01]  /*0220*/  LEA R5, R5, R5, 0x1 ;  /* 0x0000000505057211 */ /* 0x020fe200078e08ff */
[----:B------:R-:W1:Y:S01]  /*0230*/  LDCU UR7, c[0x0][0x3b8] ;  /* 0x00007700ff0777ac */ /* 0x000e620008000800 */
[----:B------:R-:W-:Y:S02]  /*0240*/  LEA R45, R4, R4, 0x1 ;  /* 0x00000004042d7211 */ /* 0x000fe400078e08ff */
[----:B------:R-:W-:Y:S01]  /*0250*/  LEA R13, R0, R0, 0x1 ;  /* 0x00000000000d7211 */ /* 0x000fe200078e08ff */
[----:B------:R-:W2:Y:S02]  /*0260*/  LDCU UR8, c[0x0][0x3b4] ;  /* 0x00007680ff0877ac */ /* 0x000ea40008000800 */
[----:B------:R-:W3:Y:S01]  /*0270*/  LDC.64 R30, c[0x0][0x380] ;  /* 0x0000e000ff1e7b82 */ /* 0x000ee20000000a00 */
[----:B0-----:R-:W-:-:S04]  /*0280*/  IMAD.WIDE R16, R5, 0x4, R18 ;  /* 0x0000000405107825 */ /* 0x001fc800078e0212 */
[--C-:B------:R-:W-:Y:S01]  /*0290*/  IMAD.WIDE R2, R45, 0x4, R18.reuse ;  /* 0x000000042d027825 */ /* 0x100fe200078e0212 */
[----:B------:R-:W1:Y:S03]  /*02a0*/  LDG.E.CONSTANT R21, desc[UR4][R16.64+0x4] ;  /* 0x0000040410157981 */ /* 0x000e66000c1e9900 */
[----:B------:R-:W-:Y:S01]  /*02b0*/  IMAD.WIDE R18, R13, 0x4, R18 ;  /* 0x000000040d127825 */ /* 0x000fe200078e0212 */
[----:B------:R-:W4:Y:S04]  /*02c0*/  LDG.E.CONSTANT R7, desc[UR4][R16.64] ;  /* 0x0000000410077981 */ /* 0x000f28000c1e9900 */
[----:B------:R-:W2:Y:S04]  /*02d0*/  LDG.E.CONSTANT R9, desc[UR4][R2.64+0x4] ;  /* 0x0000040402097981 */ /* 0x000ea8000c1e9900 */
[----:B------:R-:W2:Y:S04]  /*02e0*/  LDG.E.CONSTANT R23, desc[UR4][R16.64+0x8] ;  /* 0x0000080410177981 */ /* 0x000ea8000c1e9900 */
[----:B------:R-:W2:Y:S04]  /*02f0*/  LDG.E.CONSTANT R15, desc[UR4][R2.64] ;  /* 0x00000004020f7981 */ /* 0x000ea8000c1e9900 */
[----:B------:R-:W2:Y:S04]  /*0300*/  LDG.E.CONSTANT R27, desc[UR4][R18.64+0x4] ;  /* 0x00000404121b7981 */ /* 0x000ea8000c1e9900 */
[----:B------:R-:W2:Y:S04]  /*0310*/  LDG.E.CONSTANT R11, desc[UR4][R2.64+0x8] ;  /* 0x00000804020b7981 */ /* 0x000ea8000c1e9900 */
[----:B------:R-:W2:Y:S04]  /*0320*/  LDG.E.CONSTANT R25, desc[UR4][R18.64] ;  /* 0x0000000412197981 */ /* 0x000ea8000c1e9900 */
[----:B------:R0:W2:Y:S01]  /*0330*/  LDG.E.CONSTANT R29, desc[UR4][R18.64+0x8] ;  /* 0x00000804121d7981 */ /* 0x0000a2000c1e9900 */
[----:B---3--:R-:W-:-:S04]  /*0340*/  IMAD.WIDE R32, R5, 0x4, R30 ;  /* 0x0000000405207825 */ /* 0x008fc800078e021e */
[--C-:B------:R-:W-:Y:S01]  /*0350*/  IMAD.WIDE R44, R45, 0x4, R30.reuse ;  /* 0x000000042d2c7825 */ /* 0x100fe200078e021e */
[----:B------:R-:W3:Y:S04]  /*0360*/  LDG.E R6, desc[UR4][R32.64] ;  /* 0x0000000420067981 */ /* 0x000ee8000c1e1900 */
[----:B------:R-:W3:Y:S01]  /*0370*/  LDG.E R5, desc[UR4][R32.64+0x4] ;  /* 0x0000040420057981 */ /* 0x000ee2000c1e1900 */
[----:B------:R-:W-:-:S03]  /*0380*/  IMAD.WIDE R30, R13, 0x4, R30 ;  /* 0x000000040d1e7825 */ /* 0x000fc600078e021e */
[----:B------:R-:W3:Y:S04]  /*0390*/  LDG.E R4, desc[UR4][R32.64+0x8] ;  /* 0x0000080420047981 */ /* 0x000ee8000c1e1900 */
[----:B------:R-:W3:Y:S04]  /*03a0*/  LDG.E R28, desc[UR4][R44.64] ;  /* 0x000000042c1c7981 */ /* 0x000ee8000c1e1900 */
[----:B------:R-:W3:Y:S04]  /*03b0*/  LDG.E R13, desc[UR4][R44.64+0x4] ;  /* 0x000004042c0d7981 */ /* 0x000ee8000c1e1900 */
[----:B------:R-:W3:Y:S04]  /*03c0*/  LDG.E R14, desc[UR4][R44.64+0x8] ;  /* 0x000008042c0e7981 */ /* 0x000ee8000c1e1900 */
[----:B------:R-:W3:Y:S04]  /*03d0*/  LDG.E R2, desc[UR4][R30.64] ;  /* 0x000000041e027981 */ /* 0x000ee8000c1e1900 */
[----:B------:R-:W3:Y:S04]  /*03e0*/  LDG.E R3, desc[UR4][R30.64+0x4] ;  /* 0x000004041e037981 */ /* 0x000ee8000c1e1900 */
[----:B------:R-:W3:Y:S01]  /*03f0*/  LDG.E R0, desc[UR4][R30.64+0x8] ;  /* 0x000008041e007981 */ /* 0x000ee2000c1e1900 */
[----:B------:R-:W-:Y:S01]  /*0400*/  BSSY.RECONVERGENT B0, `(.L_x_942) ;  /* 0x0000031000007945 */ /* 0x000fe20003800200 */
[----:B-1----:R-:W-:Y:S01]  /*0410*/  FMUL R10, R21, UR7 ;  /* 0x00000007150a7c20 */ /* 0x002fe20008400000 */
[----:B----4-:R-:W-:-:S03]  /*0420*/  FMUL R8, R7, UR7 ;  /* 0x0000000707087c20 */ /* 0x010fc60008400000 */
[----:B--2---:R-:W-:Y:S01]  /*0430*/  FFMA R10, R9, UR8, R10 ;  /* 0x00000008090a7c23 */ /* 0x004fe2000800000a */
[----:B------:R-:W-:Y:S01]  /*0440*/  FMUL R16, R23, UR7 ;  /* 0x0000000717107c20 */ /* 0x000fe20008400000 */
[----:B------:R-:W-:Y:S02]  /*0450*/  FFMA R8, R15, UR8, R8 ;  /* 0x000000080f087c23 */ /* 0x000fe40008000008 */
[----:B------:R-:W-:Y:S01]  /*0460*/  FFMA R20, R27, UR7, R10 ;  /* 0x000000071b147c23 */ /* 0x000fe2000800000a */
[----:B0-----:R-:W-:-:S03]  /*0470*/  FFMA R18, R11, UR8, R16 ;  /* 0x000000080b127c23 */ /* 0x001fc60008000010 */
[CC--:B------:R-:W-:Y:S01]  /*0480*/  FFMA R19, R20.reuse, -R12.reuse, R21 ;  /* 0x8000000c14137223 */ /* 0x0c0fe20000000015 */
[CC--:B------:R-:W-:Y:S01]  /*0490*/  FFMA R16, R20.reuse, -R12.reuse, R27 ;  /* 0x8000000c14107223 */ /* 0x0c0fe2000000001b */
[-C--:B------:R-:W-:Y:S01]  /*04a0*/  FFMA R20, R20, -R12.reuse, R9 ;  /* 0x8000000c14147223 */ /* 0x080fe20000000009 */
[----:B------:R-:W-:Y:S02]  /*04b0*/  FFMA R10, R25, UR7, R8 ;  /* 0x00000007190a7c23 */ /* 0x000fe40008000008 */
[----:B------:R-:W-:Y:S01]  /*04c0*/  FADD R24, -R19, R16 ;  /* 0x0000001013187221 */ /* 0x000fe20000000100 */
[----:B------:R-:W-:Y:S01]  /*04d0*/  FFMA R26, R29, UR7, R18 ;  /* 0x000000071d1a7c23 */ /* 0x000fe20008000012 */
[CC--:B------:R-:W-:Y:S01]  /*04e0*/  FFMA R18, R10.reuse, -R12.reuse, R7 ;  /* 0x8000000c0a127223 */ /* 0x0c0fe20000000007 */
[----:B------:R-:W-:Y:S01]  /*04f0*/  FFMA R17, R10, -R12, R25 ;  /* 0x8000000c0a117223 */ /* 0x000fe20000000019 */
[----:B------:R-:W-:Y:S01]  /*0500*/  FMUL R34, R24, R24 ;  /* 0x0000001818227220 */ /* 0x000fe20000400000 */
[CC--:B------:R-:W-:Y:S01]  /*0510*/  FFMA R8, R26.reuse, -R12.reuse, R23 ;  /* 0x8000000c1a087223 */ /* 0x0c0fe20000000017 */
[-C--:B------:R-:W-:Y:S01]  /*0520*/  FFMA R7, R26, -R12.reuse, R29 ;  /* 0x8000000c1a077223 */ /* 0x080fe2000000001d */
[----:B------:R-:W-:Y:S01]  /*0530*/  FADD R23, -R18, R17 ;  /* 0x0000001112177221 */ /* 0x000fe20000000100 */
[-C--:B------:R-:W-:Y:S01]  /*0540*/  FFMA R15, R10, -R12.reuse, R15 ;  /* 0x8000000c0a0f7223 */ /* 0x080fe2000000000f */
[----:B---3--:R-:W-:Y:S01]  /*0550*/  FMUL R21, R6, UR7 ;  /* 0x0000000706157c20 */ /* 0x008fe20008400000 */
[----:B------:R-:W-:Y:S01]  /*0560*/  FADD R22, -R8, R7 ;  /* 0x0000000708167221 */ /* 0x000fe20000000100 */
[----:B------:R-:W-:Y:S01]  /*0570*/  FFMA R25, R23, R23, R34 ;  /* 0x0000001717197223 */ /* 0x000fe20000000022 */
[----:B------:R-:W-:Y:S01]  /*0580*/  FMUL R10, R5, UR7 ;  /* 0x00000007050a7c20 */ /* 0x000fe20008400000 */
[----:B------:R-:W-:-:S02]  /*0590*/  FFMA R11, R26, -R12, R11 ;  /* 0x8000000c1a0b7223 */ /* 0x000fc4000000000b */
[----:B------:R-:W-:Y:S01]  /*05a0*/  FFMA R34, R22, R22, R25 ;  /* 0x0000001616227223 */ /* 0x000fe20000000019 */
[----:B------:R-:W-:-:S03]  /*05b0*/  FMUL R9, R4, UR7 ;  /* 0x0000000704097c20 */ /* 0x000fc60008400000 */
[----:B------:R0:W1:Y:S01]  /*05c0*/  MUFU.RSQ R29, R34 ;  /* 0x00000022001d7308 */ /* 0x0000620000001400 */
[----:B------:R-:W-:Y:S01]  /*05d0*/  IADD3 R27, PT, PT, R34, -0xd000000, RZ ;  /* 0xf3000000221b7810 */ /* 0x000fe20007ffe0ff */
[----:B------:R-:W-:Y:S01]  /*05e0*/  FFMA R21, R28, UR8, R21 ;  /* 0x000000081c157c23 */ /* 0x000fe20008000015 */
[----:B------:R-:W-:Y:S02]  /*05f0*/  FFMA R10, R13, UR8, R10 ;  /* 0x000000080d0a7c23 */ /* 0x000fe4000800000a */
[----:B------:R-:W-:Y:S01]  /*0600*/  ISETP.GT.U32.AND P0, PT, R27, 0x727fffff, PT ;  /* 0x727fffff1b00780c */ /* 0x000fe20003f04070 */
[----:B------:R-:W-:Y:S01]  /*0610*/  FFMA R25, R14, UR8, R9 ;  /* 0x000000080e197c23 */ /* 0x000fe20008000009 */
[----:B------:R-:W-:Y:S01]  /*0620*/  FFMA R21, R2, UR7, R21 ;  /* 0x0000000702157c23 */ /* 0x000fe20008000015 */
[----:B------:R-:W-:-:S03]  /*0630*/  FFMA R9, R3, UR7, R10 ;  /* 0x0000000703097c23 */ /* 0x000fc6000800000a */
[-C--:B------:R-:W-:Y:S01]  /*0640*/  FMUL R27, R21, R12.reuse ;  /* 0x0000000c151b7220 */ /* 0x080fe20000400000 */
[----:B------:R-:W-:Y:S01]  /*0650*/  FFMA R25, R0, UR7, R25 ;  /* 0x0000000700197c23 */ /* 0x000fe20008000019 */
[----:B------:R-:W-:-:S03]  /*0660*/  FMUL R26, R9, R12 ;  /* 0x0000000c091a7220 */ /* 0x000fc60000400000 */
[----:B------:R-:W-:Y:S02]  /*0670*/  FMUL R25, R25, R12 ;  /* 0x0000000c19197220 */ /* 0x000fe40000400000 */
[----:B01----:R-:W-:Y:S05]  /*0680*/  @!P0 BRA `(.L_x_943) ;  /* 0x0000000000108947 */ /* 0x003fea0003800000 */
[----:B------:R-:W-:Y:S02]  /*0690*/  MOV R9, R34 ;  /* 0x0000002200097202 */ /* 0x000fe40000000f00 */
[----:B------:R-:W-:-:S07]  /*06a0*/  MOV R10, 0x6c0 ;  /* 0x000006c0000a7802 */ /* 0x000fce0000000f00 */
[----:B------:R-:W-:Y:S05]  /*06b0*/  CALL.REL.NOINC `($__internal_7_$__cuda_sm20_sqrt_rn_f32_slowpath) ;  /* 0x0000004c00847944 */ /* 0x000fea0003c00000 */
[----:B------:R-:W-:Y:S05]  /*06c0*/  BRA `(.L_x_944) ;  /* 0x0000000000107947 */ /* 0x000fea0003800000 */
.L_x_943:
[----:B------:R-:W-:Y:S01]  /*06d0*/  FMUL.FTZ R37, R34, R29 ;  /* 0x0000001d22257220 */ /* 0x000fe20000410000 */
[----:B------:R-:W-:-:S03]  /*06e0*/  FMUL.FTZ R9, R29, 0.5 ;  /* 0x3f0000001d097820 */ /* 0x000fc60000410000 */
[----:B------:R-:W-:-:S04]  /*06f0*/  FFMA R10, -R37, R37, R34 ;  /* 0x00000025250a7223 */ /* 0x000fc80000000122 */
[----:B------:R-:W-:-:S07]  /*0700*/  FFMA R37, R10, R9, R37 ;  /* 0x000000090a257223 */ /* 0x000fce0000000025 */
.L_x_944:
[----:B------:R-:W-:Y:S05]  /*0710*/  BSYNC.RECONVERGENT B0 ;  /* 0x0000000000007941 */ /* 0x000fea0003800200 */
.L_x_942:
[----:B------:R-:W-:Y:S01]  /*0720*/  FADD R37, R37, 1.00000001335143196e-10 ;  /* 0x2edbe6ff25257421 */ /* 0x000fe20000000000 */
[----:B------:R-:W-:Y:S04]  /*0730*/  BSSY.RECONVERGENT B0, `(.L_x_945) ;  /* 0x000000c000007945 */ /* 0x000fe80003800200 */
[----:B------:R-:W-:-:S04]  /*0740*/  IADD3 R9, PT, PT, R37, 0x1800000, RZ ;  /* 0x0180000025097810 */ /* 0x000fc80007ffe0ff */
[----:B------:R-:W-:-:S04]  /*0750*/  LOP3.LUT R9, R9, 0x7f800000, RZ, 0xc0, !PT ;  /* 0x7f80000009097812 */ /* 0x000fc800078ec0ff */
[----:B------:R-:W-:-:S13]  /*0760*/  ISETP.GT.U32.AND P0, PT, R9, 0x1ffffff, PT ;  /* 0x01ffffff0900780c */ /* 0x000fda0003f04070 */
[----:B------:R-:W-:Y:S05]  /*0770*/  @P0 BRA `(.L_x_946) ;  /* 0x00000000000c0947 */ /* 0x000fea0003800000 */
[----:B------:R-:W-:-:S07]  /*0780*/  MOV R38, 0x7a0 ;  /* 0x000007a000267802 */ /* 0x000fce0000000f00 */
[----:B------:R-:W-:Y:S05]  /*0790*/  CALL.REL.NOINC `($__internal_6_$__cuda_sm20_rcp_rn_f32_slowpath) ;  /* 0x00000048007c7944 */ /* 0x000fea0003c00000 */
[----:B------:R-:W-:Y:S05]  /*07a0*/  BRA `(.L_x_947) ;  /* 0x0000000000107947 */ /* 0x000fea0003800000 */
.L_x_946:
[----:B------:R-:W0:Y:S02]  /*07b0*/  MUFU.RCP R12, R37 ;  /* 0x00000025000c7308 */ /* 0x000e240000001000 */
[----:B0-----:R-:W-:-:S04]  /*07c0*/  FFMA R9, R37, R12, -1 ;  /* 0xbf80000025097423 */ /* 0x001fc8000000000c */
[----:B------:R-:W-:-:S04]  /*07d0*/  FADD.FTZ R9, -R9, -RZ ;  /* 0x800000ff09097221 */ /* 0x000fc80000010100 */
[----:B------:R-:W-:-:S07]  /*07e0*/  FFMA R12, R12, R9, R12 ;  /* 0x000000090c0c7223 */ /* 0x000fce000000000c */
.L_x_947:
[----:B------:R-:W-:Y:S05]  /*07f0*/  BSYNC.RECONVERGENT B0 ;  /* 0x0000000000007941 */ /* 0x000fea0003800200 */
.L_x_945:
[----:B------:R-:W-:Y:S01]  /*0800*/  FADD R19, R19, R16 ;  /* 0x0000001013137221 */ /* 0x000fe20000000000 */
[----:B------:R-:W-:Y:S01]  /*0810*/  FADD R18, R18, R17 ;  /* 0x0000001112127221 */ /* 0x000fe20000000000 */
[----:B------:R-:W-:Y:S01]  /*0820*/  FADD R8, R8, R7 ;  /* 0x0000000708087221 */ /* 0x000fe20000000000 */
[----:B------:R-:W-:Y:S01]  /*0830*/  BSSY.RECONVERGENT B0, `(.L_x_948) ;  /* 0x0000015000007945 */ /* 0x000fe20003800200 */
[----:B------:R-:W-:Y:S01]  /*0840*/  FFMA R20, R19, -0.5, R20 ;  /* 0xbf00000013147823 */ /* 0x000fe20000000014 */
[----:B------:R-:W-:Y:S01]  /*0850*/  FFMA R15, R18, -0.5, R15 ;  /* 0xbf000000120f7823 */ /* 0x000fe2000000000f */
[----:B------:R-:W-:Y:S01]  /*0860*/  FFMA R11, R8, -0.5, R11 ;  /* 0xbf000000080b7823 */ /* 0x000fe2000000000b */
[----:B------:R-:W-:Y:S01]  /*0870*/  FMUL R23, R23, R12 ;  /* 0x0000000c17177220 */ /* 0x000fe20000400000 */
[----:B------:R-:W-:Y:S01]  /*0880*/  FMUL R10, R20, R20 ;  /* 0x00000014140a7220 */ /* 0x000fe20000400000 */
[-C--:B------:R-:W-:Y:S01]  /*0890*/  FMUL R24, R24, R12.reuse ;  /* 0x0000000c18187220 */ /* 0x080fe20000400000 */
[----:B------:R-:W-:-:S02]  /*08a0*/  FMUL R22, R22, R12 ;  /* 0x0000000c16167220 */ /* 0x000fc40000400000 */
[----:B------:R-:W-:-:S04]  /*08b0*/  FFMA R10, R15, R15, R10 ;  /* 0x0000000f0f0a7223 */ /* 0x000fc8000000000a */
[----:B------:R-:W-:-:S04]  /*08c0*/  FFMA R9, R11, R11, R10 ;  /* 0x0000000b0b097223 */ /* 0x000fc8000000000a */
[----:B------:R0:W1:Y:S01]  /*08d0*/  MUFU.RSQ R8, R9 ;  /* 0x0000000900087308 */ /* 0x0000620000001400 */
[----:B------:R-:W-:-:S04]  /*08e0*/  IADD3 R7, PT, PT, R9, -0xd000000, RZ ;  /* 0xf300000009077810 */ /* 0x000fc80007ffe0ff */
[----:B------:R-:W-:-:S13]  /*08f0*/  ISETP.GT.U32.AND P0, PT, R7, 0x727fffff, PT ;  /* 0x727fffff0700780c */ /* 0x000fda0003f04070 */
[----:B01----:R-:W-:Y:S05]  /*0900*/  @!P0 BRA `(.L_x_949) ;  /* 0x00000000000c8947 */ /* 0x003fea0003800000 */
[----:B------:R-:W-:-:S07]  /*0910*/  MOV R10, 0x930 ;  /* 0x00000930000a7802 */ /* 0x000fce0000000f00 */
[----:B------:R-:W-:Y:S05]  /*0920*/  CALL.REL.NOINC `($__internal_7_$__cuda_sm20_sqrt_rn_f32_slowpath) ;  /* 0x0000004800e87944 */ /* 0x000fea0003c00000 */
[----:B------:R-:W-:Y:S05]  /*0930*/  BRA `(.L_x_950) ;  /* 0x0000000000107947 */ /* 0x000fea0003800000 */
.L_x_949:
[----:B------:R-:W-:Y:S01]  /*0940*/  FMUL.FTZ R37, R9, R8 ;  /* 0x0000000809257220 */ /* 0x000fe20000410000 */
[----:B------:R-:W-:-:S03]  /*0950*/  FMUL.FTZ R7, R8, 0.5 ;  /* 0x3f00000008077820 */ /* 0x000fc60000410000 */
[----:B------:R-:W-:-:S04]  /*0960*/  FFMA R8, -R37, R37, R9 ;  /* 0x0000002525087223 */ /* 0x000fc80000000109 */
[----:B------:R-:W-:-:S07]  /*0970*/  FFMA R37, R8, R7, R37 ;  /* 0x0000000708257223 */ /* 0x000fce0000000025 */
.L_x_950:
[----:B------:R-:W-:Y:S05]  /*0980*/  BSYNC.RECONVERGENT B0 ;  /* 0x0000000000007941 */ /* 0x000fea0003800200 */
.L_x_948:
        /* <DEDUP_REMOVED lines=9> */
.L_x_952:
[----:B------:R-:W0:Y:S02]  /*0a20*/  MUFU.RCP R12, R37 ;  /* 0x00000025000c7308 */ /* 0x000e240000001000 */
[----:B0-----:R-:W-:-:S04]  /*0a30*/  FFMA R7, R37, R12, -1 ;  /* 0xbf80000025077423 */ /* 0x001fc8000000000c */
[----:B------:R-:W-:-:S04]  /*0a40*/  FADD.FTZ R7, -R7, -RZ ;  /* 0x800000ff07077221 */ /* 0x000fc80000010100 */
[----:B------:R-:W-:-:S07]  /*0a50*/  FFMA R12, R12, R7, R12 ;  /* 0x000000070c0c7223 */ /* 0x000fce000000000c */
.L_x_953:
[----:B------:R-:W-:Y:S05]  /*0a60*/  BSYNC.RECONVERGENT B0 ;  /* 0x0000000000007941 */ /* 0x000fea0003800200 */
.L_x_951:
[-C--:B------:R-:W-:Y:S01]  /*0a70*/  FMUL R19, R11, R12.reuse ;  /* 0x0000000c0b137220 */ /* 0x080fe20000400000 */
[-C--:B------:R-:W-:Y:S01]  /*0a80*/  FMUL R20, R20, R12.reuse ;  /* 0x0000000c14147220 */ /* 0x080fe20000400000 */
[----:B------:R-:W-:Y:S01]  /*0a90*/  FMUL R21, R15, R12 ;  /* 0x0000000c0f157220 */ /* 0x000fe20000400000 */
[----:B------:R-:W-:Y:S01]  /*0aa0*/  BSSY.RECONVERGENT B0, `(.L_x_954) ;  /* 0x0000015000007945 */ /* 0x000fe20003800200 */
[C---:B------:R-:W-:Y:S01]  /*0ab0*/  FMUL R17, R23.reuse, R19 ;  /* 0x0000001317117220 */ /* 0x040fe20000400000 */
[-C--:B------:R-:W-:Y:S01]  /*0ac0*/  FMUL R7, R22, R20.reuse ;  /* 0x0000001416077220 */ /* 0x080fe20000400000 */
[-C--:B------:R-:W-:Y:S02]  /*0ad0*/  FMUL R16, R24, R21.reuse ;  /* 0x0000001518107220 */ /* 0x080fe40000400000 */
[----:B------:R-:W-:Y:S01]  /*0ae0*/  FFMA R17, R22, R21, -R17 ;  /* 0x0000001516117223 */ /* 0x000fe20000000811 */
[----:B------:R-:W-:Y:S01]  /*0af0*/  FFMA R18, R24, R19, -R7 ;  /* 0x0000001318127223 */ /* 0x000fe20000000807 */
[----:B------:R-:W-:-:S02]  /*0b00*/  FFMA R16, R23, R20, -R16 ;  /* 0x0000001417107223 */ /* 0x000fc40000000810 */
        /* <DEDUP_REMOVED lines=10> */
.L_x_955:
[----:B------:R-:W-:Y:S01]  /*0bb0*/  FMUL.FTZ R37, R9, R8 ;  /* 0x0000000809257220 */ /* 0x000fe20000410000 */
[----:B------:R-:W-:-:S03]  /*0bc0*/  FMUL.FTZ R7, R8, 0.5 ;  /* 0x3f00000008077820 */ /* 0x000fc60000410000 */
[----:B------:R-:W-:-:S04]  /*0bd0*/  FFMA R8, -R37, R37, R9 ;  /* 0x0000002525087223 */ /* 0x000fc80000000109 */
[----:B------:R-:W-:-:S07]  /*0be0*/  FFMA R37, R8, R7, R37 ;  /* 0x0000000708257223 */ /* 0x000fce0000000025 */
.L_x_956:
[----:B------:R-:W-:Y:S05]  /*0bf0*/  BSYNC.RECONVERGENT B0 ;  /* 0x0000000000007941 */ /* 0x000fea0003800200 */
.L_x_954:
        /* <DEDUP_REMOVED lines=9> */
.L_x_958:
[----:B------:R-:W0:Y:S02]  /*0c90*/  MUFU.RCP R12, R37 ;  /* 0x00000025000c7308 */ /* 0x000e240000001000 */
[----:B0-----:R-:W-:-:S04]  /*0ca0*/  FFMA R7, R37, R12, -1 ;  /* 0xbf80000025077423 */ /* 0x001fc8000000000c */
[----:B------:R-:W-:-:S04]  /*0cb0*/  FADD.FTZ R7, -R7, -RZ ;  /* 0x800000ff07077221 */ /* 0x000fc80000010100 */
[----:B------:R-:W-:-:S07]  /*0cc0*/  FFMA R12, R12, R7, R12 ;  /* 0x000000070c0c7223 */ /* 0x000fce000000000c */
.L_x_959:
[----:B------:R-:W-:Y:S05]  /*0cd0*/  BSYNC.RECONVERGENT B0 ;  /* 0x0000000000007941 */ /* 0x000fea0003800200 */
.L_x_957:
[--C-:B------:R-:W-:Y:S01]  /*0ce0*/  FADD R5, R5, -R26.reuse ;  /* 0x8000001a05057221 */ /* 0x100fe20000000000 */
[-C--:B------:R-:W-:Y:S01]  /*0cf0*/  FMUL R17, R17, R12.reuse ;  /* 0x0000000c11117220 */ /* 0x080fe20000400000 */
[----:B------:R-:W-:Y:S01]  /*0d00*/  FADD R3, R3, -R26 ;  /* 0x8000001a03037221 */ /* 0x000fe20000000000 */
[----:B------:R-:W-:Y:S01]  /*0d10*/  FMUL R18, R18, R12 ;  /* 0x0000000c12127220 */ /* 0x000fe20000400000 */
[--C-:B------:R-:W-:Y:S01]  /*0d20*/  FADD R6, R6, -R27.reuse ;  /* 0x8000001b06067221 */ /* 0x100fe20000000000 */
[C---:B------:R-:W-:Y:S01]  /*0d30*/  FMUL R7, R17.reuse, R5 ;  /* 0x0000000511077220 */ /* 0x040fe20000400000 */
[----:B------:R-:W-:Y:S01]  /*0d40*/  FADD R2, R2, -R27 ;  /* 0x8000001b02027221 */ /* 0x000fe20000000000 */
[----:B------:R-:W-:Y:S01]  /*0d50*/  FMUL R15, R17, R3 ;  /* 0x00000003110f7220 */ /* 0x000fe20000400000 */
[-C--:B------:R-:W-:Y:S01]  /*0d60*/  FMUL R8, R24, R5.reuse ;  /* 0x0000000518087220 */ /* 0x080fe20000400000 */
[----:B------:R-:W-:Y:S01]  /*0d70*/  FMUL R10, R20, R5 ;  /* 0x00000005140a7220 */ /* 0x000fe20000400000 */
[----:B------:R-:W-:Y:S01]  /*0d80*/  FFMA R5, R18, R6, R7 ;  /* 0x0000000612057223 */ /* 0x000fe20000000007 */
[----:B------:R-:W-:Y:S01]  /*0d90*/  FMUL R16, R16, R12 ;  /* 0x0000000c10107220 */ /* 0x000fe20000400000 */
[--C-:B------:R-:W-:Y:S01]  /*0da0*/  FADD R7, R4, -R25.reuse ;  /* 0x8000001904077221 */ /* 0x100fe20000000000 */
[----:B------:R-:W-:Y:S01]  /*0db0*/  FADD R9, R0, -R25 ;  /* 0x8000001900097221 */ /* 0x000fe20000000000 */
[-C--:B------:R-:W-:Y:S01]  /*0dc0*/  FMUL R4, R24, R3.reuse ;  /* 0x0000000318047220 */ /* 0x080fe20000400000 */
[----:B------:R-:W-:Y:S01]  /*0dd0*/  FFMA R0, R18, R2, R15 ;  /* 0x0000000212007223 */ /* 0x000fe2000000000f */
[-C--:B------:R-:W-:Y:S01]  /*0de0*/  FFMA R11, R23, R6.reuse, R8 ;  /* 0x00000006170b7223 */ /* 0x080fe20000000008 */
[----:B------:R-:W-:Y:S01]  /*0df0*/  FFMA R10, R21, R6, R10 ;  /* 0x00000006150a7223 */ /* 0x000fe2000000000a */
[----:B------:R-:W-:Y:S01]  /*0e00*/  FMUL R6, R20, R3 ;  /* 0x0000000314067220 */ /* 0x000fe20000400000 */
[C---:B------:R-:W-:Y:S01]  /*0e10*/  FFMA R8, R16.reuse, R7, R5 ;  /* 0x0000000710087223 */ /* 0x040fe20000000005 */
[-C--:B------:R-:W-:Y:S01]  /*0e20*/  FFMA R4, R23, R2.reuse, R4 ;  /* 0x0000000217047223 */ /* 0x080fe20000000004 */
[----:B------:R-:W-:Y:S01]  /*0e30*/  FFMA R5, R16, R9, R0 ;  /* 0x0000000910057223 */ /* 0x000fe20000000000 */
[----:B------:R-:W-:Y:S01]  /*0e40*/  FFMA R2, R21, R2, R6 ;  /* 0x0000000215027223 */ /* 0x000fe20000000006 */
[C---:B------:R-:W-:Y:S01]  /*0e50*/  FFMA R11, R22.reuse, R7, R11 ;  /* 0x00000007160b7223 */ /* 0x040fe2000000000b */
[----:B------:R-:W-:Y:S01]  /*0e60*/  FFMA R6, R22, R9, R4 ;  /* 0x0000000916067223 */ /* 0x000fe20000000004 */
[----:B------:R-:W-:Y:S01]  /*0e70*/  FADD R0, -R8, R5 ;  /* 0x0000000508007221 */ /* 0x000fe20000000100 */
[C---:B------:R-:W-:Y:S01]  /*0e80*/  FFMA R7, R19.reuse, R7, R10 ;  /* 0x0000000713077223 */ /* 0x040fe2000000000a */
[----:B------:R-:W-:Y:S01]  /*0e90*/  FFMA R4, R19, R9, R2 ;  /* 0x0000000913047223 */ /* 0x000fe20000000002 */
[----:B------:R-:W-:Y:S01]  /*0ea0*/  FADD R3, -R11, R6 ;  /* 0x000000060b037221 */ /* 0x000fe20000000100 */
[----:B------:R-:W-:Y:S01]  /*0eb0*/  FMUL R10, R0, R0 ;  /* 0x00000000000a7220 */ /* 0x000fe20000400000 */
[----:B------:R-:W-:Y:S01]  /*0ec0*/  FADD R13, R13, -R26 ;  /* 0x8000001a0d0d7221 */ /* 0x000fe20000000000 */
[----:B------:R-:W-:Y:S01]  /*0ed0*/  FADD R2, -R7, R4 ;  /* 0x0000000407027221 */ /* 0x000fe20000000100 */
[----:B------:R-:W-:Y:S01]  /*0ee0*/  FADD R28, R28, -R27 ;  /* 0x8000001b1c1c7221 */ /* 0x000fe20000000000 */
[----:B------:R-:W-:Y:S01]  /*0ef0*/  FFMA R9, R3, R3, R10 ;  /* 0x0000000303097223 */ /* 0x000fe2000000000a */
[-C--:B------:R-:W-:Y:S01]  /*0f00*/  FMUL R10, R24, R13.reuse ;  /* 0x0000000d180a7220 */ /* 0x080fe20000400000 */
[----:B------:R-:W-:Y:S01]  /*0f10*/  FMUL R12, R20, R13 ;  /* 0x0000000d140c7220 */ /* 0x000fe20000400000 */
[----:B------:R-:W-:Y:S01]  /*0f20*/  BSSY.RECONVERGENT B0, `(.L_x_960) ;  /* 0x0000016000007945 */ /* 0x000fe20003800200 */
[----:B------:R-:W-:Y:S01]  /*0f30*/  FFMA R34, R2, R2, R9 ;  /* 0x0000000202227223 */ /* 0x000fe20000000009 */
[-C--:B------:R-:W-:Y:S01]  /*0f40*/  FFMA R15, R23, R28.reuse, R10 ;  /* 0x0000001c170f7223 */ /* 0x080fe2000000000a */
[----:B------:R-:W-:-:S02]  /*0f50*/  FFMA R12, R21, R28, R12 ;  /* 0x0000001c150c7223 */ /* 0x000fc4000000000c */
[----:B------:R0:W1:Y:S01]  /*0f60*/  MUFU.RSQ R29, R34 ;  /* 0x00000022001d7308 */ /* 0x0000620000001400 */
[----:B------:R-:W-:-:S04]  /*0f70*/  IADD3 R9, PT, PT, R34, -0xd000000, RZ ;  /* 0xf300000022097810 */ /* 0x000fc80007ffe0ff */
[----:B------:R-:W-:Y:S01]  /*0f80*/  ISETP.GT.U32.AND P0, PT, R9, 0x727fffff, PT ;  /* 0x727fffff0900780c */ /* 0x000fe20003f04070 */
[----:B------:R-:W-:Y:S01]  /*0f90*/  FMUL R9, R17, R13 ;  /* 0x0000000d11097220 */ /* 0x000fe20000400000 */
[----:B------:R-:W-:-:S03]  /*0fa0*/  FADD R13, R14, -R25 ;  /* 0x800000190e0d7221 */ /* 0x000fc60000000000 */
[----:B------:R-:W-:Y:S01]  /*0fb0*/  FFMA R9, R18, R28, R9 ;  /* 0x0000001c12097223 */ /* 0x000fe20000000009 */
[----:B------:R-:W-:-:S03]  /*0fc0*/  FFMA R15, R22, R13, R15 ;  /* 0x0000000d160f7223 */ /* 0x000fc6000000000f */
[-C--:B------:R-:W-:Y:S01]  /*0fd0*/  FFMA R14, R16, R13.reuse, R9 ;  /* 0x0000000d100e7223 */ /* 0x080fe20000000009 */
[----:B------:R-:W-:-:S03]  /*0fe0*/  FFMA R13, R19, R13, R12 ;  /* 0x0000000d130d7223 */ /* 0x000fc6000000000c */
[----:B01----:R-:W-:Y:S05]  /*0ff0*/  @!P0 BRA `(.L_x_961) ;  /* 0x0000000000108947 */ /* 0x003fea0003800000 */
[----:B------:R-:W-:Y:S02]  /*1000*/  MOV R9, R34 ;  /* 0x0000002200097202 */ /* 0x000fe40000000f00 */
[----:B------:R-:W-:-:S07]  /*1010*/  MOV R10, 0x1030 ;  /* 0x00001030000a7802 */ /* 0x000fce0000000f00 */
[----:B------:R-:W-:Y:S05]  /*1020*/  CALL.REL.NOINC `($__internal_7_$__cuda_sm20_sqrt_rn_f32_slowpath) ;  /* 0x0000004400287944 */ /* 0x000fea0003c00000 */
[----:B------:R-:W-:Y:S05]  /*1030*/  BRA `(.L_x_962) ;  /* 0x0000000000107947 */ /* 0x000fea0003800000 */
.L_x_961:
[----:B------:R-:W-:Y:S01]  /*1040*/  FMUL.FTZ R37, R34, R29 ;  /* 0x0000001d22257220 */ /* 0x000fe20000410000 */
[----:B------:R-:W-:-:S03]  /*1050*/  FMUL.FTZ R9, R29, 0.5 ;  /* 0x3f0000001d097820 */ /* 0x000fc60000410000 */
[----:B------:R-:W-:-:S04]  /*1060*/  FFMA R10, -R37, R37, R34 ;  /* 0x00000025250a7223 */ /* 0x000fc80000000122 */
[----:B------:R-:W-:-:S07]  /*1070*/  FFMA R37, R10, R9, R37 ;  /* 0x000000090a257223 */ /* 0x000fce0000000025 */
.L_x_962:
[----:B------:R-:W-:Y:S05]  /*1080*/  BSYNC.RECONVERGENT B0 ;  /* 0x0000000000007941 */ /* 0x000fea0003800200 */
.L_x_960:
        /* <DEDUP_REMOVED lines=9> */
.L_x_964:
[----:B------:R-:W0:Y:S02]  /*1120*/  MUFU.RCP R12, R37 ;  /* 0x00000025000c7308 */ /* 0x000e240000001000 */
[----:B0-----:R-:W-:-:S04]  /*1130*/  FFMA R9, R37, R12, -1 ;  /* 0xbf80000025097423 */ /* 0x001fc8000000000c */
[----:B------:R-:W-:-:S04]  /*1140*/  FADD.FTZ R9, -R9, -RZ ;  /* 0x800000ff09097221 */ /* 0x000fc80000010100 */
[----:B------:R-:W-:-:S07]  /*1150*/  FFMA R12, R12, R9, R12 ;  /* 0x000000090c0c7223 */ /* 0x000fce000000000c */
.L_x_965:
[----:B------:R-:W-:Y:S05]  /*1160*/  BSYNC.RECONVERGENT B0 ;  /* 0x0000000000007941 */ /* 0x000fea0003800200 */
.L_x_963:
        /* <DEDUP_REMOVED lines=20> */
.L_x_967:
[----:B------:R-:W-:Y:S01]  /*12b0*/  FMUL.FTZ R37, R9, R4 ;  /* 0x0000000409257220 */ /* 0x000fe20000410000 */
[----:B------:R-:W-:-:S03]  /*12c0*/  FMUL.FTZ R5, R4, 0.5 ;  /* 0x3f00000004057820 */ /* 0x000fc60000410000 */
[----:B------:R-:W-:-:S04]  /*12d0*/  FFMA R4, -R37, R37, R9 ;  /* 0x0000002525047223 */ /* 0x000fc80000000109 */
[----:B------:R-:W-:-:S07]  /*12e0*/  FFMA R37, R4, R5, R37 ;  /* 0x0000000504257223 */ /* 0x000fce0000000025 */
.L_x_968:
[----:B------:R-:W-:Y:S05]  /*12f0*/  BSYNC.RECONVERGENT B0 ;  /* 0x0000000000007941 */ /* 0x000fea0003800200 */
.L_x_966:
        /* <DEDUP_REMOVED lines=9> */
.L_x_970:
[----:B------:R-:W0:Y:S02]  /*1390*/  MUFU.RCP R12, R37 ;  /* 0x00000025000c7308 */ /* 0x000e240000001000 */
[----:B0-----:R-:W-:-:S04]  /*13a0*/  FFMA R4, R37, R12, -1 ;  /* 0xbf80000025047423 */ /* 0x001fc8000000000c */
[----:B------:R-:W-:-:S04]  /*13b0*/  FADD.FTZ R5, -R4, -RZ ;  /* 0x800000ff04057221 */ /* 0x000fc80000010100 */
[----:B------:R-:W-:-:S07]  /*13c0*/  FFMA R12, R12, R5, R12 ;  /* 0x000000050c0c7223 */ /* 0x000fce000000000c */
.L_x_971:
[----:B------:R-:W-:Y:S05]  /*13d0*/  BSYNC.RECONVERGENT B0 ;  /* 0x0000000000007941 */ /* 0x000fea0003800200 */
.L_x_969:
[----:B------:R-:W0:Y:S01]  /*13e0*/  LDCU.64 UR8, c[0x0][0x3c0] ;  /* 0x00007800ff0877ac */ /* 0x000e220008000a00 */
[-C--:B------:R-:W-:Y:S01]  /*13f0*/  FMUL R14, R14, R12.reuse ;  /* 0x0000000c0e0e7220 */ /* 0x080fe20000400000 */
[-C--:B------:R-:W-:Y:S01]  /*1400*/  FMUL R15, R15, R12.reuse ;  /* 0x0000000c0f0f7220 */ /* 0x080fe20000400000 */
[----:B------:R-:W-:Y:S01]  /*1410*/  FMUL R12, R13, R12 ;  /* 0x0000000c0d0c7220 */ /* 0x000fe20000400000 */
[----:B------:R-:W1:Y:S01]  /*1420*/  LDCU UR7, c[0x0][0x3bc] ;  /* 0x00007780ff0777ac */ /* 0x000e620008000800 */
[----:B0-----:R-:W-:Y:S01]  /*1430*/  FMUL R4, R3, UR9 ;  /* 0x0000000903047c20 */ /* 0x001fe20008400000 */
[----:B------:R-:W-:Y:S01]  /*1440*/  FMUL R7, R0, UR9 ;  /* 0x0000000900077c20 */ /* 0x000fe20008400000 */
[----:B-1----:R-:W-:Y:S02]  /*1450*/  FMUL R3, R14, -UR7 ;  /* 0x800000070e037c20 */ /* 0x002fe40008400000 */
[C-C-:B------:R-:W-:Y:S01]  /*1460*/  FFMA R5, R15.reuse, UR8, -R4.reuse ;  /* 0x000000080f057c23 */ /* 0x140fe20008000804 */
[C---:B------:R-:W-:Y:S01]  /*1470*/  FFMA R9, R15.reuse, UR8, R4 ;  /* 0x000000080f097c23 */ /* 0x040fe20008000004 */
[----:B------:R-:W-:Y:S01]  /*1480*/  FMUL R15, R15, -UR7 ;  /* 0x800000070f0f7c20 */ /* 0x000fe20008400000 */
[-C--:B------:R-:W-:Y:S01]  /*1490*/  FMUL R0, R18, R3.reuse ;  /* 0x0000000312007220 */ /* 0x080fe20000400000 */
[-C--:B------:R-:W-:Y:S01]  /*14a0*/  FMUL R13, R17, R3.reuse ;  /* 0x00000003110d7220 */ /* 0x080fe20000400000 */
[----:B------:R-:W-:Y:S01]  /*14b0*/  FMUL R29, R16, R3 ;  /* 0x00000003101d7220 */ /* 0x000fe20000400000 */
[C-C-:B------:R-:W-:Y:S01]  /*14c0*/  FFMA R3, R14.reuse, UR8, -R7.reuse ;  /* 0x000000080e037c23 */ /* 0x140fe20008000807 */
[----:B------:R-:W-:Y:S01]  /*14d0*/  FFMA R11, R14, UR8, R7 ;  /* 0x000000080e0b7c23 */ /* 0x000fe20008000007 */
[----:B------:R-:W-:Y:S01]  /*14e0*/  FFMA R4, R23, R15, R0 ;  /* 0x0000000f17047223 */ /* 0x000fe20000000000 */
[----:B------:R-:W-:Y:S01]  /*14f0*/  FMUL R7, R2, UR9 ;  /* 0x0000000902077c20 */ /* 0x000fe20008400000 */
[----:B------:R-:W-:Y:S01]  /*1500*/  FMUL R0, R18, R3 ;  /* 0x0000000312007220 */ /* 0x000fe20000400000 */
[-C--:B------:R-:W-:Y:S01]  /*1510*/  FFMA R13, R24, R15.reuse, R13 ;  /* 0x0000000f180d7223 */ /* 0x080fe2000000000d */
[----:B------:R-:W-:Y:S01]  /*1520*/  FFMA R6, R22, R15, R29 ;  /* 0x0000000f16067223 */ /* 0x000fe2000000001d */
[----:B------:R-:W-:Y:S01]  /*1530*/  FMUL R18, R18, R11 ;  /* 0x0000000b12127220 */ /* 0x000fe20000400000 */
[CC--:B------:R-:W-:Y:S01]  /*1540*/  FMUL R15, R17.reuse, R3.reuse ;  /* 0x00000003110f7220 */ /* 0x0c0fe20000400000 */
[C---:B------:R-:W-:Y:S01]  /*1550*/  FMUL R29, R16.reuse, R3 ;  /* 0x00000003101d7220 */ /* 0x040fe20000400000 */
[-C--:B------:R-:W-:Y:S01]  /*1560*/  FMUL R8, R17, R11.reuse ;  /* 0x0000000b11087220 */ /* 0x080fe20000400000 */
[----:B------:R-:W-:Y:S01]  /*1570*/  FMUL R11, R16, R11 ;  /* 0x0000000b100b7220 */ /* 0x000fe20000400000 */
[CC--:B------:R-:W-:Y:S01]  /*1580*/  FFMA R3, R23.reuse, R5.reuse, R0 ;  /* 0x0000000517037223 */ /* 0x0c0fe20000000000 */
[C-C-:B------:R-:W-:Y:S01]  /*1590*/  FFMA R0, R12.reuse, UR8, -R7.reuse ;  /* 0x000000080c007c23 */ /* 0x140fe20008000807 */
[C---:B------:R-:W-:Y:S01]  /*15a0*/  FFMA R2, R12.reuse, UR8, R7 ;  /* 0x000000080c027c23 */ /* 0x040fe20008000007 */
[----:B------:R-:W-:Y:S01]  /*15b0*/  FMUL R12, R12, -UR7 ;  /* 0x800000070c0c7c20 */ /* 0x000fe20008400000 */
[-C--:B------:R-:W-:Y:S01]  /*15c0*/  FFMA R15, R24, R5.reuse, R15 ;  /* 0x00000005180f7223 */ /* 0x080fe2000000000f */
[----:B------:R-:W-:Y:S01]  /*15d0*/  FFMA R10, R22, R5, R29 ;  /* 0x00000005160a7223 */ /* 0x000fe2000000001d */
[-C--:B------:R-:W-:Y:S01]  /*15e0*/  FFMA R23, R23, R9.reuse, R18 ;  /* 0x0000000917177223 */ /* 0x080fe20000000012 */
[-C--:B------:R-:W-:Y:S01]  /*15f0*/  FFMA R5, R24, R9.reuse, R8 ;  /* 0x0000000918057223 */ /* 0x080fe20000000008 */
[----:B------:R-:W-:Y:S01]  /*1600*/  FFMA R22, R22, R9, R11 ;  /* 0x0000000916167223 */ /* 0x000fe2000000000b */
[-C--:B------:R-:W-:Y:S01]  /*1610*/  FFMA R4, R21, R12.reuse, R4 ;  /* 0x0000000c15047223 */ /* 0x080fe20000000004 */
[CC--:B------:R-:W-:Y:S01]  /*1620*/  FFMA R13, R20.reuse, R12.reuse, R13 ;  /* 0x0000000c140d7223 */ /* 0x0c0fe2000000000d */
[----:B------:R-:W-:Y:S01]  /*1630*/  FFMA R6, R19, R12, R6 ;  /* 0x0000000c13067223 */ /* 0x000fe20000000006 */
[-C--:B------:R-:W-:Y:S01]  /*1640*/  FFMA R8, R21, R0.reuse, R3 ;  /* 0x0000000015087223 */ /* 0x080fe20000000003 */
[CC--:B------:R-:W-:Y:S01]  /*1650*/  FFMA R15, R20.reuse, R0.reuse, R15 ;  /* 0x00000000140f7223 */ /* 0x0c0fe2000000000f */
[----:B------:R-:W-:Y:S01]  /*1660*/  FFMA R10, R19, R0, R10 ;  /* 0x00000000130a7223 */ /* 0x000fe2000000000a */
[-C--:B------:R-:W-:Y:S01]  /*1670*/  FFMA R12, R21, R2.reuse, R23 ;  /* 0x00000002150c7223 */ /* 0x080fe20000000017 */
[-C--:B------:R-:W-:Y:S01]  /*1680*/  FFMA R5, R20, R2.reuse, R5 ;  /* 0x0000000214057223 */ /* 0x080fe20000000005 */
[----:B------:R-:W-:Y:S01]  /*1690*/  FFMA R22, R19, R2, R22 ;  /* 0x0000000213167223 */ /* 0x000fe20000000016 */
[----:B------:R-:W-:Y:S01]  /*16a0*/  FADD R3, R27, R4 ;  /* 0x000000041b037221 */ /* 0x000fe20000000000 */
[C---:B------:R-:W-:Y:S01]  /*16b0*/  FADD R13, R26.reuse, R13 ;  /* 0x0000000d1a0d7221 */ /* 0x040fe20000000000 */
[----:B------:R-:W-:Y:S01]  /*16c0*/  FADD R7, R25, R6 ;  /* 0x0000000619077221 */ /* 0x000fe20000000000 */
[----:B------:R-:W-:Y:S01]  /*16d0*/  FADD R9, R27, R8 ;  /* 0x000000081b097221 */ /* 0x000fe20000000000 */
[C---:B------:R-:W-:Y:S01]  /*16e0*/  FADD R15, R26.reuse, R15 ;  /* 0x0000000f1a0f7221 */ /* 0x040fe20000000000 */
[----:B------:R-:W-:Y:S01]  /*16f0*/  FADD R11, R25, R10 ;  /* 0x0000000a190b7221 */ /* 0x000fe20000000000 */
[----:B------:R-:W-:Y:S01]  /*1700*/  FADD R27, R27, R12 ;  /* 0x0000000c1b1b7221 */ /* 0x000fe20000000000 */
[----:B------:R-:W-:Y:S01]  /*1710*/  FADD R5, R26, R5 ;  /* 0x000000051a057221 */ /* 0x000fe20000000000 */
[----:B------:R-:W-:Y:S01]  /*1720*/  FADD R25, R25, R22 ;  /* 0x0000001619197221 */ /* 0x000fe20000000000 */
[----:B------:R-:W-:Y:S04]  /*1730*/  STG.E desc[UR4][R44.64], R3 ;  /* 0x000000032c007986 */ /* 0x000fe8000c101904 */
[----:B------:R-:W-:Y:S04]  /*1740*/  STG.E desc[UR4][R44.64+0x4], R13 ;  /* 0x0000040d2c007986 */ /* 0x000fe8000c101904 */
[----:B------:R-:W-:Y:S04]  /*1750*/  STG.E desc[UR4][R44.64+0x8], R7 ;  /* 0x000008072c007986 */ /* 0x000fe8000c101904 */
[----:B------:R-:W-:Y:S04]  /*1760*/  STG.E desc[UR4][R32.64], R9 ;  /* 0x0000000920007986 */ /* 0x000fe8000c101904 */
[----:B------:R-:W-:Y:S04]  /*1770*/  STG.E desc[UR4][R32.64+0x4], R15 ;  /* 0x0000040f20007986 */ /* 0x000fe8000c101904 */
[----:B------:R-:W-:Y:S04]  /*1780*/  STG.E desc[UR4][R32.64+0x8], R11 ;  /* 0x0000080b20007986 */ /* 0x000fe8000c101904 */
[----:B------:R-:W-:Y:S04]  /*1790*/  STG.E desc[UR4][R30.64], R27 ;  /* 0x0000001b1e007986 */ /* 0x000fe8000c101904 */
[----:B------:R-:W-:Y:S04]  /*17a0*/  STG.E desc[UR4][R30.64+0x4], R5 ;  /* 0x000004051e007986 */ /* 0x000fe8000c101904 */
[----:B------:R-:W-:Y:S01]  /*17b0*/  STG.E desc[UR4][R30.64+0x8], R25 ;  /* 0x000008191e007986 */ /* 0x000fe2000c101904 */
[----:B------:R-:W-:Y:S05]  /*17c0*/  EXIT ;  /* 0x000000000000794d */ /* 0x000fea0003800000 */
.L_x_939:
[----:B------:R-:W1:Y:S01]  /*17d0*/  LDC.64 R32, c[0x0][0x3a8] ;  /* 0x0000ea00ff207b82 */ /* 0x000e620000000a00 */
[----:B------:R-:W-:-:S05]  /*17e0*/  IADD3 R3, PT, PT, R0, -UR6, RZ ;  /* 0x8000000600037c10 */ /* 0x000fca000fffe0ff */
[----:B-1----:R-:W-:-:S05]  /*17f0*/  IMAD.WIDE R32, R3, 0x2c, R32 ;  /* 0x0000002c03207825 */ /* 0x002fca00078e0220 */
[----:B0-----:R-:W2:Y:S04]  /*1800*/  LDG.E.CONSTANT R0, desc[UR4][R32.64+0x24] ;  /* 0x0000240420007981 */ /* 0x001ea8000c1e9900 */
[----:B------:R0:W5:Y:S04]  /*1810*/  LDG.E.CONSTANT R3, desc[UR4][R32.64] ;  /* 0x0000000420037981 */ /* 0x000168000c1e9900 */
[----:B------:R0:W5:Y:S04]  /*1820*/  LDG.E.CONSTANT R11, desc[UR4][R32.64+0x1c] ;  /* 0x00001c04200b7981 */ /* 0x000168000c1e9900 */
[----:B------:R0:W5:Y:S01]  /*1830*/  LDG.E.CONSTANT R14, desc[UR4][R32.64+0x20] ;  /* 0x00002004200e7981 */ /* 0x000162000c1e9900 */
[----:B--2---:R-:W-:-:S13]  /*1840*/  ISETP.NE.AND P0, PT, R0, 0x3, PT ;  /* 0x000000030000780c */ /* 0x004fda0003f05270 */
[----:B0-----:R-:W-:Y:S05]  /*1850*/  @!P0 BRA `(.L_x_972) ;  /* 0x0000001c00a08947 */ /* 0x001fea0003800000 */
[----:B------:R-:W-:-:S13]  /*1860*/  ISETP.NE.AND P0, PT, R0, 0x2, PT ;  /* 0x000000020000780c */ /* 0x000fda0003f05270 */
[----:B------:R-:W-:Y:S05]  /*1870*/  @!P0 BRA `(.L_x_973) ;  /* 0x0000000c00448947 */ /* 0x000fea0003800000 */
[----:B------:R-:W-:-:S13]  /*1880*/  ISETP.NE.AND P0, PT, R0, 0x1, PT ;  /* 0x000000010000780c */ /* 0x000fda0003f05270 */
[----:B------:R-:W-:Y:S05]  /*1890*/  @P0 EXIT ;  /* 0x000000000000094d */ /* 0x000fea0003800000 */
[----:B------:R-:W2:Y:S01]  /*18a0*/  LDG.E.CONSTANT R4, desc[UR4][R32.64+0x4] ;  /* 0x0000040420047981 */ /* 0x000ea2000c1e9900 */
[----:B------:R-:W0:Y:S01]  /*18b0*/  LDC.64 R18, c[0x0][0x380] ;  /* 0x0000e000ff127b82 */ /* 0x000e220000000a00 */
[----:B-----5:R-:W-:Y:S02]  /*18c0*/  LEA R5, R3, R3, 0x1 ;  /* 0x0000000303057211 */ /* 0x020fe400078e08ff */
[----:B------:R1:W5:Y:S03]  /*18d0*/  LDG.E.CONSTANT R32, desc[UR4][R32.64+0x10] ;  /* 0x0000100420207981 */ /* 0x000366000c1e9900 */
[----:B0-----:R-:W-:-:S05]  /*18e0*/  IMAD.WIDE R20, R5, 0x4, R18 ;  /* 0x0000000405147825 */ /* 0x001fca00078e0212 */
[----:B------:R-:W3:Y:S04]  /*18f0*/  LDG.E R8, desc[UR4][R20.64+0x4] ;  /* 0x0000040414087981 */ /* 0x000ee8000c1e1900 */
[----:B------:R-:W4:Y:S04]  /*1900*/  LDG.E R16, desc[UR4][R20.64] ;  /* 0x0000000414107981 */ /* 0x000f28000c1e1900 */
[----:B------:R-:W4:Y:S01]  /*1910*/  LDG.E R6, desc[UR4][R20.64+0x8] ;  /* 0x0000080414067981 */ /* 0x000f22000c1e1900 */
[----:B--2---:R-:W-:-:S05]  /*1920*/  LEA R4, R4, R4, 0x1 ;  /* 0x0000000404047211 */ /* 0x004fca00078e08ff */
[----:B------:R-:W-:-:S05]  /*1930*/  IMAD.WIDE R18, R4, 0x4, R18 ;  /* 0x0000000404127825 */ /* 0x000fca00078e0212 */
[----:B------:R-:W3:Y:S04]  /*1940*/  LDG.E R7, desc[UR4][R18.64+0x4] ;  /* 0x0000040412077981 */ /* 0x000ee8000c1e1900 */
[----:B------:R-:W4:Y:S04]  /*1950*/  LDG.E R3, desc[UR4][R18.64] ;  /* 0x0000000412037981 */ /* 0x000f28000c1e1900 */
[----:B------:R-:W2:Y:S01]  /*1960*/  LDG.E R9, desc[UR4][R18.64+0x8] ;  /* 0x0000080412097981 */ /* 0x000ea2000c1e1900 */
[----:B------:R-:W-:Y:S01]  /*1970*/  BSSY.RECONVERGENT B0, `(.L_x_974) ;  /* 0x0000014000007945 */ /* 0x000fe20003800200 */
[----:B---3--:R-:W-:Y:S01]  /*1980*/  FADD R2, -R8, R7 ;  /* 0x0000000708027221 */ /* 0x008fe20000000100 */
[----:B----4-:R-:W-:-:S03]  /*1990*/  FADD R3, -R16, R3 ;  /* 0x0000000310037221 */ /* 0x010fc60000000100 */
[----:B------:R-:W-:Y:S01]  /*19a0*/  FMUL R10, R2, R2 ;  /* 0x00000002020a7220 */ /* 0x000fe20000400000 */
[----:B--2---:R-:W-:-:S03]  /*19b0*/  FADD R0, -R6, R9 ;  /* 0x0000000906007221 */ /* 0x004fc60000000100 */
[----:B------:R-:W-:-:S04]  /*19c0*/  FFMA R7, R3, R3, R10 ;  /* 0x0000000303077223 */ /* 0x000fc8000000000a */
[----:B------:R-:W-:-:S05]  /*19d0*/  FFMA R9, R0, R0, R7 ;  /* 0x0000000000097223 */ /* 0x000fca0000000007 */
[----:B------:R-:W-:Y:S01]  /*19e0*/  IADD3 R7, PT, PT, R9, -0xd000000, RZ ;  /* 0xf300000009077810 */ /* 0x000fe20007ffe0ff */
[----:B------:R1:W0:Y:S03]  /*19f0*/  MUFU.RSQ R10, R9 ;  /* 0x00000009000a7308 */ /* 0x0002260000001400 */
[----:B------:R-:W-:Y:S01]  /*1a00*/  ISETP.GT.U32.AND P0, PT, R7, 0x727fffff, PT ;  /* 0x727fffff0700780c */ /* 0x000fe20003f04070 */
[----:B------:R-:W-:-:S12]  /*1a10*/  FADD R7, R11, R14 ;  /* 0x0000000e0b077221 */ /* 0x000fd80000000000 */
[----:B-1----:R-:W-:Y:S05]  /*1a20*/  @!P0 BRA `(.L_x_975) ;  /* 0x0000000000108947 */ /* 0x002fea0003800000 */
[----:B0-----:R-:W-:-:S07]  /*1a30*/  MOV R10, 0x1a50 ;  /* 0x00001a50000a7802 */ /* 0x001fce0000000f00 */
[----:B-----5:R-:W-:Y:S05]  /*1a40*/  CALL.REL.NOINC `($__internal_7_$__cuda_sm20_sqrt_rn_f32_slowpath) ;  /* 0x0000003800a07944 */ /* 0x020fea0003c00000 */
[----:B------:R-:W-:Y:S01]  /*1a50*/  MOV R13, R37 ;  /* 0x00000025000d7202 */ /* 0x000fe20000000f00 */
[----:B------:R-:W-:Y:S06]  /*1a60*/  BRA `(.L_x_976) ;  /* 0x0000000000107947 */ /* 0x000fec0003800000 */
.L_x_975:
[----:B0-----:R-:W-:Y:S01]  /*1a70*/  FMUL.FTZ R12, R9, R10 ;  /* 0x0000000a090c7220 */ /* 0x001fe20000410000 */
[----:B------:R-:W-:-:S03]  /*1a80*/  FMUL.FTZ R10, R10, 0.5 ;  /* 0x3f0000000a0a7820 */ /* 0x000fc60000410000 */
[----:B------:R-:W-:-:S04]  /*1a90*/  FFMA R9, -R12, R12, R9 ;  /* 0x0000000c0c097223 */ /* 0x000fc80000000109 */
[----:B------:R-:W-:-:S07]  /*1aa0*/  FFMA R13, R9, R10, R12 ;  /* 0x0000000a090d7223 */ /* 0x000fce000000000c */
.L_x_976:
[----:B------:R-:W-:Y:S05]  /*1ab0*/  BSYNC.RECONVERGENT B0 ;  /* 0x0000000000007941 */ /* 0x000fea0003800200 */
.L_x_974:
[----:B------:R-:W0:Y:S01]  /*1ac0*/  MUFU.RCP R12, R7 ;  /* 0x00000007000c7308 */ /* 0x000e220000001000 */
[----:B-----5:R-:W-:Y:S01]  /*1ad0*/  FADD R10, -R32, R13 ;  /* 0x0000000d200a7221 */ /* 0x020fe20000000100 */
        /* <DEDUP_REMOVED lines=10> */
[----:B------:R-:W-:Y:S05]  /*1b80*/  CALL.REL.NOINC `($__internal_8_$__cuda_sm3x_div_rn_noftz_f32_slowpath) ;  /* 0x0000003800a87944 */ /* 0x000fea0003c00000 */
[----:B------:R-:W-:-:S07]  /*1b90*/  MOV R15, R9 ;  /* 0x00000009000f7202 */ /* 0x000fce0000000f00 */
.L_x_978:
[----:B------:R-:W-:Y:S05]  /*1ba0*/  BSYNC.RECONVERGENT B2 ;  /* 0x0000000000027941 */ /* 0x000fea0003800200 */
.L_x_977:
        /* <DEDUP_REMOVED lines=9> */
.L_x_980:
[----:B------:R-:W0:Y:S02]  /*1c40*/  MUFU.RCP R12, R37 ;  /* 0x00000025000c7308 */ /* 0x000e240000001000 */
[----:B0-----:R-:W-:-:S04]  /*1c50*/  FFMA R9, R37, R12, -1 ;  /* 0xbf80000025097423 */ /* 0x001fc8000000000c */
[----:B------:R-:W-:-:S04]  /*1c60*/  FADD.FTZ R9, -R9, -RZ ;  /* 0x800000ff09097221 */ /* 0x000fc80000010100 */
[----:B------:R-:W-:-:S07]  /*1c70*/  FFMA R12, R12, R9, R12 ;  /* 0x000000090c0c7223 */ /* 0x000fce000000000c */
.L_x_981:
[----:B------:R-:W-:Y:S05]  /*1c80*/  BSYNC.RECONVERGENT B0 ;  /* 0x0000000000007941 */ /* 0x000fea0003800200 */
.L_x_979:
[-C--:B------:R-:W-:Y:S01]  /*1c90*/  FMUL R10, R3, R12.reuse ;  /* 0x0000000c030a7220 */ /* 0x080fe20000400000 */
[-C--:B------:R-:W-:Y:S01]  /*1ca0*/  FMUL R2, R2, R12.reuse ;  /* 0x0000000c02027220 */ /* 0x080fe20000400000 */
[----:B------:R-:W-:Y:S01]  /*1cb0*/  FMUL R0, R0, R12 ;  /* 0x0000000c00007220 */ /* 0x000fe20000400000 */
[----:B------:R-:W0:Y:S01]  /*1cc0*/  LDC.64 R22, c[0x0][0x390] ;  /* 0x0000e400ff167b82 */ /* 0x000e220000000a00 */
[-C--:B------:R-:W-:Y:S01]  /*1cd0*/  FMUL R3, R10, R15.reuse ;  /* 0x0000000f0a037220 */ /* 0x080fe20000400000 */
[-C--:B------:R-:W-:Y:S01]  /*1ce0*/  FMUL R13, R2, R15.reuse ;  /* 0x0000000f020d7220 */ /* 0x080fe20000400000 */
[----:B------:R-:W-:Y:S02]  /*1cf0*/  FMUL R17, R0, R15 ;  /* 0x0000000f00117220 */ /* 0x000fe40000400000 */
[C---:B------:R-:W-:Y:S01]  /*1d00*/  FFMA R9, R11.reuse, R3, R16 ;  /* 0x000000030b097223 */ /* 0x040fe20000000010 */
[C---:B------:R-:W-:Y:S01]  /*1d10*/  FFMA R15, R11.reuse, R13, R8 ;  /* 0x0000000d0b0f7223 */ /* 0x040fe20000000008 */
[----:B------:R-:W-:-:S03]  /*1d20*/  FFMA R25, R11, R17, R6 ;  /* 0x000000110b197223 */ /* 0x000fc60000000006 */
[----:B------:R1:W-:Y:S04]  /*1d30*/  STG.E desc[UR4][R20.64], R9 ;  /* 0x0000000914007986 */ /* 0x0003e8000c101904 */
[----:B------:R2:W-:Y:S04]  /*1d40*/  STG.E desc[UR4][R20.64+0x4], R15 ;  /* 0x0000040f14007986 */ /* 0x0005e8000c101904 */
[----:B------:R3:W-:Y:S04]  /*1d50*/  STG.E desc[UR4][R20.64+0x8], R25 ;  /* 0x0000081914007986 */ /* 0x0007e8000c101904 */
[----:B------:R-:W4:Y:S04]  /*1d60*/  LDG.E R27, desc[UR4][R18.64] ;  /* 0x00000004121b7981 */ /* 0x000f28000c1e1900 */
[----:B------:R-:W5:Y:S04]  /*1d70*/  LDG.E R8, desc[UR4][R18.64+0x8] ;  /* 0x0000080412087981 */ /* 0x000f68000c1e1900 */
[----:B------:R-:W2:Y:S01]  /*1d80*/  LDG.E R6, desc[UR4][R18.64+0x4] ;  /* 0x0000040412067981 */ /* 0x000ea2000c1e1900 */
[C---:B----4-:R-:W-:Y:S01]  /*1d90*/  FFMA R27, -R14.reuse, R3, R27 ;  /* 0x000000030e1b7223 */ /* 0x050fe2000000011b */
[----:B-----5:R-:W-:Y:S01]  /*1da0*/  FFMA R3, -R14, R17, R8 ;  /* 0x000000110e037223 */ /* 0x020fe20000000108 */
[----:B0-----:R-:W-:-:S04]  /*1db0*/  IMAD.WIDE R16, R5, 0x4, R22 ;  /* 0x0000000405107825 */ /* 0x001fc800078e0216 */
[----:B--2---:R-:W-:Y:S01]  /*1dc0*/  FFMA R13, -R14, R13, R6 ;  /* 0x0000000d0e0d7223 */ /* 0x004fe20000000106 */
[----:B------:R-:W-:Y:S01]  /*1dd0*/  IMAD.WIDE R22, R4, 0x4, R22 ;  /* 0x0000000404167825 */ /* 0x000fe200078e0216 */
[----:B------:R-:W-:Y:S04]  /*1de0*/  STG.E desc[UR4][R18.64], R27 ;  /* 0x0000001b12007986 */ /* 0x000fe8000c101904 */
[----:B------:R-:W-:Y:S04]  /*1df0*/  STG.E desc[UR4][R18.64+0x4], R13 ;  /* 0x0000040d12007986 */ /* 0x000fe8000c101904 */
[----:B------:R0:W-:Y:S04]  /*1e00*/  STG.E desc[UR4][R18.64+0x8], R3 ;  /* 0x0000080312007986 */ /* 0x0001e8000c101904 */
[----:B------:R-:W2:Y:S04]  /*1e10*/  LDG.E R6, desc[UR4][R16.64+0x4] ;  /* 0x0000040410067981 */ /* 0x000ea8000c1e1900 */
[----:B-1----:R-:W2:Y:S04]  /*1e20*/  LDG.E R9, desc[UR4][R22.64+0x4] ;  /* 0x0000040416097981 */ /* 0x002ea8000c1e1900 */
[----:B------:R-:W4:Y:S04]  /*1e30*/  LDG.E R8, desc[UR4][R16.64] ;  /* 0x0000000410087981 */ /* 0x000f28000c1e1900 */
[----:B------:R-:W4:Y:S04]  /*1e40*/  LDG.E R5, desc[UR4][R22.64] ;  /* 0x0000000416057981 */ /* 0x000f28000c1e1900 */
[----:B------:R-:W5:Y:S04]  /*1e50*/  LDG.E R4, desc[UR4][R16.64+0x8] ;  /* 0x0000080410047981 */ /* 0x000f68000c1e1900 */
[----:B------:R-:W5:Y:S01]  /*1e60*/  LDG.E R15, desc[UR4][R22.64+0x8] ;  /* 0x00000804160f7981 */ /* 0x000f62000c1e1900 */
[----:B---3--:R-:W1:Y:S01]  /*1e70*/  MUFU.RCP R20, R7 ;  /* 0x0000000700147308 */ /* 0x008e620000001000 */
[----:B------:R-:W-:Y:S01]  /*1e80*/  BSSY.RECONVERGENT B2, `(.L_x_982) ;  /* 0x0000014000027945 */ /* 0x000fe20003800200 */
[----:B--2---:R-:W-:-:S04]  /*1e90*/  FADD R9, -R6, R9 ;  /* 0x0000000906097221 */ /* 0x004fc80000000100 */
[----:B------:R-:W-:Y:S01]  /*1ea0*/  FMUL R9, R2, R9 ;  /* 0x0000000902097220 */ /* 0x000fe20000400000 */
[----:B----4-:R-:W-:-:S04]  /*1eb0*/  FADD R5, -R8, R5 ;  /* 0x0000000508057221 */ /* 0x010fc80000000100 */
[----:B------:R-:W-:Y:S01]  /*1ec0*/  FFMA R5, R10, R5, R9 ;  /* 0x000000050a057223 */ /* 0x000fe20000000009 */
[----:B-----5:R-:W-:-:S04]  /*1ed0*/  FADD R15, -R4, R15 ;  /* 0x0000000f040f7221 */ /* 0x020fc80000000100 */
[----:B------:R-:W-:-:S04]  /*1ee0*/  FFMA R5, R0, R15, R5 ;  /* 0x0000000f00057223 */ /* 0x000fc80000000005 */
[----:B0-----:R-:W-:-:S04]  /*1ef0*/  FMUL R3, R10, R5 ;  /* 0x000000050a037220 */ /* 0x001fc80000400000 */
[----:B------:R-:W-:Y:S01]  /*1f00*/  FMUL R12, R11, R3 ;  /* 0x000000030b0c7220 */ /* 0x000fe20000400000 */
[----:B-1----:R-:W-:-:S03]  /*1f10*/  FFMA R9, -R7, R20, 1 ;  /* 0x3f80000007097423 */ /* 0x002fc60000000114 */
[----:B------:R-:W0:Y:S01]  /*1f20*/  FCHK P0, R12, R7 ;  /* 0x000000070c007302 */ /* 0x000e220000000000 */
[----:B------:R-:W-:-:S04]  /*1f30*/  FFMA R9, R20, R9, R20 ;  /* 0x0000000914097223 */ /* 0x000fc80000000014 */
[----:B------:R-:W-:-:S04]  /*1f40*/  FFMA R10, R9, R12, RZ ;  /* 0x0000000c090a7223 */ /* 0x000fc800000000ff */
[----:B------:R-:W-:-:S04]  /*1f50*/  FFMA R13, -R7, R10, R12 ;  /* 0x0000000a070d7223 */ /* 0x000fc8000000010c */
[----:B------:R-:W-:Y:S01]  /*1f60*/  FFMA R9, R9, R13, R10 ;  /* 0x0000000d09097223 */ /* 0x000fe2000000000a */
[----:B0-----:R-:W-:Y:S06]  /*1f70*/  @!P0 BRA `(.L_x_983) ;  /* 0x0000000000108947 */ /* 0x001fec0003800000 */
[----:B------:R-:W-:Y:S02]  /*1f80*/  MOV R10, R12 ;  /* 0x0000000c000a7202 */ /* 0x000fe40000000f00 */
[----:B------:R-:W-:Y:S02]  /*1f90*/  MOV R9, R7 ;  /* 0x0000000700097202 */ /* 0x000fe40000000f00 */
[----:B------:R-:W-:-:S07]  /*1fa0*/  MOV R12, 0x1fc0 ;  /* 0x00001fc0000c7802 */ /* 0x000fce0000000f00 */
[----:B------:R-:W-:Y:S05]  /*1fb0*/  CALL.REL.NOINC `($__internal_8_$__cuda_sm3x_div_rn_noftz_f32_slowpath) ;  /* 0x00000034009c7944 */ /* 0x000fea0003c00000 */
.L_x_983:
[----:B------:R-:W-:Y:S05]  /*1fc0*/  BSYNC.RECONVERGENT B2 ;  /* 0x0000000000027941 */ /* 0x000fea0003800200 */
.L_x_982:
[----:B------:R-:W0:Y:S01]  /*1fd0*/  MUFU.RCP R10, R7 ;  /* 0x00000007000a7308 */ /* 0x000e220000001000 */
[----:B------:R-:W-:Y:S01]  /*1fe0*/  FADD R9, R8, R9 ;  /* 0x0000000908097221 */ /* 0x000fe20000000000 */
[----:B------:R-:W-:Y:S01]  /*1ff0*/  FMUL R2, R2, R5 ;  /* 0x0000000502027220 */ /* 0x000fe20000400000 */
[----:B------:R-:W-:Y:S03]  /*2000*/  BSSY.RECONVERGENT B2, `(.L_x_984) ;  /* 0x000000f000027945 */ /* 0x000fe60003800200 */
[----:B------:R-:W-:Y:S01]  /*2010*/  FMUL R12, R11, R2 ;  /* 0x000000020b0c7220 */ /* 0x000fe20000400000 */
[----:B------:R1:W-:Y:S03]  /*2020*/  STG.E desc[UR4][R16.64], R9 ;  /* 0x0000000910007986 */ /* 0x0003e6000c101904 */
[----:B------:R-:W2:Y:S01]  /*2030*/  FCHK P0, R12, R7 ;  /* 0x000000070c007302 */ /* 0x000ea20000000000 */
[----:B0-----:R-:W-:-:S04]  /*2040*/  FFMA R13, -R7, R10, 1 ;  /* 0x3f800000070d7423 */ /* 0x001fc8000000010a */
[----:B------:R-:W-:-:S04]  /*2050*/  FFMA R8, R10, R13, R10 ;  /* 0x0000000d0a087223 */ /* 0x000fc8000000000a */
[----:B------:R-:W-:-:S04]  /*2060*/  FFMA R10, R8, R12, RZ ;  /* 0x0000000c080a7223 */ /* 0x000fc800000000ff */
[----:B------:R-:W-:-:S04]  /*2070*/  FFMA R13, -R7, R10, R12 ;  /* 0x0000000a070d7223 */ /* 0x000fc8000000010c */
[----:B------:R-:W-:Y:S01]  /*2080*/  FFMA R13, R8, R13, R10 ;  /* 0x0000000d080d7223 */ /* 0x000fe2000000000a */
[----:B-12---:R-:W-:Y:S06]  /*2090*/  @!P0 BRA `(.L_x_985) ;  /* 0x0000000000148947 */ /* 0x006fec0003800000 */
[----:B------:R-:W-:Y:S02]  /*20a0*/  MOV R10, R12 ;  /* 0x0000000c000a7202 */ /* 0x000fe40000000f00 */
[----:B------:R-:W-:Y:S02]  /*20b0*/  MOV R9, R7 ;  /* 0x0000000700097202 */ /* 0x000fe40000000f00 */
[----:B------:R-:W-:-:S07]  /*20c0*/  MOV R12, 0x20e0 ;  /* 0x000020e0000c7802 */ /* 0x000fce0000000f00 */
[----:B------:R-:W-:Y:S05]  /*20d0*/  CALL.REL.NOINC `($__internal_8_$__cuda_sm3x_div_rn_noftz_f32_slowpath) ;  /* 0x0000003400547944 */ /* 0x000fea0003c00000 */
[----:B------:R-:W-:-:S07]  /*20e0*/  MOV R13, R9 ;  /* 0x00000009000d7202 */ /* 0x000fce0000000f00 */
.L_x_985:
[----:B------:R-:W-:Y:S05]  /*20f0*/  BSYNC.RECONVERGENT B2 ;  /* 0x0000000000027941 */ /* 0x000fea0003800200 */
.L_x_984:
        /* <DEDUP_REMOVED lines=14> */
[----:B------:R-:W-:-:S07]  /*21e0*/  MOV R12, 0x2200 ;  /* 0x00002200000c7802 */ /* 0x000fce0000000f00 */
[----:B------:R-:W-:Y:S05]  /*21f0*/  CALL.REL.NOINC `($__internal_8_$__cuda_sm3x_div_rn_noftz_f32_slowpath) ;  /* 0x00000034000c7944 */ /* 0x000fea0003c00000 */
.L_x_987:
[----:B------:R-:W-:Y:S05]  /*2200*/  BSYNC.RECONVERGENT B2 ;  /* 0x0000000000027941 */ /* 0x000fea0003800200 */
.L_x_986:
[----:B------:R-:W0:Y:S01]  /*2210*/  MUFU.RCP R6, R7 ;  /* 0x0000000700067308 */ /* 0x000e220000001000 */
[----:B------:R-:W-:Y:S01]  /*2220*/  FADD R9, R4, R9 ;  /* 0x0000000904097221 */ /* 0x000fe20000000000 */
[----:B------:R-:W-:Y:S01]  /*2230*/  FMUL R10, R14, R3 ;  /* 0x000000030e0a7220 */ /* 0x000fe20000400000 */
[----:B------:R-:W-:Y:S03]  /*2240*/  BSSY.RECONVERGENT B2, `(.L_x_988) ;  /* 0x000000d000027945 */ /* 0x000fe60003800200 */
[----:B------:R1:W-:Y:S02]  /*2250*/  STG.E desc[UR4][R16.64+0x8], R9 ;  /* 0x0000080910007986 */ /* 0x0003e4000c101904 */
        /* <DEDUP_REMOVED lines=10> */
[----:B------:R-:W-:-:S07]  /*2300*/  MOV R3, R9 ;  /* 0x0000000900037202 */ /* 0x000fce0000000f00 */
.L_x_989:
[----:B------:R-:W-:Y:S05]  /*2310*/  BSYNC.RECONVERGENT B2 ;  /* 0x0000000000027941 */ /* 0x000fea0003800200 */
.L_x_988:
[----:B------:R-:W2:Y:S01]  /*2320*/  LDG.E R4, desc[UR4][R22.64] ;  /* 0x0000000416047981 */ /* 0x000ea2000c1e1900 */
[----:B------:R-:W0:Y:S01]  /*2330*/  MUFU.RCP R6, R7 ;  /* 0x0000000700067308 */ /* 0x000e220000001000 */
[----:B------:R-:W-:Y:S01]  /*2340*/  FMUL R10, R14, R2 ;  /* 0x000000020e0a7220 */ /* 0x000fe20000400000 */
[----:B------:R-:W-:Y:S06]  /*2350*/  BSSY.RECONVERGENT B2, `(.L_x_990) ;  /* 0x000000d000027945 */ /* 0x000fec0003800200 */
[----:B------:R-:W1:Y:S01]  /*2360*/  FCHK P0, R10, R7 ;  /* 0x000000070a007302 */ /* 0x000e620000000000 */
[----:B0-----:R-:W-:-:S04]  /*2370*/  FFMA R5, -R7, R6, 1 ;  /* 0x3f80000007057423 */ /* 0x001fc80000000106 */
[----:B------:R-:W-:Y:S01]  /*2380*/  FFMA R2, R6, R5, R6 ;  /* 0x0000000506027223 */ /* 0x000fe20000000006 */
[----:B--2---:R-:W-:-:S03]  /*2390*/  FADD R3, R4, -R3 ;  /* 0x8000000304037221 */ /* 0x004fc60000000000 */
[----:B------:R-:W-:Y:S02]  /*23a0*/  FFMA R4, R2, R10, RZ ;  /* 0x0000000a02047223 */ /* 0x000fe400000000ff */
[----:B------:R0:W-:Y:S02]  /*23b0*/  STG.E desc[UR4][R22.64], R3 ;  /* 0x0000000316007986 */ /* 0x0001e4000c101904 */
[----:B------:R-:W-:-:S04]  /*23c0*/  FFMA R5, -R7, R4, R10 ;  /* 0x0000000407057223 */ /* 0x000fc8000000010a */
[----:B------:R-:W-:Y:S01]  /*23d0*/  FFMA R9, R2, R5, R4 ;  /* 0x0000000502097223 */ /* 0x000fe20000000004 */
[----:B-1----:R-:W-:Y:S06]  /*23e0*/  @!P0 BRA `(.L_x_991) ;  /* 0x00000000000c8947 */ /* 0x002fec0003800000 */
[----:B------:R-:W-:Y:S02]  /*23f0*/  MOV R9, R7 ;  /* 0x0000000700097202 */ /* 0x000fe40000000f00 */
[----:B------:R-:W-:-:S07]  /*2400*/  MOV R12, 0x2420 ;  /* 0x00002420000c7802 */ /* 0x000fce0000000f00 */
[----:B0-----:R-:W-:Y:S05]  /*2410*/  CALL.REL.NOINC `($__internal_8_$__cuda_sm3x_div_rn_noftz_f32_slowpath) ;  /* 0x0000003000847944 */ /* 0x001fea0003c00000 */
.L_x_991:
[----:B------:R-:W-:Y:S05]  /*2420*/  BSYNC.RECONVERGENT B2 ;  /* 0x0000000000027941 */ /* 0x000fea0003800200 */
.L_x_990:
        /* <DEDUP_REMOVED lines=13> */
[----:B0-----:R-:W-:Y:S02]  /*2500*/  MOV R9, R7 ;  /* 0x0000000700097202 */ /* 0x001fe40000000f00 */
[----:B------:R-:W-:-:S07]  /*2510*/  MOV R12, 0x2530 ;  /* 0x00002530000c7802 */ /* 0x000fce0000000f00 */
[----:B------:R-:W-:Y:S05]  /*2520*/  CALL.REL.NOINC `($__internal_8_$__cuda_sm3x_div_rn_noftz_f32_slowpath) ;  /* 0x0000003000407944 */ /* 0x000fea0003c00000 */
[----:B------:R-:W-:-:S07]  /*2530*/  MOV R0, R9 ;  /* 0x0000000900007202 */ /* 0x000fce0000000f00 */
.L_x_993:
[----:B------:R-:W-:Y:S05]  /*2540*/  BSYNC.RECONVERGENT B2 ;  /* 0x0000000000027941 */ /* 0x000fea0003800200 */
.L_x_992:
[----:B------:R-:W2:Y:S02]  /*2550*/  LDG.E R3, desc[UR4][R22.64+0x8] ;  /* 0x0000080416037981 */ /* 0x000ea4000c1e1900 */
[----:B--2---:R-:W-:-:S05]  /*2560*/  FADD R3, R3, -R0 ;  /* 0x8000000003037221 */ /* 0x004fca0000000000 */
[----:B------:R-:W-:Y:S01]  /*2570*/  STG.E desc[UR4][R22.64+0x8], R3 ;  /* 0x0000080316007986 */ /* 0x000fe2000c101904 */
[----:B------:R-:W-:Y:S05]  /*2580*/  EXIT ;  /* 0x000000000000794d */ /* 0x000fea0003800000 */
.L_x_973:
[----:B------:R-:W2:Y:S01]  /*2590*/  LDG.E.CONSTANT R2, desc[UR4][R32.64+0x4] ;  /* 0x0000040420027981 */ /* 0x000ea2000c1e9900 */
[----:B------:R-:W0:Y:S03]  /*25a0*/  LDC.64 R28, c[0x0][0x380] ;  /* 0x0000e000ff1c7b82 */ /* 0x000e260000000a00 */
[----:B------:R-:W3:Y:S01]  /*25b0*/  LDG.E.CONSTANT R16, desc[UR4][R32.64+0x8] ;  /* 0x0000080420107981 */ /* 0x000ee2000c1e9900 */
[----:B-----5:R-:W-:-:S03]  /*25c0*/  LEA R3, R3, R3, 0x1 ;  /* 0x0000000303037211 */ /* 0x020fc600078e08ff */
[----:B------:R1:W5:Y:S04]  /*25d0*/  LDG.E.CONSTANT R0, desc[UR4][R32.64+0x10] ;  /* 0x0000100420007981 */ /* 0x000368000c1e9900 */
[----:B------:R1:W5:Y:S01]  /*25e0*/  LDG.E.CONSTANT R17, desc[UR4][R32.64+0x14] ;  /* 0x0000140420117981 */ /* 0x000362000c1e9900 */
[----:B0-----:R-:W-:-:S05]  /*25f0*/  IMAD.WIDE R26, R3, 0x4, R28 ;  /* 0x00000004031a7825 */ /* 0x001fca00078e021c */
[----:B------:R-:W4:Y:S04]  /*2600*/  LDG.E R20, desc[UR4][R26.64+0x4] ;  /* 0x000004041a147981 */ /* 0x000f28000c1e1900 */
[----:B------:R-:W4:Y:S04]  /*2610*/  LDG.E R22, desc[UR4][R26.64] ;  /* 0x000000041a167981 */ /* 0x000f28000c1e1900 */
[----:B------:R-:W4:Y:S01]  /*2620*/  LDG.E R18, desc[UR4][R26.64+0x8] ;  /* 0x000008041a127981 */ /* 0x000f22000c1e1900 */
[----:B--2---:R-:W-:-:S05]  /*2630*/  LEA R2, R2, R2, 0x1 ;  /* 0x0000000202027211 */ /* 0x004fca00078e08ff */
[----:B------:R-:W-:-:S05]  /*2640*/  IMAD.WIDE R24, R2, 0x4, R28 ;  /* 0x0000000402187825 */ /* 0x000fca00078e021c */
[----:B------:R-:W4:Y:S04]  /*2650*/  LDG.E R7, desc[UR4][R24.64+0x4] ;  /* 0x0000040418077981 */ /* 0x000f28000c1e1900 */
[----:B------:R-:W2:Y:S04]  /*2660*/  LDG.E R5, desc[UR4][R24.64] ;  /* 0x0000000418057981 */ /* 0x000ea8000c1e1900 */
[----:B------:R-:W2:Y:S01]  /*2670*/  LDG.E R9, desc[UR4][R24.64+0x8] ;  /* 0x0000080418097981 */ /* 0x000ea2000c1e1900 */
[----:B---3--:R-:W-:-:S05]  /*2680*/  LEA R16, R16, R16, 0x1 ;  /* 0x0000001010107211 */ /* 0x008fca00078e08ff */
[----:B------:R-:W-:-:S05]  /*2690*/  IMAD.WIDE R28, R16, 0x4, R28 ;  /* 0x00000004101c7825 */ /* 0x000fca00078e021c */
[----:B------:R-:W3:Y:S04]  /*26a0*/  LDG.E R13, desc[UR4][R28.64] ;  /* 0x000000041c0d7981 */ /* 0x000ee8000c1e1900 */
[----:B------:R-:W3:Y:S04]  /*26b0*/  LDG.E R21, desc[UR4][R28.64+0x4] ;  /* 0x000004041c157981 */ /* 0x000ee8000c1e1900 */
[----:B------:R-:W3:Y:S01]  /*26c0*/  LDG.E R19, desc[UR4][R28.64+0x8] ;  /* 0x000008041c137981 */ /* 0x000ee2000c1e1900 */
[----:B------:R-:W-:Y:S01]  /*26d0*/  BSSY.RECONVERGENT B0, `(.L_x_994) ;  /* 0x0000016000007945 */ /* 0x000fe20003800200 */
[----:B----4-:R-:W-:Y:S01]  /*26e0*/  FADD R7, -R20, R7 ;  /* 0x0000000714077221 */ /* 0x010fe20000000100 */
[----:B--2---:R-:W-:-:S03]  /*26f0*/  FADD R6, -R22, R5 ;  /* 0x0000000516067221 */ /* 0x004fc60000000100 */
[----:B------:R-:W-:Y:S01]  /*2700*/  FMUL R5, R7, R7 ;  /* 0x0000000707057220 */ /* 0x000fe20000400000 */
[----:B------:R-:W-:-:S03]  /*2710*/  FADD R8, -R18, R9 ;  /* 0x0000000912087221 */ /* 0x000fc60000000100 */
[----:B------:R-:W-:-:S04]  /*2720*/  FFMA R5, R6, R6, R5 ;  /* 0x0000000606057223 */ /* 0x000fc80000000005 */
[----:B------:R-:W-:-:S05]  /*2730*/  FFMA R9, R8, R8, R5 ;  /* 0x0000000808097223 */ /* 0x000fca0000000005 */
[----:B------:R-:W-:Y:S01]  /*2740*/  IADD3 R5, PT, PT, R9, -0xd000000, RZ ;  /* 0xf300000009057810 */ /* 0x000fe20007ffe0ff */
[----:B------:R1:W0:Y:S03]  /*2750*/  MUFU.RSQ R4, R9 ;  /* 0x0000000900047308 */ /* 0x0002260000001400 */
[----:B------:R-:W-:Y:S01]  /*2760*/  ISETP.GT.U32.AND P0, PT, R5, 0x727fffff, PT ;  /* 0x727fffff0500780c */ /* 0x000fe20003f04070 */
[----:B---3--:R-:W-:Y:S01]  /*2770*/  FADD R13, -R22, R13 ;  /* 0x0000000d160d7221 */ /* 0x008fe20000000100 */
[----:B------:R-:W-:Y:S01]  /*2780*/  FADD R21, -R20, R21 ;  /* 0x0000001514157221 */ /* 0x000fe20000000100 */
[----:B------:R-:W-:-:S10]  /*2790*/  FADD R19, -R18, R19 ;  /* 0x0000001312137221 */ /* 0x000fd40000000100 */
[----:B-1----:R-:W-:Y:S05]  /*27a0*/  @!P0 BRA `(.L_x_995) ;  /* 0x0000000000108947 */ /* 0x002fea0003800000 */
[----:B------:R-:W-:-:S07]  /*27b0*/  MOV R10, 0x27d0 ;  /* 0x000027d0000a7802 */ /* 0x000fce0000000f00 */
[----:B0----5:R-:W-:Y:S05]  /*27c0*/  CALL.REL.NOINC `($__internal_7_$__cuda_sm20_sqrt_rn_f32_slowpath) ;  /* 0x0000002c00407944 */ /* 0x021fea0003c00000 */
[----:B------:R-:W-:Y:S01]  /*27d0*/  MOV R15, R37 ;  /* 0x00000025000f7202 */ /* 0x000fe20000000f00 */
[----:B------:R-:W-:Y:S06]  /*27e0*/  BRA `(.L_x_996) ;  /* 0x0000000000107947 */ /* 0x000fec0003800000 */
.L_x_995:
[----:B0-----:R-:W-:Y:S01]  /*27f0*/  FMUL.FTZ R10, R9, R4 ;  /* 0x00000004090a7220 */ /* 0x001fe20000410000 */
[----:B------:R-:W-:-:S03]  /*2800*/  FMUL.FTZ R4, R4, 0.5 ;  /* 0x3f00000004047820 */ /* 0x000fc60000410000 */
[----:B------:R-:W-:-:S04]  /*2810*/  FFMA R9, -R10, R10, R9 ;  /* 0x0000000a0a097223 */ /* 0x000fc80000000109 */
[----:B------:R-:W-:-:S07]  /*2820*/  FFMA R15, R9, R4, R10 ;  /* 0x00000004090f7223 */ /* 0x000fce000000000a */
.L_x_996:
[----:B------:R-:W-:Y:S05]  /*2830*/  BSYNC.RECONVERGENT B0 ;  /* 0x0000000000007941 */ /* 0x000fea0003800200 */
.L_x_994:
        /* <DEDUP_REMOVED lines=9> */
[----:B-----5:R-:W-:Y:S05]  /*28d0*/  CALL.REL.NOINC `($__internal_7_$__cuda_sm20_sqrt_rn_f32_slowpath) ;  /* 0x0000002800fc7944 */ /* 0x020fea0003c00000 */
[----:B------:R-:W-:Y:S01]  /*28e0*/  MOV R4, R37 ;  /* 0x0000002500047202 */ /* 0x000fe20000000f00 */
[----:B------:R-:W-:Y:S06]  /*28f0*/  BRA `(.L_x_999) ;  /* 0x0000000000107947 */ /* 0x000fec0003800000 */
.L_x_998:
[----:B------:R-:W-:Y:S01]  /*2900*/  FMUL.FTZ R10, R9, R4 ;  /* 0x00000004090a7220 */ /* 0x000fe20000410000 */
[----:B------:R-:W-:-:S03]  /*2910*/  FMUL.FTZ R4, R4, 0.5 ;  /* 0x3f00000004047820 */ /* 0x000fc60000410000 */
[----:B------:R-:W-:-:S04]  /*2920*/  FFMA R9, -R10, R10, R9 ;  /* 0x0000000a0a097223 */ /* 0x000fc80000000109 */
[----:B------:R-:W-:-:S07]  /*2930*/  FFMA R4, R9, R4, R10 ;  /* 0x0000000409047223 */ /* 0x000fce000000000a */
.L_x_999:
[----:B------:R-:W-:Y:S05]  /*2940*/  BSYNC.RECONVERGENT B0 ;  /* 0x0000000000007941 */ /* 0x000fea0003800200 */
.L_x_997:
        /* <DEDUP_REMOVED lines=13> */
[----:B-----5:R-:W-:Y:S05]  /*2a20*/  CALL.REL.NOINC `($__internal_8_$__cuda_sm3x_div_rn_noftz_f32_slowpath) ;  /* 0x0000002c00007944 */ /* 0x020fea0003c00000 */
[----:B------:R-:W-:-:S07]  /*2a30*/  MOV R5, R9 ;  /* 0x0000000900057202 */ /* 0x000fce0000000f00 */
.L_x_1001:
[----:B------:R-:W-:Y:S05]  /*2a40*/  BSYNC.RECONVERGENT B2 ;  /* 0x0000000000027941 */ /* 0x000fea0003800200 */
.L_x_1000:
        /* <DEDUP_REMOVED lines=14> */
.L_x_1003:
[----:B------:R-:W-:Y:S05]  /*2b30*/  BSYNC.RECONVERGENT B2 ;  /* 0x0000000000027941 */ /* 0x000fea0003800200 */
.L_x_1002:
        /* <DEDUP_REMOVED lines=14> */
.L_x_1005:
[----:B------:R-:W-:Y:S05]  /*2c20*/  BSYNC.RECONVERGENT B2 ;  /* 0x0000000000027941 */ /* 0x000fea0003800200 */
.L_x_1004:
        /* <DEDUP_REMOVED lines=15> */
.L_x_1007:
[----:B------:R-:W-:Y:S05]  /*2d20*/  BSYNC.RECONVERGENT B2 ;  /* 0x0000000000027941 */ /* 0x000fea0003800200 */
.L_x_1006:
        /* <DEDUP_REMOVED lines=14> */
.L_x_1009:
[----:B------:R-:W-:Y:S05]  /*2e10*/  BSYNC.RECONVERGENT B2 ;  /* 0x0000000000027941 */ /* 0x000fea0003800200 */
.L_x_1008:
        /* <DEDUP_REMOVED lines=14> */
.L_x_1011:
[----:B------:R-:W-:Y:S05]  /*2f00*/  BSYNC.RECONVERGENT B2 ;  /* 0x0000000000027941 */ /* 0x000fea0003800200 */
.L_x_1010:
[----:B------:R-:W-:Y:S01]  /*2f10*/  FMUL R9, R13, R6 ;  /* 0x000000060d097220 */ /* 0x000fe20000400000 */
[----:B------:R-:W-:Y:S01]  /*2f20*/  FADD R19, R11, R14 ;  /* 0x0000000e0b137221 */ /* 0x000fe20000000000 */
[----:B------:R-:W-:Y:S02]  /*2f30*/  BSSY.RECONVERGENT B0, `(.L_x_1012) ;  /* 0x0000012000007945 */ /* 0x000fe40003800200 */
[----:B------:R-:W-:-:S04]  /*2f40*/  FFMA R9, R8, R5, R9 ;  /* 0x0000000508097223 */ /* 0x000fc80000000009 */
[----:B------:R-:W-:-:S04]  /*2f50*/  FFMA R10, R32, R7, R9 ;  /* 0x00000007200a7223 */ /* 0x000fc80000000009 */
[----:B------:R-:W-:-:S04]  /*2f60*/  FMUL R21, R11, R10 ;  /* 0x0000000a0b157220 */ /* 0x000fc80000400000 */
[----:B------:R-:W-:-:S04]  /*2f70*/  FMUL R10, R21, R21 ;  /* 0x00000015150a7220 */ /* 0x000fc80000400000 */
[----:B------:R-:W-:-:S04]  /*2f80*/  FFMA R10, R19, R19, -R10 ;  /* 0x00000013130a7223 */ /* 0x000fc8000000080a */
[----:B------:R-:W-:-:S05]  /*2f90*/  FADD R37, R10, 1.00000001335143196e-10 ;  /* 0x2edbe6ff0a257421 */ /* 0x000fca0000000000 */
[----:B------:R-:W-:-:S04]  /*2fa0*/  IADD3 R9, PT, PT, R37, 0x1800000, RZ ;  /* 0x0180000025097810 */ /* 0x000fc80007ffe0ff */
[----:B------:R-:W-:-:S04]  /*2fb0*/  LOP3.LUT R9, R9, 0x7f800000, RZ, 0xc0, !PT ;  /* 0x7f80000009097812 */ /* 0x000fc800078ec0ff */
[----:B------:R-:W-:-:S13]  /*2fc0*/  ISETP.GT.U32.AND P0, PT, R9, 0x1ffffff, PT ;  /* 0x01ffffff0900780c */ /* 0x000fda0003f04070 */
[----:B------:R-:W-:Y:S05]  /*2fd0*/  @P0 BRA `(.L_x_1013) ;  /* 0x00000000000c0947 */ /* 0x000fea0003800000 */
[----:B------:R-:W-:-:S07]  /*2fe0*/  MOV R38, 0x3000 ;  /* 0x0000300000267802 */ /* 0x000fce0000000f00 */
[----:B-----5:R-:W-:Y:S05]  /*2ff0*/  CALL.REL.NOINC `($__internal_6_$__cuda_sm20_rcp_rn_f32_slowpath) ;  /* 0x0000002000647944 */ /* 0x020fea0003c00000 */
[----:B------:R-:W-:Y:S05]  /*3000*/  BRA `(.L_x_1014) ;  /* 0x0000000000107947 */ /* 0x000fea0003800000 */
.L_x_1013:
[----:B------:R-:W0:Y:S02]  /*3010*/  MUFU.RCP R12, R37 ;  /* 0x00000025000c7308 */ /* 0x000e240000001000 */
[----:B0-----:R-:W-:-:S04]  /*3020*/  FFMA R9, R37, R12, -1 ;  /* 0xbf80000025097423 */ /* 0x001fc8000000000c */
[----:B------:R-:W-:-:S04]  /*3030*/  FADD.FTZ R9, -R9, -RZ ;  /* 0x800000ff09097221 */ /* 0x000fc80000010100 */
[----:B------:R-:W-:-:S07]  /*3040*/  FFMA R12, R12, R9, R12 ;  /* 0x000000090c0c7223 */ /* 0x000fce000000000c */
.L_x_1014:
[----:B------:R-:W-:Y:S05]  /*3050*/  BSYNC.RECONVERGENT B0 ;  /* 0x0000000000007941 */ /* 0x000fea0003800200 */
.L_x_1012:
[----:B-----5:R-:W-:Y:S01]  /*3060*/  FADD R0, -R0, R15 ;  /* 0x0000000f00007221 */ /* 0x020fe20000000100 */
[----:B------:R-:W-:-:S03]  /*3070*/  FADD R4, -R17, R4 ;  /* 0x0000000411047221 */ /* 0x000fc60000000100 */
[C---:B------:R-:W-:Y:S01]  /*3080*/  FMUL R10, R21.reuse, R0 ;  /* 0x00000000150a7220 */ /* 0x040fe20000400000 */
[----:B------:R-:W-:-:S03]  /*3090*/  FMUL R9, R21, R4 ;  /* 0x0000000415097220 */ /* 0x000fc60000400000 */
[C---:B------:R-:W-:Y:S01]  /*30a0*/  FFMA R15, R19.reuse, R4, -R10 ;  /* 0x00000004130f7223 */ /* 0x040fe2000000080a */
[----:B------:R-:W-:-:S03]  /*30b0*/  FFMA R9, R19, R0, -R9 ;  /* 0x0000000013097223 */ /* 0x000fc60000000809 */
[-C--:B------:R-:W-:Y:S01]  /*30c0*/  FMUL R15, R15, R12.reuse ;  /* 0x0000000c0f0f7220 */ /* 0x080fe20000400000 */
[----:B------:R-:W-:-:S03]  /*30d0*/  FMUL R9, R9, R12 ;  /* 0x0000000c09097220 */ /* 0x000fc60000400000 */
[C---:B------:R-:W-:Y:S01]  /*30e0*/  FMUL R0, R15.reuse, R8 ;  /* 0x000000080f007220 */ /* 0x040fe20000400000 */
[C---:B------:R-:W-:Y:S01]  /*30f0*/  FMUL R17, R15.reuse, R13 ;  /* 0x0000000d0f117220 */ /* 0x040fe20000400000 */
[----:B------:R-:W-:Y:S02]  /*3100*/  FMUL R4, R15, R32 ;  /* 0x000000200f047220 */ /* 0x000fe40000400000 */
[C---:B------:R-:W-:Y:S01]  /*3110*/  FFMA R0, R9.reuse, R5, R0 ;  /* 0x0000000509007223 */ /* 0x040fe20000000000 */
[C---:B------:R-:W-:Y:S01]  /*3120*/  FFMA R23, R9.reuse, R6, R17 ;  /* 0x0000000609177223 */ /* 0x040fe20000000011 */
[----:B------:R-:W-:Y:S02]  /*3130*/  FFMA R31, R9, R7, R4 ;  /* 0x00000007091f7223 */ /* 0x000fe40000000004 */
[C---:B------:R-:W-:Y:S01]  /*3140*/  FFMA R17, R11.reuse, R0, R22 ;  /* 0x000000000b117223 */ /* 0x040fe20000000016 */
[C---:B------:R-:W-:Y:S01]  /*3150*/  FFMA R23, R11.reuse, R23, R20 ;  /* 0x000000170b177223 */ /* 0x040fe20000000014 */
[----:B------:R-:W-:-:S03]  /*3160*/  FFMA R31, R11, R31, R18 ;  /* 0x0000001f0b1f7223 */ /* 0x000fc60000000012 */
[----:B------:R-:W-:Y:S04]  /*3170*/  STG.E desc[UR4][R26.64], R17 ;  /* 0x000000111a007986 */ /* 0x000fe8000c101904 */
[----:B------:R-:W-:Y:S04]  /*3180*/  STG.E desc[UR4][R26.64+0x4], R23 ;  /* 0x000004171a007986 */ /* 0x000fe8000c101904 */
[----:B------:R0:W-:Y:S04]  /*3190*/  STG.E desc[UR4][R26.64+0x8], R31 ;  /* 0x0000081f1a007986 */ /* 0x0001e8000c101904 */
[----:B------:R-:W2:Y:S04]  /*31a0*/  LDG.E R33, desc[UR4][R24.64] ;  /* 0x0000000418217981 */ /* 0x000ea8000c1e1900 */
[----:B------:R-:W3:Y:S04]  /*31b0*/  LDG.E R35, desc[UR4][R24.64+0x4] ;  /* 0x0000040418237981 */ /* 0x000ee8000c1e1900 */
[----:B------:R-:W4:Y:S01]  /*31c0*/  LDG.E R4, desc[UR4][R24.64+0x8] ;  /* 0x0000080418047981 */ /* 0x000f22000c1e1900 */
[----:B------:R-:W-:Y:S01]  /*31d0*/  FMUL R0, R14, R9 ;  /* 0x000000090e007220 */ /* 0x000fe20000400000 */
[----:B0-----:R-:W0:Y:S03]  /*31e0*/  LDC.64 R26, c[0x0][0x390] ;  /* 0x0000e400ff1a7b82 */ /* 0x001e260000000a00 */
[C---:B--2---:R-:W-:Y:S01]  /*31f0*/  FFMA R33, R0.reuse, -R5, R33 ;  /* 0x8000000500217223 */ /* 0x044fe20000000021 */
[----:B---3--:R-:W-:-:S04]  /*3200*/  FFMA R35, R0, -R6, R35 ;  /* 0x8000000600237223 */ /* 0x008fc80000000023 */
[----:B------:R-:W-:Y:S01]  /*3210*/  STG.E desc[UR4][R24.64], R33 ;  /* 0x0000002118007986 */ /* 0x000fe2000c101904 */
[----:B----4-:R-:W-:-:S03]  /*3220*/  FFMA R9, R0, -R7, R4 ;  /* 0x8000000700097223 */ /* 0x010fc60000000004 */
[----:B------:R-:W-:Y:S04]  /*3230*/  STG.E desc[UR4][R24.64+0x4], R35 ;  /* 0x0000042318007986 */ /* 0x000fe8000c101904 */
[----:B------:R1:W-:Y:S04]  /*3240*/  STG.E desc[UR4][R24.64+0x8], R9 ;  /* 0x0000080918007986 */ /* 0x0003e8000c101904 */
[----:B------:R-:W2:Y:S04]  /*3250*/  LDG.E R0, desc[UR4][R28.64] ;  /* 0x000000041c007981 */ /* 0x000ea8000c1e1900 */
[----:B------:R-:W3:Y:S04]  /*3260*/  LDG.E R4, desc[UR4][R28.64+0x4] ;  /* 0x000004041c047981 */ /* 0x000ee8000c1e1900 */
[----:B------:R-:W4:Y:S01]  /*3270*/  LDG.E R17, desc[UR4][R28.64+0x8] ;  /* 0x000008041c117981 */ /* 0x000f22000c1e1900 */
[----:B------:R-:W-:Y:S01]  /*3280*/  FMUL R15, R14, R15 ;  /* 0x0000000f0e0f7220 */ /* 0x000fe20000400000 */
[----:B0-----:R-:W-:-:S04]  /*3290*/  IMAD.WIDE R22, R3, 0x4, R26 ;  /* 0x0000000403167825 */ /* 0x001fc800078e021a */
[----:B------:R-:W-:-:S04]  /*32a0*/  IMAD.WIDE R2, R2, 0x4, R26 ;  /* 0x0000000402027825 */ /* 0x000fc800078e021a */
[C---:B--2---:R-:W-:Y:S01]  /*32b0*/  FFMA R31, R15.reuse, -R8, R0 ;  /* 0x800000080f1f7223 */ /* 0x044fe20000000000 */
[----:B---3--:R-:W-:-:S04]  /*32c0*/  FFMA R37, R15, -R13, R4 ;  /* 0x8000000d0f257223 */ /* 0x008fc80000000004 */
[----:B------:R0:W-:Y:S01]  /*32d0*/  STG.E desc[UR4][R28.64], R31 ;  /* 0x0000001f1c007986 */ /* 0x0001e2000c101904 */
[----:B----4-:R-:W-:Y:S01]  /*32e0*/  FFMA R15, R15, -R32, R17 ;  /* 0x800000200f0f7223 */ /* 0x010fe20000000011 */
[----:B------:R-:W-:Y:S02]  /*32f0*/  IMAD.WIDE R16, R16, 0x4, R26 ;  /* 0x0000000410107825 */ /* 0x000fe400078e021a */
[----:B------:R-:W-:Y:S04]  /*3300*/  STG.E desc[UR4][R28.64+0x4], R37 ;  /* 0x000004251c007986 */ /* 0x000fe8000c101904 */
[----:B------:R2:W-:Y:S04]  /*3310*/  STG.E desc[UR4][R28.64+0x8], R15 ;  /* 0x0000080f1c007986 */ /* 0x0005e8000c101904 */
[----:B------:R-:W3:Y:S04]  /*3320*/  LDG.E R4, desc[UR4][R22.64+0x4] ;  /* 0x0000040416047981 */ /* 0x000ee8000c1e1900 */
[----:B-1----:R-:W3:Y:S04]  /*3330*/  LDG.E R25, desc[UR4][R2.64+0x4] ;  /* 0x0000040402197981 */ /* 0x002ee8000c1e1900 */
[----:B------:R-:W4:Y:S04]  /*3340*/  LDG.E R33, desc[UR4][R16.64+0x4] ;  /* 0x0000040410217981 */ /* 0x000f28000c1e1900 */
[----:B------:R-:W2:Y:S04]  /*3350*/  LDG.E R0, desc[UR4][R22.64] ;  /* 0x0000000416007981 */ /* 0x000ea8000c1e1900 */
[----:B------:R-:W2:Y:S04]  /*3360*/  LDG.E R9, desc[UR4][R2.64] ;  /* 0x0000000402097981 */ /* 0x000ea8000c1e1900 */
[----:B0-----:R-:W2:Y:S04]  /*3370*/  LDG.E R31, desc[UR4][R16.64] ;  /* 0x00000004101f7981 */ /* 0x001ea8000c1e1900 */
[----:B------:R-:W2:Y:S04]  /*3380*/  LDG.E R10, desc[UR4][R22.64+0x8] ;  /* 0x00000804160a7981 */ /* 0x000ea8000c1e1900 */
[----:B------:R-:W2:Y:S04]  /*3390*/  LDG.E R27, desc[UR4][R2.64+0x8] ;  /* 0x00000804021b7981 */ /* 0x000ea8000c1e1900 */
[----:B------:R-:W2:Y:S01]  /*33a0*/  LDG.E R35, desc[UR4][R16.64+0x8] ;  /* 0x0000080410237981 */ /* 0x000ea2000c1e1900 */
[C---:B---3--:R-:W-:Y:S01]  /*33b0*/  FADD R25, -R4.reuse, R25 ;  /* 0x0000001904197221 */ /* 0x048fe20000000100 */
[----:B----4-:R-:W-:-:S03]  /*33c0*/  FADD R20, -R4, R33 ;  /* 0x0000002104147221 */ /* 0x010fc60000000100 */
[----:B------:R-:W-:Y:S01]  /*33d0*/  FMUL R25, R25, R6 ;  /* 0x0000000619197220 */ /* 0x000fe20000400000 */
[----:B------:R-:W-:Y:S01]  /*33e0*/  FMUL R20, R20, R13 ;  /* 0x0000000d14147220 */ /* 0x000fe20000400000 */
[C---:B--2---:R-:W-:Y:S01]  /*33f0*/  FADD R18, -R0.reuse, R9 ;  /* 0x0000000900127221 */ /* 0x044fe20000000100 */
[----:B------:R-:W-:-:S03]  /*3400*/  FADD R31, -R0, R31 ;  /* 0x0000001f001f7221 */ /* 0x000fc60000000100 */
[----:B------:R-:W-:Y:S01]  /*3410*/  FFMA R18, R18, R5, R25 ;  /* 0x0000000512127223 */ /* 0x000fe20000000019 */
[----:B------:R-:W-:Y:S01]  /*3420*/  FFMA R31, R31, R8, R20 ;  /* 0x000000081f1f7223 */ /* 0x000fe20000000014 */
[C---:B------:R-:W-:Y:S01]  /*3430*/  FADD R27, -R10.reuse, R27 ;  /* 0x0000001b0a1b7221 */ /* 0x040fe20000000100 */
[----:B------:R-:W-:-:S03]  /*3440*/  FADD R20, -R10, R35 ;  /* 0x000000230a147221 */ /* 0x000fc60000000100 */
[----:B------:R-:W-:Y:S01]  /*3450*/  FFMA R18, R27, R7, R18 ;  /* 0x000000071b127223 */ /* 0x000fe20000000012 */
[----:B------:R-:W-:-:S03]  /*3460*/  FFMA R20, R20, R32, R31 ;  /* 0x0000002014147223 */ /* 0x000fc6000000001f */
        /* <DEDUP_REMOVED lines=15> */
[----:B------:R0:W-:Y:S04]  /*3560*/  STG.E desc[UR4][R22.64], R15 ;  /* 0x0000000f16007986 */ /* 0x0001e8000c101904 */
[----:B------:R-:W-:Y:S04]  /*3570*/  STG.E desc[UR4][R22.64+0x4], R19 ;  /* 0x0000041316007986 */ /* 0x000fe8000c101904 */
[----:B------:R-:W-:Y:S04]  /*3580*/  STG.E desc[UR4][R22.64+0x8], R25 ;  /* 0x0000081916007986 */ /* 0x000fe8000c101904 */
[----:B------:R-:W2:Y:S04]  /*3590*/  LDG.E R11, desc[UR4][R2.64] ;  /* 0x00000004020b7981 */ /* 0x000ea8000c1e1900 */
[----:B------:R-:W3:Y:S04]  /*35a0*/  LDG.E R27, desc[UR4][R2.64+0x4] ;  /* 0x00000404021b7981 */ /* 0x000ee8000c1e1900 */
[----:B------:R-:W4:Y:S01]  /*35b0*/  LDG.E R4, desc[UR4][R2.64+0x8] ;  /* 0x0000080402047981 */ /* 0x000f22000c1e1900 */
[----:B------:R-:W-:-:S04]  /*35c0*/  FMUL R0, R14, R21 ;  /* 0x000000150e007220 */ /* 0x000fc80000400000 */
[C---:B--2---:R-:W-:Y:S01]  /*35d0*/  FFMA R11, R0.reuse, -R5, R11 ;  /* 0x80000005000b7223 */ /* 0x044fe2000000000b */
[C---:B---3--:R-:W-:Y:S01]  /*35e0*/  FFMA R27, R0.reuse, -R6, R27 ;  /* 0x80000006001b7223 */ /* 0x048fe2000000001b */
[----:B----4-:R-:W-:-:S03]  /*35f0*/  FFMA R7, R0, -R7, R4 ;  /* 0x8000000700077223 */ /* 0x010fc60000000004 */
[----:B------:R-:W-:Y:S04]  /*3600*/  STG.E desc[UR4][R2.64], R11 ;  /* 0x0000000b02007986 */ /* 0x000fe8000c101904 */
[----:B------:R-:W-:Y:S04]  /*3610*/  STG.E desc[UR4][R2.64+0x4], R27 ;  /* 0x0000041b02007986 */ /* 0x000fe8000c101904 */
[----:B------:R-:W-:Y:S04]  /*3620*/  STG.E desc[UR4][R2.64+0x8], R7 ;  /* 0x0000080702007986 */ /* 0x000fe8000c101904 */
[----:B------:R-:W2:Y:S04]  /*3630*/  LDG.E R0, desc[UR4][R16.64] ;  /* 0x0000000410007981 */ /* 0x000ea8000c1e1900 */
[----:B------:R-:W3:Y:S04]  /*3640*/  LDG.E R4, desc[UR4][R16.64+0x4] ;  /* 0x0000040410047981 */ /* 0x000ee8000c1e1900 */
[----:B0-----:R-:W4:Y:S01]  /*3650*/  LDG.E R15, desc[UR4][R16.64+0x8] ;  /* 0x00000804100f7981 */ /* 0x001f22000c1e1900 */
[----:B------:R-:W-:-:S04]  /*3660*/  FMUL R9, R14, R9 ;  /* 0x000000090e097220 */ /* 0x000fc80000400000 */
[C---:B--2---:R-:W-:Y:S01]  /*3670*/  FFMA R5, R9.reuse, -R8, R0 ;  /* 0x8000000809057223 */ /* 0x044fe20000000000 */
[C---:B---3--:R-:W-:Y:S01]  /*3680*/  FFMA R13, R9.reuse, -R13, R4 ;  /* 0x8000000d090d7223 */ /* 0x048fe20000000004 */
[----:B----4-:R-:W-:-:S03]  /*3690*/  FFMA R15, R9, -R32, R15 ;  /* 0x80000020090f7223 */ /* 0x010fc6000000000f */
[----:B------:R-:W-:Y:S04]  /*36a0*/  STG.E desc[UR4][R16.64], R5 ;  /* 0x0000000510007986 */ /* 0x000fe8000c101904 */
[----:B------:R-:W-:Y:S04]  /*36b0*/  STG.E desc[UR4][R16.64+0x4], R13 ;  /* 0x0000040d10007986 */ /* 0x000fe8000c101904 */
[----:B------:R-:W-:Y:S01]  /*36c0*/  STG.E desc[UR4][R16.64+0x8], R15 ;  /* 0x0000080f10007986 */ /* 0x000fe2000c101904 */
[----:B------:R-:W-:Y:S05]  /*36d0*/  EXIT ;  /* 0x000000000000794d */ /* 0x000fea0003800000 */
.L_x_972:
[----:B------:R-:W2:Y:S01]  /*36e0*/  LDG.E.CONSTANT R15, desc[UR4][R32.64+0x4] ;  /* 0x00000404200f7981 */ /* 0x000ea2000c1e9900 */
[----:B------:R-:W0:Y:S03]  /*36f0*/  LDC.64 R22, c[0x0][0x380] ;  /* 0x0000e000ff167b82 */ /* 0x000e260000000a00 */
[----:B------:R-:W3:Y:S04]  /*3700*/  LDG.E.CONSTANT R17, desc[UR4][R32.64+0x8] ;  /* 0x0000080420117981 */ /* 0x000ee8000c1e9900 */
[----:B------:R-:W4:Y:S01]  /*3710*/  LDG.E.CONSTANT R19, desc[UR4][R32.64+0xc] ;  /* 0x00000c0420137981 */ /* 0x000f22000c1e9900 */
[----:B-----5:R-:W-:-:S03]  /*3720*/  LEA R13, R3, R3, 0x1 ;  /* 0x00000003030d7211 */ /* 0x020fc600078e08ff */
[----:B------:R1:W5:Y:S04]  /*3730*/  LDG.E.CONSTANT R21, desc[UR4][R32.64+0x10] ;  /* 0x0000100420157981 */ /* 0x000368000c1e9900 */
        /* <DEDUP_REMOVED lines=8> */
[----:B------:R-:W2:Y:S04]  /*37c0*/  LDG.E R3, desc[UR4][R26.64+0x4] ;  /* 0x000004041a037981 */ /* 0x000ea8000c1e1900 */
[----:B------:R-:W2:Y:S04]  /*37d0*/  LDG.E R39, desc[UR4][R26.64] ;  /* 0x000000041a277981 */ /* 0x000ea8000c1e1900 */
[----:B------:R-:W2:Y:S01]  /*37e0*/  LDG.E R7, desc[UR4][R26.64+0x8] ;  /* 0x000008041a077981 */ /* 0x000ea2000c1e1900 */
[----:B---3--:R-:W-:Y:S02]  /*37f0*/  LEA R17, R17, R17, 0x1 ;  /* 0x0000001111117211 */ /* 0x008fe400078e08ff */
[----:B----4-:R-:W-:-:S03]  /*3800*/  LEA R19, R19, R19, 0x1 ;  /* 0x0000001313137211 */ /* 0x010fc600078e08ff */
[----:B------:R-:W-:-:S04]  /*3810*/  IMAD.WIDE R24, R17, 0x4, R22 ;  /* 0x0000000411187825 */ /* 0x000fc800078e0216 */
[----:B------:R-:W-:Y:S01]  /*3820*/  IMAD.WIDE R22, R19, 0x4, R22 ;  /* 0x0000000413167825 */ /* 0x000fe200078e0216 */
[----:B------:R-:W3:Y:S04]  /*3830*/  LDG.E R5, desc[UR4][R24.64] ;  /* 0x0000000418057981 */ /* 0x000ee8000c1e1900 */
[----:B------:R-:W4:Y:S04]  /*3840*/  LDG.E R9, desc[UR4][R24.64+0x4] ;  /* 0x0000040418097981 */ /* 0x000f28000c1e1900 */
[----:B------:R-:W4:Y:S04]  /*3850*/  LDG.E R35, desc[UR4][R24.64+0x8] ;  /* 0x0000080418237981 */ /* 0x000f28000c1e1900 */
[----:B------:R-:W4:Y:S04]  /*3860*/  LDG.E R37, desc[UR4][R22.64] ;  /* 0x0000000416257981 */ /* 0x000f28000c1e1900 */
[----:B------:R-:W4:Y:S04]  /*3870*/  LDG.E R41, desc[UR4][R22.64+0x4] ;  /* 0x0000040416297981 */ /* 0x000f28000c1e1900 */
[----:B------:R-:W4:Y:S01]  /*3880*/  LDG.E R43, desc[UR4][R22.64+0x8] ;  /* 0x00000804162b7981 */ /* 0x000f22000c1e1900 */
[----:B------:R-:W-:Y:S01]  /*3890*/  BSSY.RECONVERGENT B0, `(.L_x_1015) ;  /* 0x0000019000007945 */ /* 0x000fe20003800200 */
[----:B--2---:R-:W-:Y:S01]  /*38a0*/  FADD R8, -R16, R3 ;  /* 0x0000000310087221 */ /* 0x004fe20000000100 */
[----:B------:R-:W-:-:S03]  /*38b0*/  FADD R39, -R18, R39 ;  /* 0x0000002712277221 */ /* 0x000fc60000000100 */
        /* <DEDUP_REMOVED lines=8> */
[----:B----4-:R-:W-:Y:S01]  /*3940*/  FADD R5, -R16, R9 ;  /* 0x0000000910057221 */ /* 0x010fe20000000100 */
[----:B------:R-:W-:Y:S01]  /*3950*/  FADD R4, -R20, R35 ;  /* 0x0000002314047221 */ /* 0x000fe20000000100 */
[----:B------:R-:W-:Y:S01]  /*3960*/  FADD R3, -R18, R37 ;  /* 0x0000002512037221 */ /* 0x000fe20000000100 */
[----:B------:R-:W-:Y:S01]  /*3970*/  FADD R0, -R16, R41 ;  /* 0x0000002910007221 */ /* 0x000fe20000000100 */
[----:B------:R-:W-:-:S07]  /*3980*/  FADD R2, -R20, R43 ;  /* 0x0000002b14027221 */ /* 0x000fce0000000100 */
[----:B01----:R-:W-:Y:S05]  /*3990*/  @!P0 BRA `(.L_x_1016) ;  /* 0x0000000000108947 */ /* 0x003fea0003800000 */
[----:B------:R-:W-:Y:S02]  /*39a0*/  MOV R9, R10 ;  /* 0x0000000a00097202 */ /* 0x000fe40000000f00 */
[----:B------:R-:W-:-:S07]  /*39b0*/  MOV R10, 0x39d0 ;  /* 0x000039d0000a7802 */ /* 0x000fce0000000f00 */
[----:B-----5:R-:W-:Y:S05]  /*39c0*/  CALL.REL.NOINC `($__internal_7_$__cuda_sm20_sqrt_rn_f32_slowpath) ;  /* 0x0000001800c07944 */ /* 0x020fea0003c00000 */
[----:B------:R-:W-:Y:S05]  /*39d0*/  BRA `(.L_x_1017) ;  /* 0x0000000000107947 */ /* 0x000fea0003800000 */
.L_x_1016:
[----:B------:R-:W-:Y:S01]  /*39e0*/  FMUL.FTZ R37, R10, R45 ;  /* 0x0000002d0a257220 */ /* 0x000fe20000410000 */
[----:B------:R-:W-:-:S03]  /*39f0*/  FMUL.FTZ R45, R45, 0.5 ;  /* 0x3f0000002d2d7820 */ /* 0x000fc60000410000 */
[----:B------:R-:W-:-:S04]  /*3a00*/  FFMA R10, -R37, R37, R10 ;  /* 0x00000025250a7223 */ /* 0x000fc8000000010a */
[----:B------:R-:W-:-:S07]  /*3a10*/  FFMA R37, R10, R45, R37 ;  /* 0x0000002d0a257223 */ /* 0x000fce0000000025 */
.L_x_1017:
[----:B------:R-:W-:Y:S05]  /*3a20*/  BSYNC.RECONVERGENT B0 ;  /* 0x0000000000007941 */ /* 0x000fea0003800200 */
.L_x_1015:
[----:B------:R-:W-:Y:S01]  /*3a30*/  FMUL R9, R5, R5 ;  /* 0x0000000505097220 */ /* 0x000fe20000400000 */
[----:B------:R-:W-:Y:S01]  /*3a40*/  BSSY.RECONVERGENT B0, `(.L_x_1018) ;  /* 0x000000f000007945 */ /* 0x000fe20003800200 */
[----:B------:R-:W-:Y:S02]  /*3a50*/  FADD R32, R37, 1.00000001335143196e-10 ;  /* 0x2edbe6ff25207421 */ /* 0x000fe40000000000 */
        /* <DEDUP_REMOVED lines=8> */
[----:B------:R-:W-:Y:S05]  /*3ae0*/  BRA `(.L_x_1020) ;  /* 0x0000000000107947 */ /* 0x000fea0003800000 */
.L_x_1019:
[----:B------:R-:W-:Y:S01]  /*3af0*/  FMUL.FTZ R12, R9, R10 ;  /* 0x0000000a090c7220 */ /* 0x000fe20000410000 */
[----:B------:R-:W-:-:S03]  /*3b00*/  FMUL.FTZ R10, R10, 0.5 ;  /* 0x3f0000000a0a7820 */ /* 0x000fc60000410000 */
[----:B------:R-:W-:-:S04]  /*3b10*/  FFMA R9, -R12, R12, R9 ;  /* 0x0000000c0c097223 */ /* 0x000fc80000000109 */
[----:B------:R-:W-:-:S07]  /*3b20*/  FFMA R37, R9, R10, R12 ;  /* 0x0000000a09257223 */ /* 0x000fce000000000c */
.L_x_1020:
[----:B------:R-:W-:Y:S05]  /*3b30*/  BSYNC.RECONVERGENT B0 ;  /* 0x0000000000007941 */ /* 0x000fea0003800200 */
.L_x_1018:
        /* <DEDUP_REMOVED lines=12> */
.L_x_1022:
[----:B------:R-:W-:Y:S01]  /*3c00*/  FMUL.FTZ R12, R9, R10 ;  /* 0x0000000a090c7220 */ /* 0x000fe20000410000 */
[----:B------:R-:W-:-:S03]  /*3c10*/  FMUL.FTZ R10, R10, 0.5 ;  /* 0x3f0000000a0a7820 */ /* 0x000fc60000410000 */
[----:B------:R-:W-:-:S04]  /*3c20*/  FFMA R9, -R12, R12, R9 ;  /* 0x0000000c0c097223 */ /* 0x000fc80000000109 */
[----:B------:R-:W-:-:S07]  /*3c30*/  FFMA R37, R9, R10, R12 ;  /* 0x0000000a09257223 */ /* 0x000fce000000000c */
.L_x_1023:
[----:B------:R-:W-:Y:S05]  /*3c40*/  BSYNC.RECONVERGENT B0 ;  /* 0x0000000000007941 */ /* 0x000fea0003800200 */
.L_x_1021:
[----:B------:R-:W0:Y:S01]  /*3c50*/  MUFU.RCP R9, R32 ;  /* 0x0000002000097308 */ /* 0x000e220000001000 */
[----:B------:R-:W-:Y:S01]  /*3c60*/  BSSY.RECONVERGENT B2, `(.L_x_1024) ;  /* 0x000000e000027945 */ /* 0x000fe20003800200 */
[----:B------:R-:W-:-:S06]  /*3c70*/  FADD R35, R37, 1.00000001335143196e-10 ;  /* 0x2edbe6ff25237421 */ /* 0x000fcc0000000000 */
        /* <DEDUP_REMOVED lines=12> */
.L_x_1025:
[----:B------:R-:W-:Y:S05]  /*3d40*/  BSYNC.RECONVERGENT B2 ;  /* 0x0000000000027941 */ /* 0x000fea0003800200 */
.L_x_1024:
        /* <DEDUP_REMOVED lines=14> */
.L_x_1027:
[----:B------:R-:W-:Y:S05]  /*3e30*/  BSYNC.RECONVERGENT B2 ;  /* 0x0000000000027941 */ /* 0x000fea0003800200 */
.L_x_1026:
        /* <DEDUP_REMOVED lines=14> */
.L_x_1029:
[----:B------:R-:W-:Y:S05]  /*3f20*/  BSYNC.RECONVERGENT B2 ;  /* 0x0000000000027941 */ /* 0x000fea0003800200 */
.L_x_1028:
        /* <DEDUP_REMOVED lines=14> */
.L_x_1031:
[----:B------:R-:W-:Y:S05]  /*4010*/  BSYNC.RECONVERGENT B2 ;  /* 0x0000000000027941 */ /* 0x000fea0003800200 */
.L_x_1030:
        /* <DEDUP_REMOVED lines=14> */
.L_x_1033:
[----:B------:R-:W-:Y:S05]  /*4100*/  BSYNC.RECONVERGENT B2 ;  /* 0x0000000000027941 */ /* 0x000fea0003800200 */
.L_x_1032:
        /* <DEDUP_REMOVED lines=14> */
.L_x_1035:
[----:B------:R-:W-:Y:S05]  /*41f0*/  BSYNC.RECONVERGENT B2 ;  /* 0x0000000000027941 */ /* 0x000fea0003800200 */
.L_x_1034:
        /* <DEDUP_REMOVED lines=14> */
.L_x_1037:
[----:B------:R-:W-:Y:S05]  /*42e0*/  BSYNC.RECONVERGENT B2 ;  /* 0x0000000000027941 */ /* 0x000fea0003800200 */
.L_x_1036:
        /* <DEDUP_REMOVED lines=14> */
.L_x_1039:
[----:B------:R-:W-:Y:S05]  /*43d0*/  BSYNC.RECONVERGENT B2 ;  /* 0x0000000000027941 */ /* 0x000fea0003800200 */
.L_x_1038:
        /* <DEDUP_REMOVED lines=14> */
.L_x_1041:
[----:B------:R-:W-:Y:S05]  /*44c0*/  BSYNC.RECONVERGENT B2 ;  /* 0x0000000000027941 */ /* 0x000fea0003800200 */
.L_x_1040:
[CC--:B------:R-:W-:Y:S01]  /*44d0*/  FMUL R9, R3.reuse, R36.reuse ;  /* 0x0000002403097220 */ /* 0x0c0fe20000400000 */
[----:B------:R-:W-:Y:S01]  /*44e0*/  FMUL R6, R3, R43 ;  /* 0x0000002b03067220 */ /* 0x000fe20000400000 */
[----:B------:R-:W-:Y:S01]  /*44f0*/  FMUL R2, R43, R36 ;  /* 0x000000242b027220 */ /* 0x000fe20000400000 */
[----:B------:R-:W-:Y:S01]  /*4500*/  BSSY.RECONVERGENT B0, `(.L_x_1042) ;  /* 0x0000021000007945 */ /* 0x000fe20003800200 */
[CC--:B------:R-:W-:Y:S01]  /*4510*/  FFMA R9, R4.reuse, R34.reuse, R9 ;  /* 0x0000002204097223 */ /* 0x0c0fe20000000009 */
[----:B------:R-:W-:Y:S01]  /*4520*/  FFMA R6, R4, R7, R6 ;  /* 0x0000000704067223 */ /* 0x000fe20000000006 */
[----:B------:R-:W-:Y:S02]  /*4530*/  FFMA R2, R7, R34, R2 ;  /* 0x0000002207027223 */ /* 0x000fe40000000002 */
[CC--:B------:R-:W-:Y:S01]  /*4540*/  FFMA R10, R0.reuse, R8.reuse, R9 ;  /* 0x00000008000a7223 */ /* 0x0c0fe20000000009 */
[----:B------:R-:W-:Y:S01]  /*4550*/  FFMA R46, R0, R5, R6 ;  /* 0x00000005002e7223 */ /* 0x000fe20000000006 */
[----:B------:R-:W-:Y:S01]  /*4560*/  FFMA R6, R5, R8, R2 ;  /* 0x0000000805067223 */ /* 0x000fe20000000002 */
[C---:B------:R-:W-:Y:S01]  /*4570*/  FADD R2, R11.reuse, R14 ;  /* 0x0000000e0b027221 */ /* 0x040fe20000000000 */
[C---:B------:R-:W-:Y:S01]  /*4580*/  FMUL R47, R11.reuse, R10 ;  /* 0x0000000a0b2f7220 */ /* 0x040fe20000400000 */
[C---:B------:R-:W-:Y:S01]  /*4590*/  FMUL R46, R11.reuse, R46 ;  /* 0x0000002e0b2e7220 */ /* 0x040fe20000400000 */
[----:B------:R-:W-:-:S02]  /*45a0*/  FMUL R49, R11, R6 ;  /* 0x000000060b317220 */ /* 0x000fc40000400000 */
[----:B------:R-:W-:Y:S01]  /*45b0*/  FMUL R6, R2, R47 ;  /* 0x0000002f02067220 */ /* 0x000fe20000400000 */
[-C--:B------:R-:W-:Y:S01]  /*45c0*/  FMUL R9, R47, R46.reuse ;  /* 0x0000002e2f097220 */ /* 0x080fe20000400000 */
[-C--:B------:R-:W-:Y:S02]  /*45d0*/  FMUL R45, R46, R46.reuse ;  /* 0x0000002e2e2d7220 */ /* 0x080fe40000400000 */
[----:B------:R-:W-:Y:S01]  /*45e0*/  FFMA R6, R49, R46, -R6 ;  /* 0x0000002e31067223 */ /* 0x000fe20000000806 */
[C---:B------:R-:W-:Y:S01]  /*45f0*/  FFMA R44, R2.reuse, R49, -R9 ;  /* 0x00000031022c7223 */ /* 0x040fe20000000809 */
[----:B------:R-:W-:-:S03]  /*4600*/  FFMA R45, R2, R2, -R45 ;  /* 0x00000002022d7223 */ /* 0x000fc6000000082d */
[----:B------:R-:W-:-:S04]  /*4610*/  FMUL R10, R49, R44 ;  /* 0x0000002c310a7220 */ /* 0x000fc80000400000 */
[----:B------:R-:W-:-:S04]  /*4620*/  FFMA R10, R2, R45, -R10 ;  /* 0x0000002d020a7223 */ /* 0x000fc8000000080a */
[----:B------:R-:W-:-:S04]  /*4630*/  FFMA R10, R47, R6, R10 ;  /* 0x000000062f0a7223 */ /* 0x000fc8000000000a */
[----:B------:R-:W-:-:S05]  /*4640*/  FADD R37, R10, 1.00000001335143196e-10 ;  /* 0x2edbe6ff0a257421 */ /* 0x000fca0000000000 */
[----:B------:R-:W-:-:S04]  /*4650*/  IADD3 R9, PT, PT, R37, 0x1800000, RZ ;  /* 0x0180000025097810 */ /* 0x000fc80007ffe0ff */
[----:B------:R-:W-:-:S04]  /*4660*/  LOP3.LUT R9, R9, 0x7f800000, RZ, 0xc0, !PT ;  /* 0x7f80000009097812 */ /* 0x000fc800078ec0ff */
[----:B------:R-:W-:-:S13]  /*4670*/  ISETP.GT.U32.AND P0, PT, R9, 0x1ffffff, PT ;  /* 0x01ffffff0900780c */ /* 0x000fda0003f04070 */
[----:B------:R-:W-:Y:S05]  /*4680*/  @P0 BRA `(.L_x_1043) ;  /* 0x0000000000100947 */ /* 0x000fea0003800000 */
[----:B------:R-:W-:-:S07]  /*4690*/  MOV R38, 0x46b0 ;  /* 0x000046b000267802 */ /* 0x000fce0000000f00 */
[----:B-----5:R-:W-:Y:S05]  /*46a0*/  CALL.REL.NOINC `($__internal_6_$__cuda_sm20_rcp_rn_f32_slowpath) ;  /* 0x0000000800b87944 */ /* 0x020fea0003c00000 */
[----:B------:R-:W-:Y:S01]  /*46b0*/  MOV R9, R12 ;  /* 0x0000000c00097202 */ /* 0x000fe20000000f00 */
[----:B------:R-:W-:Y:S06]  /*46c0*/  BRA `(.L_x_1044) ;  /* 0x0000000000107947 */ /* 0x000fec0003800000 */
.L_x_1043:
[----:B------:R-:W0:Y:S02]  /*46d0*/  MUFU.RCP R9, R37 ;  /* 0x0000002500097308 */ /* 0x000e240000001000 */
[----:B0-----:R-:W-:-:S04]  /*46e0*/  FFMA R10, R37, R9, -1 ;  /* 0xbf800000250a7423 */ /* 0x001fc80000000009 */
[----:B------:R-:W-:-:S04]  /*46f0*/  FADD.FTZ R10, -R10, -RZ ;  /* 0x800000ff0a0a7221 */ /* 0x000fc80000010100 */
[----:B------:R-:W-:-:S07]  /*4700*/  FFMA R9, R9, R10, R9 ;  /* 0x0000000a09097223 */ /* 0x000fce0000000009 */
.L_x_1044:
[----:B------:R-:W-:Y:S05]  /*4710*/  BSYNC.RECONVERGENT B0 ;  /* 0x0000000000007941 */ /* 0x000fea0003800200 */
.L_x_1042:
[----:B-----5:R-:W-:Y:S01]  /*4720*/  FADD R31, -R31, R35 ;  /* 0x000000231f1f7221 */ /* 0x020fe20000000100 */
[----:B------:R-:W-:Y:S01]  /*4730*/  FADD R33, -R30, R33 ;  /* 0x000000211e217221 */ /* 0x000fe20000000100 */
[----:B------:R-:W-:Y:S02]  /*4740*/  FADD R21, -R21, R32 ;  /* 0x0000002015157221 */ /* 0x000fe40000000100 */
[----:B------:R-:W-:Y:S01]  /*4750*/  FMUL R35, R46, R31 ;  /* 0x0000001f2e237220 */ /* 0x000fe20000400000 */
[----:B------:R-:W-:Y:S01]  /*4760*/  FMUL R12, R47, R33 ;  /* 0x000000212f0c7220 */ /* 0x000fe20000400000 */
[----:B------:R-:W-:Y:S01]  /*4770*/  FMUL R10, R44, R21 ;  /* 0x000000152c0a7220 */ /* 0x000fe20000400000 */
[C---:B------:R-:W-:Y:S01]  /*4780*/  FMUL R37, R2.reuse, R31 ;  /* 0x0000001f02257220 */ /* 0x040fe20000400000 */
[----:B------:R-:W-:Y:S01]  /*4790*/  FFMA R35, R2, R33, -R35 ;  /* 0x0000002102237223 */ /* 0x000fe20000000823 */
[C---:B------:R-:W-:Y:S02]  /*47a0*/  FFMA R30, R49.reuse, R31, -R12 ;  /* 0x0000001f311e7223 */ /* 0x040fe4000000080c */
[--C-:B------:R-:W-:Y:S01]  /*47b0*/  FFMA R31, R46, R33, -R37.reuse ;  /* 0x000000212e1f7223 */ /* 0x100fe20000000825 */
[-C--:B------:R-:W-:Y:S01]  /*47c0*/  FFMA R12, R2, R35.reuse, -R10 ;  /* 0x00000023020c7223 */ /* 0x080fe2000000080a */
[C---:B------:R-:W-:Y:S01]  /*47d0*/  FMUL R10, R49.reuse, R35 ;  /* 0x00000023310a7220 */ /* 0x040fe20000400000 */
[----:B------:R-:W-:Y:S01]  /*47e0*/  FFMA R33, R46, -R33, R37 ;  /* 0x800000212e217223 */ /* 0x000fe20000000025 */
[-C--:B------:R-:W-:Y:S01]  /*47f0*/  FMUL R35, R49, R30.reuse ;  /* 0x0000001e31237220 */ /* 0x080fe20000400000 */
[----:B------:R-:W-:Y:S01]  /*4800*/  FFMA R30, R47, R30, R12 ;  /* 0x0000001e2f1e7223 */ /* 0x000fe2000000000c */
[----:B------:R-:W-:-:S02]  /*4810*/  FFMA R10, R45, R21, -R10 ;  /* 0x000000152d0a7223 */ /* 0x000fc4000000080a */
[----:B------:R-:W-:Y:S02]  /*4820*/  FFMA R33, R2, R33, -R35 ;  /* 0x0000002102217223 */ /* 0x000fe40000000823 */
[----:B------:R-:W-:Y:S01]  /*4830*/  FFMA R12, R47, R31, R10 ;  /* 0x0000001f2f0c7223 */ /* 0x000fe2000000000a */
[----:B------:R-:W-:Y:S01]  /*4840*/  FMUL R10, R30, R9 ;  /* 0x000000091e0a7220 */ /* 0x000fe20000400000 */
[----:B------:R-:W-:Y:S02]  /*4850*/  FFMA R30, R6, R21, R33 ;  /* 0x00000015061e7223 */ /* 0x000fe40000000021 */
[----:B------:R-:W-:Y:S01]  /*4860*/  FMUL R21, R12, R9 ;  /* 0x000000090c157220 */ /* 0x000fe20000400000 */
[C---:B------:R-:W-:Y:S01]  /*4870*/  FMUL R33, R10.reuse, R43 ;  /* 0x0000002b0a217220 */ /* 0x040fe20000400000 */
[C---:B------:R-:W-:Y:S01]  /*4880*/  FMUL R12, R10.reuse, R7 ;  /* 0x000000070a0c7220 */ /* 0x040fe20000400000 */
[----:B------:R-:W-:Y:S01]  /*4890*/  FMUL R35, R10, R5 ;  /* 0x000000050a237220 */ /* 0x000fe20000400000 */
[----:B------:R-:W-:Y:S01]  /*48a0*/  FMUL R31, R30, R9 ;  /* 0x000000091e1f7220 */ /* 0x000fe20000400000 */
[C---:B------:R-:W-:Y:S01]  /*48b0*/  FFMA R30, R21.reuse, R36, R33 ;  /* 0x00000024151e7223 */ /* 0x040fe20000000021 */
[C---:B------:R-:W-:Y:S01]  /*48c0*/  FFMA R12, R21.reuse, R34, R12 ;  /* 0x00000022150c7223 */ /* 0x040fe2000000000c */
[----:B------:R-:W-:-:S02]  /*48d0*/  FFMA R33, R21, R8, R35 ;  /* 0x0000000815217223 */ /* 0x000fc40000000023 */
        /* <DEDUP_REMOVED lines=12> */
[----:B------:R-:W-:-:S04]  /*49a0*/  FMUL R21, R14, R21 ;  /* 0x000000150e157220 */ /* 0x000fc80000400000 */
[C---:B--2---:R-:W-:Y:S01]  /*49b0*/  FFMA R39, R21.reuse, -R34, R12 ;  /* 0x8000002215277223 */ /* 0x044fe2000000000c */
[----:B---3--:R-:W-:-:S04]  /*49c0*/  FFMA R41, R21, -R36, R41 ;  /* 0x8000002415297223 */ /* 0x008fc80000000029 */
[----:B------:R1:W-:Y:S01]  /*49d0*/  STG.E desc[UR4][R26.64], R39 ;  /* 0x000000271a007986 */ /* 0x0003e2000c101904 */
[----:B----4-:R-:W-:-:S03]  /*49e0*/  FFMA R51, R21, -R8, R51 ;  /* 0x8000000815337223 */ /* 0x010fc60000000033 */
[----:B------:R-:W-:Y:S04]  /*49f0*/  STG.E desc[UR4][R26.64+0x4], R41 ;  /* 0x000004291a007986 */ /* 0x000fe8000c101904 */
[----:B------:R-:W-:Y:S04]  /*4a00*/  STG.E desc[UR4][R26.64+0x8], R51 ;  /* 0x000008331a007986 */ /* 0x000fe8000c101904 */
[----:B------:R-:W0:Y:S04]  /*4a10*/  LDG.E R21, desc[UR4][R24.64] ;  /* 0x0000000418157981 */ /* 0x000e28000c1e1900 */
[----:B------:R-:W2:Y:S04]  /*4a20*/  LDG.E R12, desc[UR4][R24.64+0x4] ;  /* 0x00000404180c7981 */ /* 0x000ea8000c1e1900 */
[----:B------:R-:W3:Y:S01]  /*4a30*/  LDG.E R16, desc[UR4][R24.64+0x8] ;  /* 0x0000080418107981 */ /* 0x000ee2000c1e1900 */
[----:B------:R-:W-:-:S04]  /*4a40*/  FMUL R10, R14, R10 ;  /* 0x0000000a0e0a7220 */ /* 0x000fc80000400000 */
[C---:B0-----:R-:W-:Y:S02]  /*4a50*/  FFMA R29, R10.reuse, -R7, R21 ;  /* 0x800000070a1d7223 */ /* 0x041fe40000000015 */
[----:B------:R-:W0:Y:S01]  /*4a60*/  LDC.64 R20, c[0x0][0x390] ;  /* 0x0000e400ff147b82 */ /* 0x000e220000000a00 */
[C---:B--2---:R-:W-:Y:S02]  /*4a70*/  FFMA R33, R10.reuse, -R43, R12 ;  /* 0x8000002b0a217223 */ /* 0x044fe4000000000c */
[----:B------:R-:W-:Y:S01]  /*4a80*/  STG.E desc[UR4][R24.64], R29 ;  /* 0x0000001d18007986 */ /* 0x000fe2000c101904 */
[----:B---3--:R-:W-:-:S03]  /*4a90*/  FFMA R35, R10, -R5, R16 ;  /* 0x800000050a237223 */ /* 0x008fc60000000010 */
[----:B------:R-:W-:Y:S04]  /*4aa0*/  STG.E desc[UR4][R24.64+0x4], R33 ;  /* 0x0000042118007986 */ /* 0x000fe8000c101904 */
[----:B------:R0:W-:Y:S04]  /*4ab0*/  STG.E desc[UR4][R24.64+0x8], R35 ;  /* 0x0000082318007986 */ /* 0x0001e8000c101904 */
[----:B------:R-:W2:Y:S04]  /*4ac0*/  LDG.E R12, desc[UR4][R22.64+0x4] ;  /* 0x00000404160c7981 */ /* 0x000ea8000c1e1900 */
[----:B------:R-:W3:Y:S04]  /*4ad0*/  LDG.E R10, desc[UR4][R22.64] ;  /* 0x00000004160a7981 */ /* 0x000ee8000c1e1900 */
[----:B-1----:R-:W4:Y:S01]  /*4ae0*/  LDG.E R39, desc[UR4][R22.64+0x8] ;  /* 0x0000080416277981 */ /* 0x002f22000c1e1900 */
[----:B------:R-:W-:Y:S01]  /*4af0*/  FMUL R31, R14, R31 ;  /* 0x0000001f0e1f7220 */ /* 0x000fe20000400000 */
[----:B0-----:R-:W-:-:S04]  /*4b00*/  IMAD.WIDE R24, R15, 0x4, R20 ;  /* 0x000000040f187825 */ /* 0x001fc800078e0214 */
[----:B------:R-:W-:-:S04]  /*4b10*/  IMAD.WIDE R16, R17, 0x4, R20 ;  /* 0x0000000411107825 */ /* 0x000fc800078e0214 */
[----:B--2---:R-:W-:Y:S01]  /*4b20*/  FFMA R37, R31, -R3, R12 ;  /* 0x800000031f257223 */ /* 0x004fe2000000000c */
[----:B------:R-:W-:-:S04]  /*4b30*/  IMAD.WIDE R12, R13, 0x4, R20 ;  /* 0x000000040d0c7825 */ /* 0x000fc800078e0214 */
[----:B---3--:R-:W-:Y:S01]  /*4b40*/  FFMA R27, R31, -R4, R10 ;  /* 0x800000041f1b7223 */ /* 0x008fe2000000000a */
[----:B------:R-:W-:-:S04]  /*4b50*/  IMAD.WIDE R20, R19, 0x4, R20 ;  /* 0x0000000413147825 */ /* 0x000fc800078e0214 */
[----:B----4-:R-:W-:Y:S01]  /*4b60*/  FFMA R39, R31, -R0, R39 ;  /* 0x800000001f277223 */ /* 0x010fe20000000027 */
[----:B------:R0:W-:Y:S04]  /*4b70*/  STG.E desc[UR4][R22.64], R27 ;  /* 0x0000001b16007986 */ /* 0x0001e8000c101904 */
[----:B------:R1:W-:Y:S04]  /*4b80*/  STG.E desc[UR4][R22.64+0x4], R37 ;  /* 0x0000042516007986 */ /* 0x0003e8000c101904 */
[----:B------:R2:W-:Y:S04]  /*4b90*/  STG.E desc[UR4][R22.64+0x8], R39 ;  /* 0x0000082716007986 */ /* 0x0005e8000c101904 */
[----:B------:R-:W3:Y:S04]  /*4ba0*/  LDG.E R10, desc[UR4][R12.64+0x4] ;  /* 0x000004040c0a7981 */ /* 0x000ee8000c1e1900 */
[----:B------:R-:W3:Y:S04]  /*4bb0*/  LDG.E R35, desc[UR4][R20.64+0x4] ;  /* 0x0000040414237981 */ /* 0x000ee8000c1e1900 */
[----:B------:R-:W4:Y:S04]  /*4bc0*/  LDG.E R19, desc[UR4][R24.64+0x4] ;  /* 0x0000040418137981 */ /* 0x000f28000c1e1900 */
[----:B------:R-:W4:Y:S04]  /*4bd0*/  LDG.E R29, desc[UR4][R16.64+0x4] ;  /* 0x00000404101d7981 */ /* 0x000f28000c1e1900 */
[----:B------:R-:W4:Y:S04]  /*4be0*/  LDG.E R26, desc[UR4][R12.64] ;  /* 0x000000040c1a7981 */ /* 0x000f28000c1e1900 */
[----:B------:R-:W4:Y:S04]  /*4bf0*/  LDG.E R33, desc[UR4][R20.64] ;  /* 0x0000000414217981 */ /* 0x000f28000c1e1900 */
[----:B------:R-:W4:Y:S04]  /*4c00*/  LDG.E R15, desc[UR4][R24.64] ;  /* 0x00000004180f7981 */ /* 0x000f28000c1e1900 */
[----:B0-----:R-:W4:Y:S04]  /*4c10*/  LDG.E R27, desc[UR4][R16.64] ;  /* 0x00000004101b7981 */ /* 0x001f28000c1e1900 */
[----:B------:R-:W4:Y:S04]  /*4c20*/  LDG.E R18, desc[UR4][R12.64+0x8] ;  /* 0x000008040c127981 */ /* 0x000f28000c1e1900 */
[----:B-1----:R-:W4:Y:S04]  /*4c30*/  LDG.E R37, desc[UR4][R20.64+0x8] ;  /* 0x0000080414257981 */ /* 0x002f28000c1e1900 */
[----:B------:R-:W4:Y:S04]  /*4c40*/  LDG.E R31, desc[UR4][R16.64+0x8] ;  /* 0x00000804101f7981 */ /* 0x000f28000c1e1900 */
[----:B--2---:R-:W2:Y:S01]  /*4c50*/  LDG.E R23, desc[UR4][R24.64+0x8] ;  /* 0x0000080418177981 */ /* 0x004ea2000c1e1900 */
[C---:B---3--:R-:W-:Y:S01]  /*4c60*/  FADD R28, -R10.reuse, R35 ;  /* 0x000000230a1c7221 */ /* 0x048fe20000000100 */
[----:B----4-:R-:W-:-:S03]  /*4c70*/  FADD R19, -R10, R19 ;  /* 0x000000130a137221 */ /* 0x010fc60000000100 */
[----:B------:R-:W-:Y:S01]  /*4c80*/  FMUL R32, R28, R3 ;  /* 0x000000031c207220 */ /* 0x000fe20000400000 */
[----:B------:R-:W-:Y:S01]  /*4c90*/  FADD R30, -R10, R29 ;  /* 0x0000001d0a1e7221 */ /* 0x000fe20000000100 */
[----:B------:R-:W-:-:S03]  /*4ca0*/  FMUL R22, R19, R36 ;  /* 0x0000002413167220 */ /* 0x000fc60000400000 */
[----:B------:R-:W-:Y:S01]  /*4cb0*/  FMUL R19, R30, R43 ;  /* 0x0000002b1e137220 */ /* 0x000fe20000400000 */
[C---:B------:R-:W-:Y:S01]  /*4cc0*/  FADD R33, -R26.reuse, R33 ;  /* 0x000000211a217221 */ /* 0x040fe20000000100 */
[----:B------:R-:W-:-:S03]  /*4cd0*/  FADD R15, -R26, R15 ;  /* 0x0000000f1a0f7221 */ /* 0x000fc60000000100 */
[----:B------:R-:W-:Y:S01]  /*4ce0*/  FFMA R33, R33, R4, R32 ;  /* 0x0000000421217223 */ /* 0x000fe20000000020 */
[----:B------:R-:W-:Y:S01]  /*4cf0*/  FADD R28, -R26, R27 ;  /* 0x0000001b1a1c7221 */ /* 0x000fe20000000100 */
[----:B------:R-:W-:-:S03]  /*4d00*/  FFMA R15, R15, R34, R22 ;  /* 0x000000220f0f7223 */ /* 0x000fc60000000016 */
[----:B------:R-:W-:Y:S01]  /*4d10*/  FFMA R28, R28, R7, R19 ;  /* 0x000000071c1c7223 */ /* 0x000fe20000000013 */
[C---:B------:R-:W-:Y:S01]  /*4d20*/  FADD R30, -R18.reuse, R37 ;  /* 0x00000025121e7221 */ /* 0x040fe20000000100 */
[----:B------:R-:W-:-:S03]  /*4d30*/  FADD R31, -R18, R31 ;  /* 0x0000001f121f7221 */ /* 0x000fc60000000100 */
[----:B------:R-:W-:Y:S01]  /*4d40*/  FFMA R33, R30, R0, R33 ;  /* 0x000000001e217223 */ /* 0x000fe20000000021 */
[----:B--2---:R-:W-:Y:S01]  /*4d50*/  FADD R22, -R18, R23 ;  /* 0x0000001712167221 */ /* 0x004fe20000000100 */
[----:B------:R-:W-:Y:S02]  /*4d60*/  FFMA R31, R31, R5, R28 ;  /* 0x000000051f1f7223 */ /* 0x000fe4000000001c */
[----:B------:R-:W-:Y:S01]  /*4d70*/  FMUL R19, R46, R33 ;  /* 0x000000212e137220 */ /* 0x000fe20000400000 */
[----:B------:R-:W-:Y:S01]  /*4d80*/  FFMA R15, R22, R8, R15 ;  /* 0x00000008160f7223 */ /* 0x000fe2000000000f */
[-C--:B------:R-:W-:Y:S02]  /*4d90*/  FMUL R22, R47, R31.reuse ;  /* 0x0000001f2f167220 */ /* 0x080fe40000400000 */
[----:B------:R-:W-:Y:S01]  /*4da0*/  FFMA R19, R2, R31, -R19 ;  /* 0x0000001f02137223 */ /* 0x000fe20000000813 */
[----:B------:R-:W-:Y:S01]  /*4db0*/  FMUL R44, R44, R15 ;  /* 0x0000000f2c2c7220 */ /* 0x000fe20000400000 */
[CC--:B------:R-:W-:Y:S01]  /*4dc0*/  FMUL R23, R2.reuse, R33.reuse ;  /* 0x0000002102177220 */ /* 0x0c0fe20000400000 */
[C---:B------:R-:W-:Y:S01]  /*4dd0*/  FFMA R28, R49.reuse, R33, -R22 ;  /* 0x00000021311c7223 */ /* 0x040fe20000000816 */
[CC--:B------:R-:W-:Y:S01]  /*4de0*/  FMUL R22, R49.reuse, R19.reuse ;  /* 0x0000001331167220 */ /* 0x0c0fe20000400000 */
[----:B------:R-:W-:Y:S01]  /*4df0*/  FFMA R44, R2, R19, -R44 ;  /* 0x00000013022c7223 */ /* 0x000fe2000000082c */
[CCC-:B------:R-:W-:Y:S01]  /*4e00*/  FFMA R19, R46.reuse, R31.reuse, -R23.reuse ;  /* 0x0000001f2e137223 */ /* 0x1c0fe20000000817 */
[----:B------:R-:W-:Y:S01]  /*4e10*/  FFMA R23, -R46, R31, R23 ;  /* 0x0000001f2e177223 */ /* 0x000fe20000000117 */
[-C--:B------:R-:W-:Y:S01]  /*4e20*/  FMUL R49, R49, R28.reuse ;  /* 0x0000001c31317220 */ /* 0x080fe20000400000 */
[----:B------:R-:W-:Y:S01]  /*4e30*/  FFMA R22, R45, R15, -R22 ;  /* 0x0000000f2d167223 */ /* 0x000fe20000000816 */
[----:B------:R-:W-:-:S02]  /*4e40*/  FFMA R44, R47, R28, R44 ;  /* 0x0000001c2f2c7223 */ /* 0x000fc4000000002c */
[----:B------:R-:W-:Y:S01]  /*4e50*/  FFMA R23, R2, R23, -R49 ;  /* 0x0000001702177223 */ /* 0x000fe20000000831 */
[----:B------:R-:W-:Y:S01]  /*4e60*/  FFMA R22, R47, R19, R22 ;  /* 0x000000132f167223 */ /* 0x000fe20000000016 */
[----:B------:R-:W-:Y:S02]  /*4e70*/  FMUL R44, R44, R9 ;  /* 0x000000092c2c7220 */ /* 0x000fe40000400000 */
[----:B------:R-:W-:Y:S01]  /*4e80*/  FFMA R6, R6, R15, R23 ;  /* 0x0000000f06067223 */ /* 0x000fe20000000017 */
        /* <DEDUP_REMOVED lines=22> */
[C---:B---3--:R-:W-:Y:S01]  /*4ff0*/  FFMA R29, R15.reuse, -R36, R29 ;  /* 0x800000240f1d7223 */ /* 0x048fe2000000001d */
[----:B----4-:R-:W-:-:S03]  /*5000*/  FFMA R31, R15, -R8, R31 ;  /* 0x800000080f1f7223 */ /* 0x010fc6000000001f */
[----:B------:R1:W-:Y:S04]  /*5010*/  STG.E desc[UR4][R24.64], R11 ;  /* 0x0000000b18007986 */ /* 0x0003e8000c101904 */
[----:B------:R-:W-:Y:S04]  /*5020*/  STG.E desc[UR4][R24.64+0x4], R29 ;  /* 0x0000041d18007986 */ /* 0x000fe8000c101904 */
[----:B------:R-:W-:Y:S04]  /*5030*/  STG.E desc[UR4][R24.64+0x8], R31 ;  /* 0x0000081f18007986 */ /* 0x000fe8000c101904 */
[----:B0-----:R-:W2:Y:S04]  /*5040*/  LDG.E R13, desc[UR4][R16.64] ;  /* 0x00000004100d7981 */ /* 0x001ea8000c1e1900 */
        /* <DEDUP_REMOVED lines=11> */
[----:B-1----:R-:W4:Y:S01]  /*5100*/  LDG.E R11, desc[UR4][R20.64+0x8] ;  /* 0x00000804140b7981 */ /* 0x002f22000c1e1900 */
        /* <DEDUP_REMOVED lines=8> */
        .weak           $__internal_6_$__cuda_sm20_rcp_rn_f32_slowpath
        .type           $__internal_6_$__cuda_sm20_rcp_rn_f32_slowpath,@function
        .size           $__internal_6_$__cuda_sm20_rcp_rn_f32_slowpath,($__internal_7_$__cuda_sm20_sqrt_rn_f32_slowpath - $__internal_6_$__cuda_sm20_rcp_rn_f32_slowpath)
$__internal_6_$__cuda_sm20_rcp_rn_f32_slowpath:
        /* <DEDUP_REMOVED lines=15> */
.L_x_1046:
        /* <DEDUP_REMOVED lines=21> */
[----:B------:R-:W-:-:S04]  /*53d0*/  LOP3.LUT P2, RZ, R12, 0x2, RZ, 0xc0, !PT ;  /* 0x000000020cff7812 */ /* 0x000fc8000784c0ff */
[----:B------:R-:W-:Y:S02]  /*53e0*/  PLOP3.LUT P0, PT, P0, P1, P2, 0xe0, 0x0 ;  /* 0x000000000000781c */ /* 0x000fe40000703c20 */
[----:B------:R-:W-:Y:S02]  /*53f0*/  LOP3.LUT P1, RZ, R37, 0x7fffff, RZ, 0xc0, !PT ;  /* 0x007fffff25ff7812 */ /* 0x000fe4000782c0ff */
[----:B------:R-:W-:-:S04]  /*5400*/  SEL R9, RZ, 0x1, !P0 ;  /* 0x00000001ff097807 */ /* 0x000fc80004000000 */
[----:B------:R-:W-:-:S04]  /*5410*/  IADD3 R9, PT, PT, -R9, RZ, RZ ;  /* 0x000000ff09097210 */ /* 0x000fc80007ffe1ff */
[----:B------:R-:W-:Y:S02]  /*5420*/  ISETP.GE.AND P0, PT, R9, RZ, PT ;  /* 0x000000ff0900720c */ /* 0x000fe40003f06270 */
[----:B------:R-:W-:-:S04]  /*5430*/  IADD3 R9, PT, PT, R10, -0xfc, RZ ;  /* 0xffffff040a097810 */ /* 0x000fc80007ffe0ff */
[----:B------:R-:W-:-:S07]  /*5440*/  SHF.R.U32.HI R12, RZ, R9, R40 ;  /* 0x00000009ff0c7219 */ /* 0x000fce0000011628 */
[----:B------:R-:W-:-:S04]  /*5450*/  @!P0 IADD3 R12, PT, PT, R12, 0x1, RZ ;  /* 0x000000010c0c8810 */ /* 0x000fc80007ffe0ff */
[----:B------:R-:W-:-:S04]  /*5460*/  @!P1 SHF.L.U32 R12, R12, 0x1, RZ ;  /* 0x000000010c0c9819 */ /* 0x000fc800000006ff */
[----:B------:R-:W-:Y:S01]  /*5470*/  LOP3.LUT R12, R12, 0x80000000, R37, 0xf8, !PT ;  /* 0x800000000c0c7812 */ /* 0x000fe200078ef825 */
[----:B------:R-:W-:Y:S06]  /*5480*/  BRA `(.L_x_1047) ;  /* 0x0000000000047947 */ /* 0x000fec0003800000 */
.L_x_1048:
[----:B------:R0:W1:Y:S02]  /*5490*/  MUFU.RCP R12, R37 ;  /* 0x00000025000c7308 */ /* 0x0000640000001000 */
.L_x_1047:
[----:B------:R-:W-:Y:S05]  /*54a0*/  BSYNC.RECONVERGENT B1 ;  /* 0x0000000000017941 */ /* 0x000fea0003800200 */
.L_x_1045:
[----:B------:R-:W-:-:S04]  /*54b0*/  MOV R39, 0x0 ;  /* 0x0000000000277802 */ /* 0x000fc80000000f00 */
[----:B01----:R-:W-:Y:S05]  /*54c0*/  RET.REL.NODEC R38 `(fused_constraints_kernel) ;  /* 0xffffffa826cc7950 */ /* 0x003fea0003c3ffff */
        .weak           $__internal_7_$__cuda_sm20_sqrt_rn_f32_slowpath
        .type           $__internal_7_$__cuda_sm20_sqrt_rn_f32_slowpath,@function
        .size           $__internal_7_$__cuda_sm20_sqrt_rn_f32_slowpath,($__internal_8_$__cuda_sm3x_div_rn_noftz_f32_slowpath - $__internal_7_$__cuda_sm20_sqrt_rn_f32_slowpath)
$__internal_7_$__cuda_sm20_sqrt_rn_f32_slowpath:
        /* <DEDUP_REMOVED lines=13> */
[----:B------:R-:W-:Y:S01]  /*55a0*/  @P0 FMUL.FTZ R12, R37, 0.5 ;  /* 0x3f000000250c0820 */ /* 0x000fe20000410000 */
[----:B------:R-:W-:Y:S02]  /*55b0*/  @!P0 MOV R37, R9 ;  /* 0x0000000900258202 */ /* 0x000fe40000000f00 */
[----:B------:R-:W-:-:S04]  /*55c0*/  @P0 FADD.FTZ R34, -R35, -RZ ;  /* 0x800000ff23220221 */ /* 0x000fc80000010100 */
[----:B------:R-:W-:-:S04]  /*55d0*/  @P0 FFMA R34, R35, R34, R36 ;  /* 0x0000002223220223 */ /* 0x000fc80000000024 */
[----:B------:R-:W-:-:S04]  /*55e0*/  @P0 FFMA R12, R34, R12, R35 ;  /* 0x0000000c220c0223 */ /* 0x000fc80000000023 */
[----:B------:R-:W-:-:S07]  /*55f0*/  @P0 FMUL.FTZ R37, R12, 2.3283064365386962891e-10 ;  /* 0x2f8000000c250820 */ /* 0x000fce0000410000 */
.L_x_1049:
[----:B------:R-:W-:Y:S01]  /*5600*/  HFMA2 R35, -RZ, RZ, 0, 0 ;  /* 0x00000000ff237431 */ /* 0x000fe200000001ff */
[----:B------:R-:W-:-:S04]  /*5610*/  MOV R34, R10 ;  /* 0x0000000a00227202 */ /* 0x000fc80000000f00 */
[----:B------:R-:W-:Y:S05]  /*5620*/  RET.REL.NODEC R34 `(fused_constraints_kernel) ;  /* 0xffffffa822747950 */ /* 0x000fea0003c3ffff */
        .weak           $__internal_8_$__cuda_sm3x_div_rn_noftz_f32_slowpath
        .type           $__internal_8_$__cuda_sm3x_div_rn_noftz_f32_slowpath,@function
        .size           $__internal_8_$__cuda_sm3x_div_rn_noftz_f32_slowpath,(.L_x_3143 - $__internal_8_$__cuda_sm3x_div_rn_noftz_f32_slowpath)
$__internal_8_$__cuda_sm3x_div_rn_noftz_f32_slowpath:
        /* <DEDUP_REMOVED lines=34> */
.L_x_1051:
[----:B------:R-:W-:Y:S01]  /*5850*/  LEA R40, R37, 0xc0800000, 0x17 ;  /* 0xc080000025287811 */ /* 0x000fe200078eb8ff */
[----:B------:R-:W-:Y:S01]  /*5860*/  BSSY.RECONVERGENT B1, `(.L_x_1056) ;  /* 0x0000036000017945 */ /* 0x000fe20003800200 */
[----:B------:R-:W-:Y:S02]  /*5870*/  IADD3 R39, PT, PT, R39, -0x7f, RZ ;  /* 0xffffff8127277810 */ /* 0x000fe40007ffe0ff */
[----:B------:R-:W-:Y:S02]  /*5880*/  IADD3 R44, PT, PT, -R40, R9, RZ ;  /* 0x00000009282c7210 */ /* 0x000fe40007ffe1ff */
[C---:B------:R-:W-:Y:S01]  /*5890*/  IADD3 R37, PT, PT, R39.reuse, 0x7f, -R37 ;  /* 0x0000007f27257810 */ /* 0x040fe20007ffe825 */
[----:B------:R-:W-:Y:S01]  /*58a0*/  IMAD R9, R39, -0x800000, R10 ;  /* 0xff80000027097824 */ /* 0x000fe200078e020a */
[----:B------:R-:W0:Y:S01]  /*58b0*/  MUFU.RCP R41, R44 ;  /* 0x0000002c00297308 */ /* 0x000e220000001000 */
[----:B------:R-:W-:Y:S01]  /*58c0*/  FADD.FTZ R40, -R44, -RZ ;  /* 0x800000ff2c287221 */ /* 0x000fe20000010100 */
[----:B------:R-:W-:-:S03]  /*58d0*/  IADD3 R38, PT, PT, R37, R38, RZ ;  /* 0x0000002625267210 */ /* 0x000fc60007ffe0ff */
        /* <DEDUP_REMOVED lines=20> */
[-CC-:B------:R-:W-:Y:S01]  /*5a20*/  FFMA.RZ R38, R42, R40.reuse, R41.reuse ;  /* 0x000000282a267223 */ /* 0x180fe2000000c029 */
[----:B------:R-:W-:Y:S01]  /*5a30*/  IADD3 R39, PT, PT, R10, 0x20, RZ ;  /* 0x000000200a277810 */ /* 0x000fe20007ffe0ff */
[CCC-:B------:R-:W-:Y:S01]  /*5a40*/  FFMA.RP R37, R42.reuse, R40.reuse, R41.reuse ;  /* 0x000000282a257223 */ /* 0x1c0fe20000008029 */
[----:B------:R-:W-:Y:S01]  /*5a50*/  FFMA.RM R40, R42, R40, R41 ;  /* 0x000000282a287223 */ /* 0x000fe20000004029 */
[----:B------:R-:W-:Y:S02]  /*5a60*/  ISETP.NE.AND P2, PT, R10, RZ, PT ;  /* 0x000000ff0a00720c */ /* 0x000fe40003f45270 */
[----:B------:R-:W-:Y:S02]  /*5a70*/  LOP3.LUT R38, R38, 0x7fffff, RZ, 0xc0, !PT ;  /* 0x007fffff26267812 */ /* 0x000fe400078ec0ff */
[----:B------:R-:W-:Y:S02]  /*5a80*/  ISETP.NE.AND P1, PT, R10, RZ, PT ;  /* 0x000000ff0a00720c */ /* 0x000fe40003f25270 */
[----:B------:R-:W-:-:S02]  /*5a90*/  LOP3.LUT R38, R38, 0x800000, RZ, 0xfc, !PT ;  /* 0x0080000026267812 */ /* 0x000fc400078efcff */
        /* <DEDUP_REMOVED lines=14> */
.L_x_1058:
[----:B------:R-:W-:-:S04]  /*5b80*/  LOP3.LUT R9, R9, 0x80000000, RZ, 0xc0, !PT ;  /* 0x8000000009097812 */ /* 0x000fc800078ec0ff */
[----:B------:R-:W-:Y:S01]  /*5b90*/  LOP3.LUT R9, R9, 0x7f800000, RZ, 0xfc, !PT ;  /* 0x7f80000009097812 */ /* 0x000fe200078efcff */
[----:B------:R-:W-:Y:S06]  /*5ba0*/  BRA `(.L_x_1059) ;  /* 0x0000000000047947 */ /* 0x000fec0003800000 */
.L_x_1057:
[----:B------:R-:W-:-:S07]  /*5bb0*/  LEA R9, R38, R9, 0x17 ;  /* 0x0000000926097211 */ /* 0x000fce00078eb8ff */
.L_x_1059:
[----:B------:R-:W-:Y:S05]  /*5bc0*/  BSYNC.RECONVERGENT B1 ;  /* 0x0000000000017941 */ /* 0x000fea0003800200 */
.L_x_1056:
[----:B------:R-:W-:Y:S05]  /*5bd0*/  BRA `(.L_x_1060) ;  /* 0x0000000000207947 */ /* 0x000fea0003800000 */
.L_x_1055:
[----:B------:R-:W-:-:S04]  /*5be0*/  LOP3.LUT R9, R9, 0x80000000, R10, 0x48, !PT ;  /* 0x8000000009097812 */ /* 0x000fc800078e480a */
[----:B------:R-:W-:Y:S01]  /*5bf0*/  LOP3.LUT R9, R9, 0x7f800000, RZ, 0xfc, !PT ;  /* 0x7f80000009097812 */ /* 0x000fe200078efcff */
[----:B------:R-:W-:Y:S06]  /*5c00*/  BRA `(.L_x_1060) ;  /* 0x0000000000147947 */ /* 0x000fec0003800000 */
.L_x_1054:
[----:B------:R-:W-:Y:S01]  /*5c10*/  LOP3.LUT R9, R9, 0x80000000, R10, 0x48, !PT ;  /* 0x8000000009097812 */ /* 0x000fe200078e480a */
[----:B------:R-:W-:Y:S06]  /*5c20*/  BRA `(.L_x_1060) ;  /* 0x00000000000c7947 */ /* 0x000fec0003800000 */
.L_x_1053:
[----:B------:R-:W0:Y:S01]  /*5c30*/  MUFU.RSQ R9, -QNAN ;  /* 0xffc0000000097908 */ /* 0x000e220000001400 */
[----:B------:R-:W-:Y:S05]  /*5c40*/  BRA `(.L_x_1060) ;  /* 0x0000000000047947 */ /* 0x000fea0003800000 */
.L_x_1052:
[----:B------:R-:W-:-:S07]  /*5c50*/  FADD.FTZ R9, R10, R9 ;  /* 0x000000090a097221 */ /* 0x000fce0000010000 */
.L_x_1060:
[----:B------:R-:W-:Y:S05]  /*5c60*/  BSYNC.RECONVERGENT B0 ;  /* 0x0000000000007941 */ /* 0x000fea0003800200 */
.L_x_1050:
[----:B------:R-:W-:Y:S01]  /*5c70*/  HFMA2 R39, -RZ, RZ, 0, 0 ;  /* 0x00000000ff277431 */ /* 0x000fe200000001ff */
[----:B------:R-:W-:-:S04]  /*5c80*/  MOV R38, R12 ;  /* 0x0000000c00267202 */ /* 0x000fc80000000f00 */
[----:B0-----:R-:W-:Y:S05]  /*5c90*/  RET.REL.NODEC R38 `(fused_constraints_kernel) ;  /* 0xffffffa026d87950 */ /* 0x001fea0003c3ffff */
.L_x_1061:
        /* <DEDUP_REMOVED lines=14> */
.L_x_3143:


//--------------------- .text.mega_fused_md_step  --------------------------
	.section	.text.mega_fused_md_step,"ax",@progbits
	.align	128
        .global         mega_fused_md_step
        .type           mega_fused_md_step,@function
        .size           mega_fused_md_step,(.L_x_3146 - mega_fused_md_step)
        .other          mega_fused_md_step,@"STO_CUDA_ENTRY STV_DEFAULT"
mega_fused_md_step:
.text.mega_fused_md_step:
        /* <DEDUP_REMOVED lines=28> */
.L_x_1072:
        /* <DEDUP_REMOVED lines=53> */
[----:B-1---5:R-:W-:Y:S05]  /*0510*/  CALL.REL.NOINC `($__internal_10_$__cuda_sm20_sqrt_rn_f32_slowpath) ;  /* 0x000000ac00687944 */ /* 0x022fea0003c00000 */
[----:B------:R-:W-:Y:S01]  /*0520*/  MOV R0, R44 ;  /* 0x0000002c00007202 */ /* 0x000fe20000000f00 */
[----:B------:R-:W-:Y:S06]  /*0530*/  BRA `(.L_x_1065) ;  /* 0x0000000000107947 */ /* 0x000fec0003800000 */
.L_x_1064:
[----:B-1----:R-:W-:Y:S01]  /*0540*/  FMUL.FTZ R0, R3, R14 ;  /* 0x0000000e03007220 */ /* 0x002fe20000410000 */
[----:B------:R-:W-:-:S03]  /*0550*/  FMUL.FTZ R13, R14, 0.5 ;  /* 0x3f0000000e0d7820 */ /* 0x000fc60000410000 */
[----:B------:R-:W-:-:S04]  /*0560*/  FFMA R3, -R0, R0, R3 ;  /* 0x0000000000037223 */ /* 0x000fc80000000103 */
[----:B------:R-:W-:-:S07]  /*0570*/  FFMA R0, R3, R13, R0 ;  /* 0x0000000d03007223 */ /* 0x000fce0000000000 */
.L_x_1065:
[----:B------:R-:W-:Y:S05]  /*0580*/  BSYNC.RECONVERGENT B0 ;  /* 0x0000000000007941 */ /* 0x000fea0003800200 */
.L_x_1063:
        /* <DEDUP_REMOVED lines=16> */
[----:B------:R-:W-:Y:S05]  /*0690*/  CALL.REL.NOINC `($__internal_11_$__cuda_sm3x_div_rn_noftz_f32_slowpath) ;  /* 0x000000ac00607944 */ /* 0x000fea0003c00000 */
[----:B------:R-:W-:-:S07]  /*06a0*/  MOV R13, R0 ;  /* 0x00000000000d7202 */ /* 0x000fce0000000f00 */
.L_x_1069:
[----:B------:R-:W-:Y:S05]  /*06b0*/  BSYNC.RECONVERGENT B3 ;  /* 0x0000000000037941 */ /* 0x000fea0003800200 */
.L_x_1068:
        /* <DEDUP_REMOVED lines=21> */
.L_x_1071:
[----:B------:R-:W0:Y:S02]  /*0810*/  LDS R6, [R0] ;  /* 0x0000000000067984 */ /* 0x000e240000000800 */
[----:B0-----:R-:W-:-:S05]  /*0820*/  FADD R7, R23, R6 ;  /* 0x0000000617077221 */ /* 0x001fca0000000000 */
[----:B------:R-:W0:Y:S02]  /*0830*/  ATOMS.CAST.SPIN P0, [R0], R6, R7 ;  /* 0x000000060000758d */ /* 0x000e240001800007 */
[----:B0-----:R-:W-:Y:S05]  /*0840*/  @!P0 BRA `(.L_x_1071) ;  /* 0xfffffffc00f08947 */ /* 0x001fea000383ffff */
[----:B------:R-:W-:Y:S05]  /*0850*/  BSYNC.RECONVERGENT B0 ;  /* 0x0000000000007941 */ /* 0x000fea0003800200 */
.L_x_1070:
[----:B------:R-:W0:Y:S02]  /*0860*/  LDC.64 R6, c[0x4][0x10] ;  /* 0x01000400ff067b82 */ /* 0x000e240000000a00 */
[----:B0-----:R-:W2:Y:S02]  /*0870*/  LDG.E R6, desc[UR12][R6.64] ;  /* 0x0000000c06067981 */ /* 0x001ea4000c1e1900 */
[----:B--2---:R-:W-:-:S13]  /*0880*/  ISETP.NE.AND P1, PT, R6, RZ, PT ;  /* 0x000000ff0600720c */ /* 0x004fda0003f25270 */
.L_x_1067:
[----:B------:R-:W-:Y:S05]  /*0890*/  BSYNC.RECONVERGENT B2 ;  /* 0x0000000000027941 */ /* 0x000fea0003800200 */
.L_x_1066:
[----:B------:R-:W-:Y:S05]  /*08a0*/  @!P4 BRA `(.L_x_1072) ;  /* 0xfffffff80044c947 */ /* 0x000fea000383ffff */
.L_x_1062:
        /* <DEDUP_REMOVED lines=9> */
.L_x_1125:
        /* <DEDUP_REMOVED lines=81> */
[----:B0----5:R-:W-:Y:S05]  /*0e50*/  CALL.REL.NOINC `($__internal_10_$__cuda_sm20_sqrt_rn_f32_slowpath) ;  /* 0x000000a400187944 */ /* 0x021fea0003c00000 */
[----:B------:R-:W-:Y:S01]  /*0e60*/  MOV R13, R44 ;  /* 0x0000002c000d7202 */ /* 0x000fe20000000f00 */
[----:B------:R-:W-:Y:S06]  /*0e70*/  BRA `(.L_x_1076) ;  /* 0x0000000000107947 */ /* 0x000fec0003800000 */
.L_x_1075:
[----:B----4-:R-:W-:Y:S01]  /*0e80*/  FMUL.FTZ R13, R6, R3 ;  /* 0x00000003060d7220 */ /* 0x010fe20000410000 */
[----:B------:R-:W-:-:S03]  /*0e90*/  FMUL.FTZ R3, R3, 0.5 ;  /* 0x3f00000003037820 */ /* 0x000fc60000410000 */
[----:B------:R-:W-:-:S04]  /*0ea0*/  FFMA R0, -R13, R13, R6 ;  /* 0x0000000d0d007223 */ /* 0x000fc80000000106 */
[----:B------:R-:W-:-:S07]  /*0eb0*/  FFMA R13, R0, R3, R13 ;  /* 0x00000003000d7223 */ /* 0x000fce000000000d */
.L_x_1076:
[----:B------:R-:W-:Y:S05]  /*0ec0*/  BSYNC.RECONVERGENT B0 ;  /* 0x0000000000007941 */ /* 0x000fea0003800200 */
.L_x_1074:
        /* <DEDUP_REMOVED lines=9> */
[----:B0----5:R-:W-:Y:S05]  /*0f60*/  CALL.REL.NOINC `($__internal_10_$__cuda_sm20_sqrt_rn_f32_slowpath) ;  /* 0x000000a000d47944 */ /* 0x021fea0003c00000 */
[----:B------:R-:W-:Y:S01]  /*0f70*/  MOV R12, R44 ;  /* 0x0000002c000c7202 */ /* 0x000fe20000000f00 */
[----:B------:R-:W-:Y:S06]  /*0f80*/  BRA `(.L_x_1079) ;  /* 0x0000000000107947 */ /* 0x000fec0003800000 */
.L_x_1078:
[----:B------:R-:W-:Y:S01]  /*0f90*/  FMUL.FTZ R12, R3, R0 ;  /* 0x00000000030c7220 */ /* 0x000fe20000410000 */
[----:B------:R-:W-:-:S03]  /*0fa0*/  FMUL.FTZ R0, R0, 0.5 ;  /* 0x3f00000000007820 */ /* 0x000fc60000410000 */
[----:B------:R-:W-:-:S04]  /*0fb0*/  FFMA R3, -R12, R12, R3 ;  /* 0x0000000c0c037223 */ /* 0x000fc80000000103 */
[----:B------:R-:W-:-:S07]  /*0fc0*/  FFMA R12, R3, R0, R12 ;  /* 0x00000000030c7223 */ /* 0x000fce000000000c */
.L_x_1079:
[----:B------:R-:W-:Y:S05]  /*0fd0*/  BSYNC.RECONVERGENT B0 ;  /* 0x0000000000007941 */ /* 0x000fea0003800200 */
.L_x_1077:
        /* <DEDUP_REMOVED lines=19> */
[----:B-----5:R-:W-:Y:S05]  /*1110*/  CALL.REL.NOINC `($__internal_11_$__cuda_sm3x_div_rn_noftz_f32_slowpath) ;  /* 0x000000a000c07944 */ /* 0x020fea0003c00000 */
.L_x_1083:
[----:B------:R-:W-:Y:S05]  /*1120*/  BSYNC.RECONVERGENT B3 ;  /* 0x0000000000037941 */ /* 0x000fea0003800200 */
.L_x_1082:
        /* <DEDUP_REMOVED lines=9> */
[----:B-----5:R-:W-:Y:S05]  /*11c0*/  CALL.REL.NOINC `($__internal_10_$__cuda_sm20_sqrt_rn_f32_slowpath) ;  /* 0x000000a0003c7944 */ /* 0x020fea0003c00000 */
[----:B------:R-:W-:Y:S01]  /*11d0*/  MOV R14, R44 ;  /* 0x0000002c000e7202 */ /* 0x000fe20000000f00 */
[----:B------:R-:W-:Y:S06]  /*11e0*/  BRA `(.L_x_1086) ;  /* 0x0000000000107947 */ /* 0x000fec0003800000 */
.L_x_1085:
[----:B------:R-:W-:Y:S01]  /*11f0*/  FMUL.FTZ R14, R3, R0 ;  /* 0x00000000030e7220 */ /* 0x000fe20000410000 */
[----:B------:R-:W-:-:S03]  /*1200*/  FMUL.FTZ R0, R0, 0.5 ;  /* 0x3f00000000007820 */ /* 0x000fc60000410000 */
[----:B------:R-:W-:-:S04]  /*1210*/  FFMA R3, -R14, R14, R3 ;  /* 0x0000000e0e037223 */ /* 0x000fc80000000103 */
[----:B------:R-:W-:-:S07]  /*1220*/  FFMA R14, R3, R0, R14 ;  /* 0x00000000030e7223 */ /* 0x000fce000000000e */
.L_x_1086:
[----:B------:R-:W-:Y:S05]  /*1230*/  BSYNC.RECONVERGENT B0 ;  /* 0x0000000000007941 */ /* 0x000fea0003800200 */
.L_x_1084:
        /* <DEDUP_REMOVED lines=43> */
[----:B------:R-:W-:Y:S05]  /*14f0*/  CALL.REL.NOINC `($__internal_11_$__cuda_sm3x_div_rn_noftz_f32_slowpath) ;  /* 0x0000009c00c87944 */ /* 0x000fea0003c00000 */
[----:B------:R-:W-:-:S07]  /*1500*/  MOV R18, R0 ;  /* 0x0000000000127202 */ /* 0x000fce0000000f00 */
.L_x_1088:
[----:B------:R-:W-:Y:S05]  /*1510*/  BSYNC.RECONVERGENT B3 ;  /* 0x0000000000037941 */ /* 0x000fea0003800200 */
.L_x_1087:
        /* <DEDUP_REMOVED lines=13> */
[----:B------:R-:W-:Y:S05]  /*15f0*/  CALL.REL.NOINC `($__internal_11_$__cuda_sm3x_div_rn_noftz_f32_slowpath) ;  /* 0x0000009c00887944 */ /* 0x000fea0003c00000 */
.L_x_1090:
[----:B------:R-:W-:Y:S05]  /*1600*/  BSYNC.RECONVERGENT B3 ;  /* 0x0000000000037941 */ /* 0x000fea0003800200 */
.L_x_1089:
        /* <DEDUP_REMOVED lines=12> */
[----:B------:R-:W-:Y:S05]  /*16d0*/  CALL.REL.NOINC `($__internal_11_$__cuda_sm3x_div_rn_noftz_f32_slowpath) ;  /* 0x0000009c00507944 */ /* 0x000fea0003c00000 */
[----:B------:R-:W-:-:S07]  /*16e0*/  MOV R33, R0 ;  /* 0x0000000000217202 */ /* 0x000fce0000000f00 */
.L_x_1092:
[----:B------:R-:W-:Y:S05]  /*16f0*/  BSYNC.RECONVERGENT B3 ;  /* 0x0000000000037941 */ /* 0x000fea0003800200 */
.L_x_1091:
        /* <DEDUP_REMOVED lines=12> */
[----:B------:R-:W-:Y:S05]  /*17c0*/  CALL.REL.NOINC `($__internal_11_$__cuda_sm3x_div_rn_noftz_f32_slowpath) ;  /* 0x0000009c00147944 */ /* 0x000fea0003c00000 */
[----:B------:R-:W-:-:S07]  /*17d0*/  MOV R18, R0 ;  /* 0x0000000000127202 */ /* 0x000fce0000000f00 */
.L_x_1094:
[----:B------:R-:W-:Y:S05]  /*17e0*/  BSYNC.RECONVERGENT B3 ;  /* 0x0000000000037941 */ /* 0x000fea0003800200 */
.L_x_1093:
        /* <DEDUP_REMOVED lines=14> */
.L_x_1096:
[----:B------:R-:W-:Y:S05]  /*18d0*/  BSYNC.RECONVERGENT B3 ;  /* 0x0000000000037941 */ /* 0x000fea0003800200 */
.L_x_1095:
        /* <DEDUP_REMOVED lines=13> */
[----:B------:R-:W-:Y:S05]  /*19b0*/  CALL.REL.NOINC `($__internal_11_$__cuda_sm3x_div_rn_noftz_f32_slowpath) ;  /* 0x0000009800987944 */ /* 0x000fea0003c00000 */
[----:B------:R-:W-:-:S07]  /*19c0*/  MOV R31, R0 ;  /* 0x00000000001f7202 */ /* 0x000fce0000000f00 */
.L_x_1098:
[----:B------:R-:W-:Y:S05]  /*19d0*/  BSYNC.RECONVERGENT B3 ;  /* 0x0000000000037941 */ /* 0x000fea0003800200 */
.L_x_1097:
        /* <DEDUP_REMOVED lines=14> */
.L_x_1100:
[----:B------:R-:W-:Y:S05]  /*1ac0*/  BSYNC.RECONVERGENT B3 ;  /* 0x0000000000037941 */ /* 0x000fea0003800200 */
.L_x_1099:
        /* <DEDUP_REMOVED lines=14> */
.L_x_1102:
[----:B------:R-:W-:Y:S05]  /*1bb0*/  BSYNC.RECONVERGENT B3 ;  /* 0x0000000000037941 */ /* 0x000fea0003800200 */
.L_x_1101:
        /* <DEDUP_REMOVED lines=15> */
.L_x_1104:
[----:B------:R-:W-:Y:S05]  /*1cb0*/  BSYNC.RECONVERGENT B3 ;  /* 0x0000000000037941 */ /* 0x000fea0003800200 */
.L_x_1103:
        /* <DEDUP_REMOVED lines=14> */
.L_x_1106:
[----:B------:R-:W-:Y:S05]  /*1da0*/  BSYNC.RECONVERGENT B3 ;  /* 0x0000000000037941 */ /* 0x000fea0003800200 */
.L_x_1105:
        /* <DEDUP_REMOVED lines=14> */
.L_x_1108:
[----:B------:R-:W-:Y:S05]  /*1e90*/  BSYNC.RECONVERGENT B3 ;  /* 0x0000000000037941 */ /* 0x000fea0003800200 */
.L_x_1107:
        /* <DEDUP_REMOVED lines=15> */
.L_x_1110:
[----:B------:R-:W-:Y:S05]  /*1f90*/  BSYNC.RECONVERGENT B3 ;  /* 0x0000000000037941 */ /* 0x000fea0003800200 */
.L_x_1109:
        /* <DEDUP_REMOVED lines=14> */
.L_x_1112:
[----:B------:R-:W-:Y:S05]  /*2080*/  BSYNC.RECONVERGENT B3 ;  /* 0x0000000000037941 */ /* 0x000fea0003800200 */
.L_x_1111:
        /* <DEDUP_REMOVED lines=14> */
.L_x_1114:
[----:B------:R-:W-:Y:S05]  /*2170*/  BSYNC.RECONVERGENT B3 ;  /* 0x0000000000037941 */ /* 0x000fea0003800200 */
.L_x_1113:
        /* <DEDUP_REMOVED lines=15> */
.L_x_1116:
[----:B------:R-:W-:Y:S05]  /*2270*/  BSYNC.RECONVERGENT B3 ;  /* 0x0000000000037941 */ /* 0x000fea0003800200 */
.L_x_1115:
        /* <DEDUP_REMOVED lines=14> */
.L_x_1118:
[----:B------:R-:W-:Y:S05]  /*2360*/  BSYNC.RECONVERGENT B3 ;  /* 0x0000000000037941 */ /* 0x000fea0003800200 */
.L_x_1117:
        /* <DEDUP_REMOVED lines=14> */
.L_x_1120:
[----:B------:R-:W-:Y:S05]  /*2450*/  BSYNC.RECONVERGENT B3 ;  /* 0x0000000000037941 */ /* 0x000fea0003800200 */
.L_x_1119:
        /* <DEDUP_REMOVED lines=14> */
.L_x_1122:
[----:B------:R-:W-:Y:S05]  /*2540*/  BSYNC.RECONVERGENT B3 ;  /* 0x0000000000037941 */ /* 0x000fea0003800200 */
.L_x_1121:
        /* <DEDUP_REMOVED lines=31> */
.L_x_1124:
[----:B------:R-:W0:Y:S02]  /*2740*/  LDS R6, [R0] ;  /* 0x0000000000067984 */ /* 0x000e240000000800 */
[----:B0-----:R-:W-:-:S05]  /*2750*/  FADD R7, R11, R6 ;  /* 0x000000060b077221 */ /* 0x001fca0000000000 */
[----:B------:R-:W0:Y:S02]  /*2760*/  ATOMS.CAST.SPIN P0, [R0], R6, R7 ;  /* 0x000000060000758d */ /* 0x000e240001800007 */
[----:B0-----:R-:W-:Y:S05]  /*2770*/  @!P0 BRA `(.L_x_1124) ;  /* 0xfffffffc00f08947 */ /* 0x001fea000383ffff */
[----:B------:R-:W-:Y:S05]  /*2780*/  BSYNC.RECONVERGENT B0 ;  /* 0x0000000000007941 */ /* 0x000fea0003800200 */
.L_x_1123:
[----:B------:R-:W0:Y:S02]  /*2790*/  LDC.64 R6, c[0x4][0x10] ;  /* 0x01000400ff067b82 */ /* 0x000e240000000a00 */
[----:B0-----:R-:W2:Y:S02]  /*27a0*/  LDG.E R6, desc[UR12][R6.64] ;  /* 0x0000000c06067981 */ /* 0x001ea4000c1e1900 */
[----:B--2---:R-:W-:-:S13]  /*27b0*/  ISETP.NE.AND P4, PT, R6, RZ, PT ;  /* 0x000000ff0600720c */ /* 0x004fda0003f85270 */
.L_x_1081:
[----:B------:R-:W-:Y:S05]  /*27c0*/  BSYNC.RECONVERGENT B2 ;  /* 0x0000000000027941 */ /* 0x000fea0003800200 */
.L_x_1080:
[----:B------:R-:W-:Y:S05]  /*27d0*/  @!P5 BRA `(.L_x_1125) ;  /* 0xffffffe00058d947 */ /* 0x000fea000383ffff */
.L_x_1073:
        /* <DEDUP_REMOVED lines=9> */
.L_x_1156:
        /* <DEDUP_REMOVED lines=118> */
[----:B---3-5:R-:W-:Y:S05]  /*2fd0*/  CALL.REL.NOINC `($__internal_10_$__cuda_sm20_sqrt_rn_f32_slowpath) ;  /* 0x0000008000b87944 */ /* 0x028fea0003c00000 */
[----:B------:R-:W-:Y:S01]  /*2fe0*/  MOV R24, R44 ;  /* 0x0000002c00187202 */ /* 0x000fe20000000f00 */
[----:B------:R-:W-:Y:S06]  /*2ff0*/  BRA `(.L_x_1129) ;  /* 0x0000000000107947 */ /* 0x000fec0003800000 */
.L_x_1128:
[----:B---3--:R-:W-:Y:S01]  /*3000*/  FMUL.FTZ R24, R3, R26 ;  /* 0x0000001a03187220 */ /* 0x008fe20000410000 */
[----:B------:R-:W-:-:S03]  /*3010*/  FMUL.FTZ R0, R26, 0.5 ;  /* 0x3f0000001a007820 */ /* 0x000fc60000410000 */
[----:B------:R-:W-:-:S04]  /*3020*/  FFMA R3, -R24, R24, R3 ;  /* 0x0000001818037223 */ /* 0x000fc80000000103 */
[----:B------:R-:W-:-:S07]  /*3030*/  FFMA R24, R3, R0, R24 ;  /* 0x0000000003187223 */ /* 0x000fce0000000018 */
.L_x_1129:
[----:B------:R-:W-:Y:S05]  /*3040*/  BSYNC.RECONVERGENT B0 ;  /* 0x0000000000007941 */ /* 0x000fea0003800200 */
.L_x_1127:
        /* <DEDUP_REMOVED lines=10> */
[----:B-----5:R-:W-:Y:S05]  /*30f0*/  CALL.REL.NOINC `($__internal_10_$__cuda_sm20_sqrt_rn_f32_slowpath) ;  /* 0x0000008000707944 */ /* 0x020fea0003c00000 */
[----:B------:R-:W-:Y:S01]  /*3100*/  MOV R17, R44 ;  /* 0x0000002c00117202 */ /* 0x000fe20000000f00 */
[----:B------:R-:W-:Y:S06]  /*3110*/  BRA `(.L_x_1132) ;  /* 0x0000000000107947 */ /* 0x000fec0003800000 */
.L_x_1131:
[----:B------:R-:W-:Y:S01]  /*3120*/  FMUL.FTZ R17, R0, R3 ;  /* 0x0000000300117220 */ /* 0x000fe20000410000 */
[----:B------:R-:W-:-:S03]  /*3130*/  FMUL.FTZ R3, R3, 0.5 ;  /* 0x3f00000003037820 */ /* 0x000fc60000410000 */
[----:B------:R-:W-:-:S04]  /*3140*/  FFMA R0, -R17, R17, R0 ;  /* 0x0000001111007223 */ /* 0x000fc80000000100 */
[----:B------:R-:W-:-:S07]  /*3150*/  FFMA R17, R0, R3, R17 ;  /* 0x0000000300117223 */ /* 0x000fce0000000011 */
.L_x_1132:
[----:B------:R-:W-:Y:S05]  /*3160*/  BSYNC.RECONVERGENT B0 ;  /* 0x0000000000007941 */ /* 0x000fea0003800200 */
.L_x_1130:
        /* <DEDUP_REMOVED lines=20> */
.L_x_1136:
[----:B------:R-:W-:Y:S05]  /*32b0*/  BSYNC.RECONVERGENT B3 ;  /* 0x0000000000037941 */ /* 0x000fea0003800200 */
.L_x_1135:
        /* <DEDUP_REMOVED lines=16> */
[----:B-----5:R-:W-:Y:S05]  /*33c0*/  CALL.REL.NOINC `($__internal_10_$__cuda_sm20_sqrt_rn_f32_slowpath) ;  /* 0x0000007c00bc7944 */ /* 0x020fea0003c00000 */
[----:B------:R-:W-:Y:S05]  /*33d0*/  BRA `(.L_x_1139) ;  /* 0x0000000000107947 */ /* 0x000fea0003800000 */
.L_x_1138:
[----:B------:R-:W-:Y:S01]  /*33e0*/  FMUL.FTZ R44, R3, R20 ;  /* 0x00000014032c7220 */ /* 0x000fe20000410000 */
[----:B------:R-:W-:-:S03]  /*33f0*/  FMUL.FTZ R0, R20, 0.5 ;  /* 0x3f00000014007820 */ /* 0x000fc60000410000 */
[----:B------:R-:W-:-:S04]  /*3400*/  FFMA R3, -R44, R44, R3 ;  /* 0x0000002c2c037223 */ /* 0x000fc80000000103 */
[----:B------:R-:W-:-:S07]  /*3410*/  FFMA R44, R3, R0, R44 ;  /* 0x00000000032c7223 */ /* 0x000fce000000002c */
.L_x_1139:
[----:B------:R-:W-:Y:S05]  /*3420*/  BSYNC.RECONVERGENT B0 ;  /* 0x0000000000007941 */ /* 0x000fea0003800200 */
.L_x_1137:
        /* <DEDUP_REMOVED lines=20> */
.L_x_1143:
[----:B------:R-:W-:Y:S05]  /*3570*/  BSYNC.RECONVERGENT B4 ;  /* 0x0000000000047941 */ /* 0x000fea0003800200 */
.L_x_1142:
[----:B------:R-:W-:-:S07]  /*3580*/  MOV R19, R0 ;  /* 0x0000000000137202 */ /* 0x000fce0000000f00 */
.L_x_1141:
[----:B------:R-:W-:Y:S05]  /*3590*/  BSYNC.RECONVERGENT B3 ;  /* 0x0000000000037941 */ /* 0x000fea0003800200 */
.L_x_1140:
        /* <DEDUP_REMOVED lines=16> */
.L_x_1145:
[----:B------:R-:W-:Y:S05]  /*36a0*/  BSYNC.RECONVERGENT B3 ;  /* 0x0000000000037941 */ /* 0x000fea0003800200 */
.L_x_1144:
        /* <DEDUP_REMOVED lines=49> */
.L_x_1148:
        /* <DEDUP_REMOVED lines=41> */
.L_x_1147:
[----:B------:R-:W-:Y:S05]  /*3c50*/  BSYNC.RECONVERGENT B0 ;  /* 0x0000000000007941 */ /* 0x000fea0003800200 */
.L_x_1146:
        /* <DEDUP_REMOVED lines=32> */
.L_x_1151:
        /* <DEDUP_REMOVED lines=41> */
.L_x_1150:
[----:B------:R-:W-:Y:S05]  /*40f0*/  BSYNC.RECONVERGENT B0 ;  /* 0x0000000000007941 */ /* 0x000fea0003800200 */
.L_x_1149:
        /* <DEDUP_REMOVED lines=21> */
.L_x_1153:
[----:B------:R-:W0:Y:S02]  /*4250*/  LDS R14, [R19] ;  /* 0x00000000130e7984 */ /* 0x000e240000000800 */
[----:B0-----:R-:W-:-:S05]  /*4260*/  FADD R15, R17, R14 ;  /* 0x0000000e110f7221 */ /* 0x001fca0000000000 */
[----:B------:R-:W0:Y:S02]  /*4270*/  ATOMS.CAST.SPIN P0, [R19], R14, R15 ;  /* 0x0000000e1300758d */ /* 0x000e24000180000f */
[----:B0-----:R-:W-:Y:S05]  /*4280*/  @!P0 BRA `(.L_x_1153) ;  /* 0xfffffffc00f08947 */ /* 0x001fea000383ffff */
[----:B------:R-:W-:Y:S05]  /*4290*/  BSYNC.RECONVERGENT B0 ;  /* 0x0000000000007941 */ /* 0x000fea0003800200 */
.L_x_1152:
        /* <DEDUP_REMOVED lines=13> */
.L_x_1155:
[----:B------:R-:W-:Y:S05]  /*4370*/  BSYNC.RECONVERGENT B3 ;  /* 0x0000000000037941 */ /* 0x000fea0003800200 */
.L_x_1154:
        /* <DEDUP_REMOVED lines=18> */
.L_x_1134:
[----:B------:R-:W-:Y:S05]  /*44a0*/  BSYNC.RECONVERGENT B2 ;  /* 0x0000000000027941 */ /* 0x000fea0003800200 */
.L_x_1133:
[----:B------:R-:W-:Y:S05]  /*44b0*/  @!P5 BRA `(.L_x_1156) ;  /* 0xffffffe000ecd947 */ /* 0x000fea000383ffff */
.L_x_1126:
        /* <DEDUP_REMOVED lines=15> */
[----:B-----5:R-:W1:Y:S02]  /*45b0*/  LDC.64 R10, c[0x0][0x420] ;  /* 0x00010800ff0a7b82 */ /* 0x020e640000000a00 */
[----:B-1----:R-:W-:-:S05]  /*45c0*/  IMAD.WIDE R10, R4, 0x4, R10 ;  /* 0x00000004040a7825 */ /* 0x002fca00078e020a */
[----:B------:R-:W3:Y:S01]  /*45d0*/  LDG.E.CONSTANT R33, desc[UR12][R10.64] ;  /* 0x0000000c0a217981 */ /* 0x000ee2000c1e9900 */
[----:B------:R-:W-:Y:S01]  /*45e0*/  BSSY.RECONVERGENT B3, `(.L_x_1160) ;  /* 0x0000117000037945 */ /* 0x000fe20003800200 */
[----:B------:R-:W-:Y:S02]  /*45f0*/  LEA R5, R4, R4, 0x1 ;  /* 0x0000000404057211 */ /* 0x000fe400078e08ff */
[----:B0-2---:R-:W-:Y:S02]  /*4600*/  CS2R R6, SRZ ;  /* 0x0000000000067805 */ /* 0x005fe4000001ff00 */
[----:B------:R-:W-:Y:S02]  /*4610*/  CS2R R8, SRZ ;  /* 0x0000000000087805 */ /* 0x000fe4000001ff00 */
[----:B---3--:R-:W-:-:S13]  /*4620*/  ISETP.GE.AND P0, PT, R33, 0x1, PT ;  /* 0x000000012100780c */ /* 0x008fda0003f06270 */
[----:B------:R-:W-:Y:S05]  /*4630*/  @!P0 BRA `(.L_x_1161) ;  /* 0x0000001000448947 */ /* 0x000fea0003800000 */
[----:B------:R-:W0:Y:S01]  /*4640*/  LDC.64 R40, c[0x4][RZ] ;  /* 0x01000000ff287b82 */ /* 0x000e220000000a00 */
[----:B------:R-:W1:Y:S01]  /*4650*/  LDCU.128 UR4, c[0x0][0x3e0] ;  /* 0x00007c00ff0477ac */ /* 0x000e620008000c00 */
[----:B------:R-:W-:Y:S02]  /*4660*/  SHF.L.U32 R28, R4, 0x2, RZ ;  /* 0x00000002041c7819 */ /* 0x000fe400000006ff */
[----:B------:R-:W-:-:S04]  /*4670*/  SHF.R.S32.HI R3, RZ, 0x1f, R4 ;  /* 0x0000001fff037819 */ /* 0x000fc80000011404 */
[----:B------:R-:W2:Y:S01]  /*4680*/  LDC.64 R36, c[0x4][0x10] ;  /* 0x01000400ff247b82 */ /* 0x000ea20000000a00 */
[----:B------:R-:W-:-:S07]  /*4690*/  SHF.L.U64.HI R3, R4, 0x2, R3 ;  /* 0x0000000204037819 */ /* 0x000fce0000010203 */
[----:B------:R-:W3:Y:S01]  /*46a0*/  LDC.64 R22, c[0x0][0x3d8] ;  /* 0x0000f600ff167b82 */ /* 0x000ee20000000a00 */
[C---:B-1----:R-:W-:Y:S02]  /*46b0*/  IADD3 R26, P0, PT, R28.reuse, UR4, RZ ;  /* 0x000000041c1a7c10 */ /* 0x042fe4000ff1e0ff */
[----:B------:R-:W-:Y:S02]  /*46c0*/  IADD3 R28, P1, PT, R28, UR6, RZ ;  /* 0x000000061c1c7c10 */ /* 0x000fe4000ff3e0ff */
[C---:B------:R-:W-:Y:S01]  /*46d0*/  IADD3.X R27, PT, PT, R3.reuse, UR5, RZ, P0, !PT ;  /* 0x00000005031b7c10 */ /* 0x040fe200087fe4ff */
[----:B0-----:R-:W5:Y:S02]  /*46e0*/  LDG.E R16, desc[UR12][R40.64] ;  /* 0x0000000c28107981 */ /* 0x001f64000c1e1900 */
[----:B------:R-:W0:Y:S01]  /*46f0*/  LDC.64 R24, c[0x0][0x380] ;  /* 0x0000e000ff187b82 */ /* 0x000e220000000a00 */
[----:B------:R-:W-:Y:S01]  /*4700*/  IADD3.X R29, PT, PT, R3, UR7, RZ, P1, !PT ;  /* 0x00000007031d7c10 */ /* 0x000fe20008ffe4ff */
[----:B------:R-:W5:Y:S04]  /*4710*/  LDG.E R17, desc[UR12][R40.64+0x4] ;  /* 0x0000040c28117981 */ /* 0x000f68000c1e1900 */
[----:B------:R-:W5:Y:S02]  /*4720*/  LDG.E R18, desc[UR12][R40.64+0x8] ;  /* 0x0000080c28127981 */ /* 0x000f64000c1e1900 */
[----:B------:R-:W1:Y:S02]  /*4730*/  LDC.64 R34, c[0x4][0x8] ;  /* 0x01000200ff227b82 */ /* 0x000e640000000a00 */
[----:B--2---:R-:W5:Y:S01]  /*4740*/  LDG.E R30, desc[UR12][R36.64] ;  /* 0x0000000c241e7981 */ /* 0x004f62000c1e1900 */
[----:B---3--:R-:W-:-:S05]  /*4750*/  IMAD.WIDE R22, R4, 0x4, R22 ;  /* 0x0000000404167825 */ /* 0x008fca00078e0216 */
[----:B------:R-:W2:Y:S01]  /*4760*/  LDC.64 R8, c[0x4][0x18] ;  /* 0x01000600ff087b82 */ /* 0x000ea20000000a00 */
[----:B------:R-:W5:Y:S04]  /*4770*/  LDG.E.CONSTANT R10, desc[UR12][R26.64] ;  /* 0x0000000c1a0a7981 */ /* 0x000f68000c1e9900 */
[----:B------:R-:W5:Y:S01]  /*4780*/  LDG.E.CONSTANT R11, desc[UR12][R28.64] ;  /* 0x0000000c1c0b7981 */ /* 0x000f62000c1e9900 */
[----:B0-----:R-:W-:Y:S02]  /*4790*/  IMAD.WIDE R24, R5, 0x4, R24 ;  /* 0x0000000405187825 */ /* 0x001fe400078e0218 */
[----:B------:R-:W0:Y:S01]  /*47a0*/  LDC.64 R6, c[0x4][0x20] ;  /* 0x01000800ff067b82 */ /* 0x000e220000000a00 */
[----:B------:R3:W5:Y:S04]  /*47b0*/  LDG.E.CONSTANT R12, desc[UR12][R22.64] ;  /* 0x0000000c160c7981 */ /* 0x000768000c1e9900 */
[----:B------:R-:W5:Y:S03]  /*47c0*/  LDG.E R13, desc[UR12][R24.64] ;  /* 0x0000000c180d7981 */ /* 0x000f66000c1e1900 */
[----:B------:R-:W4:Y:S01]  /*47d0*/  LDC.64 R38, c[0x0][0x418] ;  /* 0x00010600ff267b82 */ /* 0x000f220000000a00 */
[----:B------:R-:W5:Y:S04]  /*47e0*/  LDG.E R14, desc[UR12][R24.64+0x4] ;  /* 0x0000040c180e7981 */ /* 0x000f68000c1e1900 */
[----:B------:R2:W5:Y:S03]  /*47f0*/  LDG.E R15, desc[UR12][R24.64+0x8] ;  /* 0x0000080c180f7981 */ /* 0x000566000c1e1900 */
[----:B---3--:R-:W3:Y:S01]  /*4800*/  LDC.64 R22, c[0x0][0x380] ;  /* 0x0000e000ff167b82 */ /* 0x008ee20000000a00 */
[----:B------:R-:W-:Y:S01]  /*4810*/  SHF.L.U32 R3, R4, 0x8, RZ ;  /* 0x0000000804037819 */ /* 0x000fe200000006ff */
[----:B-1----:R-:W5:Y:S01]  /*4820*/  LDG.E R19, desc[UR12][R34.64] ;  /* 0x0000000c22137981 */ /* 0x002f62000c1e1900 */
[----:B------:R-:W-:-:S03]  /*4830*/  IADD3 R33, PT, PT, -R33, RZ, RZ ;  /* 0x000000ff21217210 */ /* 0x000fc60007ffe1ff */
[----:B------:R-:W5:Y:S02]  /*4840*/  LDG.E R20, desc[UR12][R34.64+0x4] ;  /* 0x0000040c22147981 */ /* 0x000f64000c1e1900 */
[----:B--2---:R-:W1:Y:S02]  /*4850*/  LDC.64 R24, c[0x0][0x3d8] ;  /* 0x0000f600ff187b82 */ /* 0x004e640000000a00 */
[----:B------:R4:W5:Y:S04]  /*4860*/  LDG.E R21, desc[UR12][R34.64+0x8] ;  /* 0x0000080c22157981 */ /* 0x000968000c1e1900 */
[----:B------:R2:W5:Y:S02]  /*4870*/  LDG.E R31, desc[UR12][R8.64] ;  /* 0x0000000c081f7981 */ /* 0x000564000c1e1900 */
[----:B------:R-:W1:Y:S02]  /*4880*/  LDC.64 R26, c[0x0][0x3e8] ;  /* 0x0000fa00ff1a7b82 */ /* 0x000e640000000a00 */
[----:B0-----:R0:W5:Y:S06]  /*4890*/  LDG.E R32, desc[UR12][R6.64] ;  /* 0x0000000c06207981 */ /* 0x00116c000c1e1900 */
[----:B------:R-:W1:Y:S01]  /*48a0*/  LDC.64 R28, c[0x0][0x3e0] ;  /* 0x0000f800ff1c7b82 */ /* 0x000e620000000a00 */
[----:B----4-:R-:W-:Y:S01]  /*48b0*/  IMAD.WIDE R34, R3, 0x4, R38 ;  /* 0x0000000403227825 */ /* 0x010fe200078e0226 */
[----:B--2---:R-:W-:-:S02]  /*48c0*/  CS2R R8, SRZ ;  /* 0x0000000000087805 */ /* 0x004fc4000001ff00 */
[----:B0-----:R-:W-:-:S07]  /*48d0*/  CS2R R6, SRZ ;  /* 0x0000000000067805 */ /* 0x001fce000001ff00 */
.L_x_1182:
[----:B------:R-:W2:Y:S02]  /*48e0*/  LDG.E.CONSTANT R37, desc[UR12][R34.64] ;  /* 0x0000000c22257981 */ /* 0x000ea4000c1e9900 */
[----:B--2---:R-:W-:-:S05]  /*48f0*/  LEA R43, R37, R37, 0x1 ;  /* 0x00000025252b7211 */ /* 0x004fca00078e08ff */
[----:B---3--:R-:W-:-:S05]  /*4900*/  IMAD.WIDE R42, R43, 0x4, R22 ;  /* 0x000000042b2a7825 */ /* 0x008fca00078e0216 */
        /* <DEDUP_REMOVED lines=14> */
[----:B------:R-:W2:Y:S08]  /*49f0*/  @P0 FRND R0, R0 ;  /* 0x0000000000000307 */ /* 0x000eb00000201000 */
[----:B------:R-:W3:Y:S01]  /*4a00*/  @P0 FRND R38, R38 ;  /* 0x0000002600260307 */ /* 0x000ee20000201000 */
[----:B0-----:R-:W-:-:S04]  /*4a10*/  @P0 FFMA R36, -R17, R3, R36 ;  /* 0x0000000311240223 */ /* 0x001fc80000000124 */
[----:B------:R-:W-:Y:S01]  /*4a20*/  FMUL R40, R36, R36 ;  /* 0x0000002424287220 */ /* 0x000fe20000400000 */
[----:B--2---:R-:W-:-:S04]  /*4a30*/  @P0 FFMA R39, -R16, R0, R39 ;  /* 0x0000000010270223 */ /* 0x004fc80000000127 */
[----:B------:R-:W-:Y:S01]  /*4a40*/  FFMA R40, R39, R39, R40 ;  /* 0x0000002727287223 */ /* 0x000fe20000000028 */
[----:B---3--:R-:W-:-:S04]  /*4a50*/  @P0 FFMA R41, -R18, R38, R41 ;  /* 0x0000002612290223 */ /* 0x008fc80000000129 */
[----:B------:R-:W-:-:S05]  /*4a60*/  FFMA R40, R41, R41, R40 ;  /* 0x0000002929287223 */ /* 0x000fca0000000028 */
[----:B------:R-:W-:-:S04]  /*4a70*/  FSETP.GEU.AND P0, PT, R40, 9.9999999747524270788e-07, PT ;  /* 0x358637bd2800780b */ /* 0x000fc80003f0e000 */
[----:B------:R-:W-:-:S13]  /*4a80*/  FSETP.GE.OR P0, PT, R40, 100, !P0 ;  /* 0x42c800002800780b */ /* 0x000fda0004706400 */
[----:B------:R-:W-:Y:S05]  /*4a90*/  @P0 BRA `(.L_x_1163) ;  /* 0x0000000c001c0947 */ /* 0x000fea0003800000 */
[C---:B------:R-:W-:Y:S01]  /*4aa0*/  IADD3 R0, PT, PT, R40.reuse, -0xd000000, RZ ;  /* 0xf300000028007810 */ /* 0x040fe20007ffe0ff */
[----:B------:R0:W2:Y:S01]  /*4ab0*/  MUFU.RSQ R3, R40 ;  /* 0x0000002800037308 */ /* 0x0000a20000001400 */
[----:B------:R-:W-:Y:S01]  /*4ac0*/  BSSY.RECONVERGENT B0, `(.L_x_1164) ;  /* 0x000000e000007945 */ /* 0x000fe20003800200 */
[----:B------:R-:W-:Y:S01]  /*4ad0*/  ISETP.NE.AND P5, PT, R31, RZ, PT ;  /* 0x000000ff1f00720c */ /* 0x000fe20003fa5270 */
[----:B------:R-:W-:Y:S01]  /*4ae0*/  FADD R48, R40, 1 ;  /* 0x3f80000028307421 */ /* 0x000fe20000000000 */
[----:B------:R-:W-:-:S13]  /*4af0*/  ISETP.GT.U32.AND P0, PT, R0, 0x727fffff, PT ;  /* 0x727fffff0000780c */ /* 0x000fda0003f04070 */
[----:B0-2---:R-:W-:Y:S05]  /*4b00*/  @!P0 BRA `(.L_x_1165) ;  /* 0x0000000000148947 */ /* 0x005fea0003800000 */
[----:B------:R-:W-:Y:S02]  /*4b10*/  MOV R3, R40 ;  /* 0x0000002800037202 */ /* 0x000fe40000000f00 */
[----:B------:R-:W-:-:S07]  /*4b20*/  MOV R0, 0x4b40 ;  /* 0x00004b4000007802 */ /* 0x000fce0000000f00 */
[----:B-1----:R-:W-:Y:S05]  /*4b30*/  CALL.REL.NOINC `($__internal_10_$__cuda_sm20_sqrt_rn_f32_slowpath) ;  /* 0x0000006400e07944 */ /* 0x002fea0003c00000 */
[----:B------:R-:W-:Y:S01]  /*4b40*/  MOV R43, R44 ;  /* 0x0000002c002b7202 */ /* 0x000fe20000000f00 */
[----:B------:R-:W-:Y:S06]  /*4b50*/  BRA `(.L_x_1166) ;  /* 0x0000000000107947 */ /* 0x000fec0003800000 */
.L_x_1165:
[----:B------:R-:W-:Y:S01]  /*4b60*/  FMUL.FTZ R43, R40, R3 ;  /* 0x00000003282b7220 */ /* 0x000fe20000410000 */
[----:B------:R-:W-:-:S03]  /*4b70*/  FMUL.FTZ R3, R3, 0.5 ;  /* 0x3f00000003037820 */ /* 0x000fc60000410000 */
[----:B------:R-:W-:-:S04]  /*4b80*/  FFMA R0, -R43, R43, R40 ;  /* 0x0000002b2b007223 */ /* 0x000fc80000000128 */
[----:B------:R-:W-:-:S07]  /*4b90*/  FFMA R43, R0, R3, R43 ;  /* 0x00000003002b7223 */ /* 0x000fce000000002b */
.L_x_1166:
[----:B------:R-:W-:Y:S05]  /*4ba0*/  BSYNC.RECONVERGENT B0 ;  /* 0x0000000000007941 */ /* 0x000fea0003800200 */
.L_x_1164:
[----:B------:R-:W-:Y:S01]  /*4bb0*/  IADD3 R0, PT, PT, R48, -0xd000000, RZ ;  /* 0xf300000030007810 */ /* 0x000fe20007ffe0ff */
[----:B------:R0:W2:Y:S01]  /*4bc0*/  MUFU.RSQ R45, R48 ;  /* 0x00000030002d7308 */ /* 0x0000a20000001400 */
[----:B------:R-:W-:Y:S02]  /*4bd0*/  BSSY.RECONVERGENT B0, `(.L_x_1167) ;  /* 0x000000c000007945 */ /* 0x000fe40003800200 */
[----:B------:R-:W-:-:S13]  /*4be0*/  ISETP.GT.U32.AND P0, PT, R0, 0x727fffff, PT ;  /* 0x727fffff0000780c */ /* 0x000fda0003f04070 */
[----:B0-----:R-:W-:Y:S05]  /*4bf0*/  @!P0 BRA `(.L_x_1168) ;  /* 0x0000000000148947 */ /* 0x001fea0003800000 */
[----:B------:R-:W-:Y:S02]  /*4c00*/  MOV R3, R48 ;  /* 0x0000003000037202 */ /* 0x000fe40000000f00 */
[----:B------:R-:W-:-:S07]  /*4c10*/  MOV R0, 0x4c30 ;  /* 0x00004c3000007802 */ /* 0x000fce0000000f00 */
[----:B-12---:R-:W-:Y:S05]  /*4c20*/  CALL.REL.NOINC `($__internal_10_$__cuda_sm20_sqrt_rn_f32_slowpath) ;  /* 0x0000006400a47944 */ /* 0x006fea0003c00000 */
[----:B------:R-:W-:Y:S01]  /*4c30*/  MOV R0, R44 ;  /* 0x0000002c00007202 */ /* 0x000fe20000000f00 */
[----:B------:R-:W-:Y:S06]  /*4c40*/  BRA `(.L_x_1169) ;  /* 0x0000000000107947 */ /* 0x000fec0003800000 */
.L_x_1168:
[----:B--2---:R-:W-:Y:S01]  /*4c50*/  FMUL.FTZ R3, R48, R45 ;  /* 0x0000002d30037220 */ /* 0x004fe20000410000 */
[----:B------:R-:W-:-:S03]  /*4c60*/  FMUL.FTZ R38, R45, 0.5 ;  /* 0x3f0000002d267820 */ /* 0x000fc60000410000 */
[----:B------:R-:W-:-:S04]  /*4c70*/  FFMA R0, -R3, R3, R48 ;  /* 0x0000000303007223 */ /* 0x000fc80000000130 */
[----:B------:R-:W-:-:S07]  /*4c80*/  FFMA R0, R0, R38, R3 ;  /* 0x0000002600007223 */ /* 0x000fce0000000003 */
.L_x_1169:
[----:B------:R-:W-:Y:S05]  /*4c90*/  BSYNC.RECONVERGENT B0 ;  /* 0x0000000000007941 */ /* 0x000fea0003800200 */
.L_x_1167:
[----:B------:R-:W-:Y:S01]  /*4ca0*/  IADD3 R3, PT, PT, R0, 0x1800000, RZ ;  /* 0x0180000000037810 */ /* 0x000fe20007ffe0ff */
[----:B------:R-:W-:Y:S03]  /*4cb0*/  BSSY.RECONVERGENT B1, `(.L_x_1170) ;  /* 0x000000b000017945 */ /* 0x000fe60003800200 */
[----:B------:R-:W-:-:S04]  /*4cc0*/  LOP3.LUT R3, R3, 0x7f800000, RZ, 0xc0, !PT ;  /* 0x7f80000003037812 */ /* 0x000fc800078ec0ff */
[----:B------:R-:W-:-:S13]  /*4cd0*/  ISETP.GT.U32.AND P0, PT, R3, 0x1ffffff, PT ;  /* 0x01ffffff0300780c */ /* 0x000fda0003f04070 */
[----:B------:R-:W-:Y:S05]  /*4ce0*/  @P0 BRA `(.L_x_1171) ;  /* 0x00000000000c0947 */ /* 0x000fea0003800000 */
[----:B------:R-:W-:-:S07]  /*4cf0*/  MOV R38, 0x4d10 ;  /* 0x00004d1000267802 */ /* 0x000fce0000000f00 */
[----:B-1----:R-:W-:Y:S05]  /*4d00*/  CALL.REL.NOINC `($__internal_9_$__cuda_sm20_rcp_rn_f32_slowpath) ;  /* 0x0000006000987944 */ /* 0x002fea0003c00000 */
[----:B------:R-:W-:Y:S05]  /*4d10*/  BRA `(.L_x_1172) ;  /* 0x0000000000107947 */ /* 0x000fea0003800000 */
.L_x_1171:
[----:B------:R-:W0:Y:S02]  /*4d20*/  MUFU.RCP R3, R0 ;  /* 0x0000000000037308 */ /* 0x000e240000001000 */
[----:B0-----:R-:W-:-:S04]  /*4d30*/  FFMA R38, R3, R0, -1 ;  /* 0xbf80000003267423 */ /* 0x001fc80000000000 */
[----:B------:R-:W-:-:S04]  /*4d40*/  FADD.FTZ R38, -R38, -RZ ;  /* 0x800000ff26267221 */ /* 0x000fc80000010100 */
[----:B------:R-:W-:-:S07]  /*4d50*/  FFMA R42, R3, R38, R3 ;  /* 0x00000026032a7223 */ /* 0x000fce0000000003 */
.L_x_1172:
[----:B------:R-:W-:Y:S05]  /*4d60*/  BSYNC.RECONVERGENT B1 ;  /* 0x0000000000017941 */ /* 0x000fea0003800200 */
.L_x_1170:
[----:B-1----:R-:W-:-:S06]  /*4d70*/  IMAD.WIDE R44, R37, 0x4, R28 ;  /* 0x00000004252c7825 */ /* 0x002fcc00078e021c */
[----:B------:R-:W2:Y:S01]  /*4d80*/  LDG.E.CONSTANT R45, desc[UR12][R44.64] ;  /* 0x0000000c2c2d7981 */ /* 0x000ea2000c1e9900 */
[----:B------:R-:W-:-:S06]  /*4d90*/  IMAD.WIDE R46, R37, 0x4, R24 ;  /* 0x00000004252e7825 */ /* 0x000fcc00078e0218 */
[----:B------:R-:W3:Y:S01]  /*4da0*/  LDG.E.CONSTANT R47, desc[UR12][R46.64] ;  /* 0x0000000c2e2f7981 */ /* 0x000ee2000c1e9900 */
[----:B------:R-:W-:Y:S01]  /*4db0*/  BSSY.RECONVERGENT B0, `(.L_x_1173) ;  /* 0x0000012000007945 */ /* 0x000fe20003800200 */
[----:B------:R-:W-:Y:S01]  /*4dc0*/  FMUL R50, R42, R42 ;  /* 0x0000002a2a327220 */ /* 0x000fe20000400000 */
[----:B--2---:R-:W-:-:S04]  /*4dd0*/  FMUL R38, R10, R45 ;  /* 0x0000002d0a267220 */ /* 0x004fc80000400000 */
[----:B------:R0:W1:Y:S01]  /*4de0*/  MUFU.RSQ R3, R38 ;  /* 0x0000002600037308 */ /* 0x0000620000001400 */
[----:B------:R-:W-:Y:S01]  /*4df0*/  IADD3 R0, PT, PT, R38, -0xd000000, RZ ;  /* 0xf300000026007810 */ /* 0x000fe20007ffe0ff */
[----:B---3--:R-:W-:-:S03]  /*4e00*/  FADD R49, R12, R47 ;  /* 0x0000002f0c317221 */ /* 0x008fc60000000000 */
[----:B------:R-:W-:Y:S01]  /*4e10*/  ISETP.GT.U32.AND P0, PT, R0, 0x727fffff, PT ;  /* 0x727fffff0000780c */ /* 0x000fe20003f04070 */
[----:B------:R-:W-:-:S12]  /*4e20*/  FMUL R49, R49, 0.5 ;  /* 0x3f00000031317820 */ /* 0x000fd80000400000 */
[----:B01----:R-:W-:Y:S05]  /*4e30*/  @!P0 BRA `(.L_x_1174) ;  /* 0x0000000000148947 */ /* 0x003fea0003800000 */
[----:B------:R-:W-:Y:S02]  /*4e40*/  MOV R3, R38 ;  /* 0x0000002600037202 */ /* 0x000fe40000000f00 */
[----:B------:R-:W-:-:S07]  /*4e50*/  MOV R0, 0x4e70 ;  /* 0x00004e7000007802 */ /* 0x000fce0000000f00 */
[----:B------:R-:W-:Y:S05]  /*4e60*/  CALL.REL.NOINC `($__internal_10_$__cuda_sm20_sqrt_rn_f32_slowpath) ;  /* 0x0000006400147944 */ /* 0x000fea0003c00000 */
[----:B------:R-:W-:Y:S01]  /*4e70*/  MOV R51, R44 ;  /* 0x0000002c00337202 */ /* 0x000fe20000000f00 */
[----:B------:R-:W-:Y:S06]  /*4e80*/  BRA `(.L_x_1175) ;  /* 0x0000000000107947 */ /* 0x000fec0003800000 */
.L_x_1174:
[----:B------:R-:W-:Y:S01]  /*4e90*/  FMUL.FTZ R51, R38, R3 ;  /* 0x0000000326337220 */ /* 0x000fe20000410000 */
[----:B------:R-:W-:-:S03]  /*4ea0*/  FMUL.FTZ R3, R3, 0.5 ;  /* 0x3f00000003037820 */ /* 0x000fc60000410000 */
[----:B------:R-:W-:-:S04]  /*4eb0*/  FFMA R0, -R51, R51, R38 ;  /* 0x0000003333007223 */ /* 0x000fc80000000126 */
[----:B------:R-:W-:-:S07]  /*4ec0*/  FFMA R51, R0, R3, R51 ;  /* 0x0000000300337223 */ /* 0x000fce0000000033 */
.L_x_1175:
[----:B------:R-:W-:Y:S05]  /*4ed0*/  BSYNC.RECONVERGENT B0 ;  /* 0x0000000000007941 */ /* 0x000fea0003800200 */
.L_x_1173:
[----:B------:R-:W-:Y:S01]  /*4ee0*/  FMUL R49, R49, R49 ;  /* 0x0000003131317220 */ /* 0x000fe20000400000 */
[C---:B------:R-:W-:Y:S01]  /*4ef0*/  FMUL R3, R50.reuse, R50 ;  /* 0x0000003232037220 */ /* 0x040fe20000400000 */
[----:B------:R-:W0:Y:S01]  /*4f00*/  MUFU.RCP R47, R48 ;  /* 0x00000030002f7308 */ /* 0x000e220000001000 */
[----:B------:R-:W-:Y:S01]  /*4f10*/  BSSY.RECONVERGENT B5, `(.L_x_1176) ;  /* 0x0000014000057945 */ /* 0x000fe20003800200 */
[----:B------:R-:W-:Y:S01]  /*4f20*/  FMUL R0, R49, R49 ;  /* 0x0000003131007220 */ /* 0x000fe20000400000 */
[----:B------:R-:W-:-:S03]  /*4f30*/  FMUL R3, R50, R3 ;  /* 0x0000000332037220 */ /* 0x000fc60000400000 */
[----:B------:R-:W-:-:S04]  /*4f40*/  FMUL R0, R49, R0 ;  /* 0x0000000031007220 */ /* 0x000fc80000400000 */
[----:B------:R-:W-:Y:S01]  /*4f50*/  FMUL R50, R0, R3 ;  /* 0x0000000300327220 */ /* 0x000fe20000400000 */
[----:B------:R-:W-:-:S03]  /*4f60*/  FMUL R3, R51, 24 ;  /* 0x41c0000033037820 */ /* 0x000fc60000400000 */
        /* <DEDUP_REMOVED lines=12> */
[----:B------:R-:W-:Y:S05]  /*5030*/  CALL.REL.NOINC `($__internal_11_$__cuda_sm3x_div_rn_noftz_f32_slowpath) ;  /* 0x0000006000f87944 */ /* 0x000fea0003c00000 */
[----:B------:R-:W-:-:S07]  /*5040*/  MOV R49, R0 ;  /* 0x0000000000317202 */ /* 0x000fce0000000f00 */
.L_x_1177:
[----:B------:R-:W-:Y:S05]  /*5050*/  BSYNC.RECONVERGENT B5 ;  /* 0x0000000000057941 */ /* 0x000fea0003800200 */
.L_x_1176:
[----:B------:R-:W-:-:S06]  /*5060*/  IMAD.WIDE R44, R37, 0x4, R26 ;  /* 0x00000004252c7825 */ /* 0x000fcc00078e021a */
[----:B------:R-:W2:Y:S01]  /*5070*/  LDG.E.CONSTANT R44, desc[UR12][R44.64] ;  /* 0x0000000c2c2c7981 */ /* 0x000ea2000c1e9900 */
[----:B------:R-:W-:Y:S01]  /*5080*/  FADD R47, R43, 0.10000000149011611938 ;  /* 0x3dcccccd2b2f7421 */ /* 0x000fe20000000000 */
[----:B------:R-:W-:Y:S01]  /*5090*/  FMUL R51, R51, 4 ;  /* 0x4080000033337820 */ /* 0x000fe20000400000 */
[C---:B------:R-:W-:Y:S01]  /*50a0*/  FADD R3, R50.reuse, -1 ;  /* 0xbf80000032037421 */ /* 0x040fe20000000000 */
[----:B------:R-:W-:Y:S02]  /*50b0*/  BSSY.RECONVERGENT B1, `(.L_x_1178) ;  /* 0x0000010000017945 */ /* 0x000fe40003800200 */
[----:B------:R-:W-:Y:S01]  /*50c0*/  IADD3 R0, PT, PT, R47, 0x1800000, RZ ;  /* 0x018000002f007810 */ /* 0x000fe20007ffe0ff */
[----:B------:R-:W-:-:S03]  /*50d0*/  FMUL R48, R50, R51 ;  /* 0x0000003332307220 */ /* 0x000fc60000400000 */
[----:B------:R-:W-:Y:S01]  /*50e0*/  LOP3.LUT R0, R0, 0x7f800000, RZ, 0xc0, !PT ;  /* 0x7f80000000007812 */ /* 0x000fe200078ec0ff */
[----:B------:R-:W-:-:S03]  /*50f0*/  FMUL R48, R48, R3 ;  /* 0x0000000330307220 */ /* 0x000fc60000400000 */
[----:B------:R-:W-:Y:S01]  /*5100*/  ISETP.GT.U32.AND P0, PT, R0, 0x1ffffff, PT ;  /* 0x01ffffff0000780c */ /* 0x000fe20003f04070 */
[----:B--2---:R-:W-:-:S12]  /*5110*/  FMUL R37, R11, R44 ;  /* 0x0000002c0b257220 */ /* 0x004fd80000400000 */
[----:B------:R-:W-:Y:S05]  /*5120*/  @P0 BRA `(.L_x_1179) ;  /* 0x0000000000100947 */ /* 0x000fea0003800000 */
[----:B------:R-:W-:Y:S02]  /*5130*/  MOV R0, R47 ;  /* 0x0000002f00007202 */ /* 0x000fe40000000f00 */
[----:B------:R-:W-:-:S07]  /*5140*/  MOV R38, 0x5160 ;  /* 0x0000516000267802 */ /* 0x000fce0000000f00 */
[----:B------:R-:W-:Y:S05]  /*5150*/  CALL.REL.NOINC `($__internal_9_$__cuda_sm20_rcp_rn_f32_slowpath) ;  /* 0x0000005c00847944 */ /* 0x000fea0003c00000 */
[----:B------:R-:W-:Y:S05]  /*5160*/  BRA `(.L_x_1180) ;  /* 0x0000000000107947 */ /* 0x000fea0003800000 */
.L_x_1179:
[----:B------:R-:W0:Y:S02]  /*5170*/  MUFU.RCP R42, R47 ;  /* 0x0000002f002a7308 */ /* 0x000e240000001000 */
[----:B0-----:R-:W-:-:S04]  /*5180*/  FFMA R0, R47, R42, -1 ;  /* 0xbf8000002f007423 */ /* 0x001fc8000000002a */
[----:B------:R-:W-:-:S04]  /*5190*/  FADD.FTZ R3, -R0, -RZ ;  /* 0x800000ff00037221 */ /* 0x000fc80000010100 */
[----:B------:R-:W-:-:S07]  /*51a0*/  FFMA R42, R42, R3, R42 ;  /* 0x000000032a2a7223 */ /* 0x000fce000000002a */
.L_x_1180:
[----:B------:R-:W-:Y:S05]  /*51b0*/  BSYNC.RECONVERGENT B1 ;  /* 0x0000000000017941 */ /* 0x000fea0003800200 */
.L_x_1178:
[----:B------:R-:W-:-:S04]  /*51c0*/  @!P5 FMUL.D4 R3, R37, 332.0635986328125 ;  /* 0x43a608242503d820 */ /* 0x000fc80000200000 */
[----:B------:R-:W-:-:S04]  /*51d0*/  @!P5 FMUL R3, R3, R42 ;  /* 0x0000002a0303d220 */ /* 0x000fc80000400000 */
[----:B------:R-:W-:-:S04]  /*51e0*/  @!P5 FMUL R45, R3, R42 ;  /* 0x0000002a032dd220 */ /* 0x000fc80000400000 */
[----:B------:R-:W-:-:S04]  /*51f0*/  @!P5 FADD R3, R45, R45 ;  /* 0x0000002d2d03d221 */ /* 0x000fc80000000000 */
[----:B------:R-:W-:Y:S01]  /*5200*/  @!P5 FMUL R0, R3, R42 ;  /* 0x0000002a0300d220 */ /* 0x000fe20000400000 */
[----:B------:R-:W-:Y:S06]  /*5210*/  @!P5 BRA `(.L_x_1181) ;  /* 0x000000040014d947 */ /* 0x000fec0003800000 */
[----:B------:R-:W-:Y:S01]  /*5220*/  FMUL R43, R32, R43 ;  /* 0x0000002b202b7220 */ /* 0x000fe20000400000 */
[----:B------:R-:W-:Y:S01]  /*5230*/  HFMA2 R50, -RZ, RZ, 0.80126953125, -0.00891876220703125 ;  /* 0x3a69a091ff327431 */ /* 0x000fe200000001ff */
[----:B------:R-:W-:Y:S02]  /*5240*/  MOV R47, 0x3bbb989d ;  /* 0x3bbb989d002f7802 */ /* 0x000fe40000000f00 */
[C---:B------:R-:W-:Y:S01]  /*5250*/  FADD R38, |R43|.reuse, 4 ;  /* 0x408000002b267421 */ /* 0x040fe20000000200 */
[C---:B------:R-:W-:Y:S01]  /*5260*/  FADD R0, |R43|.reuse, -4 ;  /* 0xc08000002b007421 */ /* 0x040fe20000000200 */
[C---:B------:R-:W-:Y:S02]  /*5270*/  FSETP.GEU.AND P1, PT, R43.reuse, RZ, PT ;  /* 0x000000ff2b00720b */ /* 0x040fe40003f2e000 */
[----:B------:R-:W0:Y:S02]  /*5280*/  MUFU.RCP R3, R38 ;  /* 0x0000002600037308 */ /* 0x000e240000001000 */
[----:B0-----:R-:W-:Y:S01]  /*5290*/  FMUL R40, R0, R3 ;  /* 0x0000000300287220 */ /* 0x001fe20000400000 */
[----:B------:R-:W-:-:S03]  /*52a0*/  FMUL R0, R43, -R43 ;  /* 0x8000002b2b007220 */ /* 0x000fc60000400000 */
[----:B------:R-:W-:Y:S01]  /*52b0*/  FADD R44, R40, 1 ;  /* 0x3f800000282c7421 */ /* 0x000fe20000000000 */
[C---:B------:R-:W-:Y:S01]  /*52c0*/  FMUL R46, R0.reuse, 1.4426950216293334961 ;  /* 0x3fb8aa3b002e7820 */ /* 0x040fe20000400000 */
[----:B------:R-:W-:Y:S02]  /*52d0*/  FFMA.SAT R47, R0, R47, 0.5 ;  /* 0x3f000000002f7423 */ /* 0x000fe4000000202f */
[----:B------:R-:W-:Y:S01]  /*52e0*/  FFMA R44, R44, -4, |R43| ;  /* 0xc08000002c2c7823 */ /* 0x000fe2000000042b */
[----:B------:R-:W0:Y:S03]  /*52f0*/  FRND.TRUNC R45, R46 ;  /* 0x0000002e002d7307 */ /* 0x000e26000020d000 */
[----:B------:R-:W-:-:S04]  /*5300*/  FFMA R44, |R43|, -R40, R44 ;  /* 0x800000282b2c7223 */ /* 0x000fc8000000022c */
[----:B------:R-:W-:Y:S01]  /*5310*/  FFMA R3, R3, R44, R40 ;  /* 0x0000002c03037223 */ /* 0x000fe20000000028 */
[----:B------:R-:W-:-:S03]  /*5320*/  MOV R40, 0x42fc0000 ;  /* 0x42fc000000287802 */ /* 0x000fc60000000f00 */
[----:B------:R-:W-:Y:S01]  /*5330*/  FFMA R38, R3, R50, 0.0070457882247865200043 ;  /* 0x3be6e05b03267423 */ /* 0x000fe20000000032 */
[----:B------:R-:W-:-:S03]  /*5340*/  HFMA2 R50, -RZ, RZ, 2, 0 ;  /* 0x40000000ff327431 */ /* 0x000fc600000001ff */
[----:B------:R-:W-:Y:S01]  /*5350*/  FFMA R38, R3, R38, -0.015866896137595176697 ;  /* 0xbc81fb4b03267423 */ /* 0x000fe20000000026 */
[----:B0-----:R-:W-:Y:S02]  /*5360*/  FSETP.GT.AND P0, PT, |R45|, 126, PT ;  /* 0x42fc00002d00780b */ /* 0x001fe40003f04200 */
[----:B------:R-:W-:Y:S01]  /*5370*/  LOP3.LUT R40, R40, 0x80000000, R45, 0xb8, !PT ;  /* 0x8000000028287812 */ /* 0x000fe200078eb82d */
[----:B------:R-:W-:-:S03]  /*5380*/  FFMA R38, R3, R38, 0.036429625004529953003 ;  /* 0x3d15373b03267423 */ /* 0x000fc60000000026 */
[----:B------:R-:W-:Y:S01]  /*5390*/  FSEL R45, R40, R45, P0 ;  /* 0x0000002d282d7208 */ /* 0x000fe20000000000 */
[----:B------:R-:W-:Y:S01]  /*53a0*/  FFMA R38, R3, R38, -0.066643431782722473145 ;  /* 0xbd887c5a03267423 */ /* 0x000fe20000000026 */
[C---:B------:R-:W-:Y:S01]  /*53b0*/  FFMA R50, |R43|.reuse, R50, 1 ;  /* 0x3f8000002b327423 */ /* 0x040fe20000000232 */
[----:B------:R-:W-:Y:S02]  /*53c0*/  FSETP.GT.AND P0, PT, |R43|, 10.05500030517578125, PT ;  /* 0x4120e1482b00780b */ /* 0x000fe40003f04200 */
[----:B------:R-:W-:Y:S01]  /*53d0*/  FFMA R38, R3, R38, 0.093814529478549957275 ;  /* 0x3dc021d503267423 */ /* 0x000fe20000000026 */
[----:B------:R-:W-:-:S03]  /*53e0*/  FFMA R46, R45, -0.69314718246459960938, R0 ;  /* 0xbf3172182d2e7823 */ /* 0x000fc60000000000 */
[----:B------:R-:W-:Y:S01]  /*53f0*/  FFMA R40, R3, R38, -0.10099056363105773926 ;  /* 0xbdced42403287423 */ /* 0x000fe20000000026 */
[----:B------:R-:W-:Y:S01]  /*5400*/  FFMA R46, R45, 1.9046542121259335545e-09, R46 ;  /* 0x3102e3082d2e7823 */ /* 0x000fe2000000002e */
[----:B------:R-:W0:Y:S02]  /*5410*/  MUFU.RCP R38, R50 ;  /* 0x0000003200267308 */ /* 0x000e240000001000 */
[C---:B------:R-:W-:Y:S01]  /*5420*/  FFMA R44, R3.reuse, R40, 0.06809400022029876709 ;  /* 0x3d8b74de032c7423 */ /* 0x040fe20000000028 */
[----:B------:R-:W-:Y:S02]  /*5430*/  HFMA2 R40, -RZ, RZ, 3.7421875, 0 ;  /* 0x437c0000ff287431 */ /* 0x000fe400000001ff */
[----:B------:R-:W-:Y:S01]  /*5440*/  FMUL R51, R46, 1.4426950216293334961 ;  /* 0x3fb8aa3b2e337820 */ /* 0x000fe20000400000 */
[----:B------:R-:W-:-:S04]  /*5450*/  FFMA R44, R3, R44, 0.015377387404441833496 ;  /* 0x3c7bf170032c7423 */ /* 0x000fc8000000002c */
[----:B------:R-:W-:Y:S02]  /*5460*/  FFMA R46, R3, R44, -0.1396210789680480957 ;  /* 0xbe0ef8d4032e7423 */ /* 0x000fe4000000002c */
[----:B------:R-:W1:Y:S01]  /*5470*/  MUFU.EX2 R44, R51 ;  /* 0x00000033002c7308 */ /* 0x000e620000000800 */
[----:B------:R-:W-:Y:S01]  /*5480*/  FFMA.RM R40, R47, R40, 12582913 ;  /* 0x4b4000012f287423 */ /* 0x000fe20000004028 */
[----:B------:R-:W-:Y:S01]  /*5490*/  FFMA R46, R3, R46, 1.232995152473449707 ;  /* 0x3f9dd2c9032e7423 */ /* 0x000fe2000000002e */
[----:B------:R-:W-:Y:S02]  /*54a0*/  FADD R47, R45, 12583039 ;  /* 0x4b40007f2d2f7421 */ /* 0x000fe40000000000 */
[----:B------:R-:W-:Y:S01]  /*54b0*/  FADD R53, R40, -12583039 ;  /* 0xcb40007f28357421 */ /* 0x000fe20000000000 */
[----:B0-----:R-:W-:Y:S02]  /*54c0*/  FMUL R3, R46, R38 ;  /* 0x000000262e037220 */ /* 0x001fe40000400000 */
[----:B------:R-:W-:Y:S01]  /*54d0*/  SHF.L.U32 R47, R47, 0x17, RZ ;  /* 0x000000172f2f7819 */ /* 0x000fe200000006ff */
[----:B------:R-:W-:Y:S01]  /*54e0*/  FFMA R53, R0, 1.4426950216293334961, -R53 ;  /* 0x3fb8aa3b00357823 */ /* 0x000fe20000000835 */
[----:B------:R-:W-:-:S03]  /*54f0*/  FMUL R45, R3, -2 ;  /* 0xc0000000032d7820 */ /* 0x000fc60000400000 */
[----:B------:R-:W-:Y:S01]  /*5500*/  FFMA R53, R0, 1.925963033500011079e-08, R53 ;  /* 0x32a5706000357823 */ /* 0x000fe20000000035 */
[C---:B------:R-:W-:Y:S01]  /*5510*/  FFMA R46, |R43|.reuse, R45, R46 ;  /* 0x0000002d2b2e7223 */ /* 0x040fe2000000022e */
[----:B------:R-:W-:Y:S01]  /*5520*/  FFMA R45, -|R43|, |R43|, -R0 ;  /* 0x4000002b2b2d7223 */ /* 0x000fe20000000b00 */
[----:B-1----:R-:W-:Y:S02]  /*5530*/  FMUL R44, R47, R44 ;  /* 0x0000002c2f2c7220 */ /* 0x002fe40000400000 */
[----:B------:R-:W-:Y:S01]  /*5540*/  FADD R46, -R3, R46 ;  /* 0x0000002e032e7221 */ /* 0x000fe20000000100 */
[----:B------:R-:W0:Y:S01]  /*5550*/  MUFU.EX2 R0, R53 ;  /* 0x0000003500007308 */ /* 0x000e220000000800 */
[----:B------:R-:W-:Y:S02]  /*5560*/  FFMA R45, R44, R45, R44 ;  /* 0x0000002d2c2d7223 */ /* 0x000fe4000000002c */
[----:B------:R-:W-:Y:S01]  /*5570*/  FFMA R46, R38, R46, R3 ;  /* 0x0000002e262e7223 */ /* 0x000fe20000000003 */
[----:B------:R-:W-:Y:S01]  /*5580*/  SHF.L.U32 R3, R40, 0x17, RZ ;  /* 0x0000001728037819 */ /* 0x000fe200000006ff */
[----:B------:R-:W-:-:S02]  /*5590*/  FADD R38, R32, R32 ;  /* 0x0000002020267221 */ /* 0x000fc40000000000 */
[----:B------:R-:W-:Y:S02]  /*55a0*/  FMUL R45, R46, R45 ;  /* 0x0000002d2e2d7220 */ /* 0x000fe40000400000 */
[----:B------:R-:W-:Y:S01]  /*55b0*/  FMUL R43, R38, 0.56418961286544799805 ;  /* 0x3f106ebb262b7820 */ /* 0x000fe20000400000 */
[----:B------:R-:W-:Y:S02]  /*55c0*/  FMUL R38, R37, 332.0635986328125 ;  /* 0x43a6082425267820 */ /* 0x000fe40000400000 */
        /* <DEDUP_REMOVED lines=9> */
[----:B------:R-:W-:-:S07]  /*5660*/  FMUL R0, R38, R3 ;  /* 0x0000000326007220 */ /* 0x000fce0000400000 */
.L_x_1181:
        /* <DEDUP_REMOVED lines=10> */
.L_x_1163:
[----:B------:R-:W-:Y:S05]  /*5710*/  BSYNC.RECONVERGENT B4 ;  /* 0x0000000000047941 */ /* 0x000fea0003800200 */
.L_x_1162:
[----:B------:R-:W-:-:S04]  /*5720*/  IADD3 R34, P0, PT, R34, 0x4, RZ ;  /* 0x0000000422227810 */ /* 0x000fc80007f1e0ff */
[----:B------:R-:W-:Y:S01]  /*5730*/  IADD3.X R35, PT, PT, RZ, R35, RZ, P0, !PT ;  /* 0x00000023ff237210 */ /* 0x000fe200007fe4ff */
[----:B------:R-:W-:Y:S08]  /*5740*/  @P4 BRA `(.L_x_1182) ;  /* 0xfffffff000644947 */ /* 0x000ff0000383ffff */
.L_x_1161:
[----:B------:R-:W-:Y:S05]  /*5750*/  BSYNC.RECONVERGENT B3 ;  /* 0x0000000000037941 */ /* 0x000fea0003800200 */
.L_x_1160:
[----:B------:R-:W0:Y:S02]  /*5760*/  LDC.64 R10, c[0x0][0x390] ;  /* 0x0000e400ff0a7b82 */ /* 0x000e240000000a00 */
[----:B0-----:R-:W-:-:S05]  /*5770*/  IMAD.WIDE R10, R5, 0x4, R10 ;  /* 0x00000004050a7825 */ /* 0x001fca00078e020a */
[----:B------:R0:W-:Y:S04]  /*5780*/  REDG.E.ADD.F32.FTZ.RN.STRONG.GPU desc[UR12][R10.64], R6 ;  /* 0x000000060a0079a6 */ /* 0x0001e8000c12f30c */
[----:B------:R0:W-:Y:S04]  /*5790*/  REDG.E.ADD.F32.FTZ.RN.STRONG.GPU desc[UR12][R10.64+0x4], R7 ;  /* 0x000004070a0079a6 */ /* 0x0001e8000c12f30c */
[----:B------:R0:W-:Y:S01]  /*57a0*/  REDG.E.ADD.F32.FTZ.RN.STRONG.GPU desc[UR12][R10.64+0x8], R8 ;  /* 0x000008080a0079a6 */ /* 0x0001e2000c12f30c */
[----:B------:R-:W-:Y:S01]  /*57b0*/  MOV R0, 0x400 ;  /* 0x0000040000007802 */ /* 0x000fe20000000f00 */
[----:B------:R-:W2:Y:S03]  /*57c0*/  S2R R3, SR_CgaCtaId ;  /* 0x0000000000037919 */ /* 0x000ea60000008800 */
[----:B0-2---:R-:W-:-:S07]  /*57d0*/  LEA R0, R3, R0, 0x18 ;  /* 0x0000000003007211 */ /* 0x005fce00078ec0ff */
.L_x_1183:
[----:B------:R-:W0:Y:S02]  /*57e0*/  LDS R6, [R0] ;  /* 0x0000000000067984 */ /* 0x000e240000000800 */
[----:B0-----:R-:W-:-:S05]  /*57f0*/  FADD R7, R9, R6 ;  /* 0x0000000609077221 */ /* 0x001fca0000000000 */
[----:B------:R-:W0:Y:S02]  /*5800*/  ATOMS.CAST.SPIN P0, [R0], R6, R7 ;  /* 0x000000060000758d */ /* 0x000e240001800007 */
[----:B0-----:R-:W-:Y:S05]  /*5810*/  @!P0 BRA `(.L_x_1183) ;  /* 0xfffffffc00f08947 */ /* 0x001fea000383ffff */
.L_x_1159:
[----:B------:R-:W-:Y:S05]  /*5820*/  BSYNC.RECONVERGENT B2 ;  /* 0x0000000000027941 */ /* 0x000fea0003800200 */
.L_x_1158:
[----:B------:R-:W-:Y:S05]  /*5830*/  BRA `(.L_x_1184) ;  /* 0x0000002000407947 */ /* 0x000fea0003800000 */
.L_x_1157:
[----:B------:R-:W1:Y:S02]  /*5840*/  LDCU UR11, c[0x0][0x42c] ;  /* 0x00008580ff0b77ac */ /* 0x000e640008000800 */
[----:B-1----:R-:W-:-:S13]  /*5850*/  ISETP.GE.AND P0, PT, R4, UR11, PT ;  /* 0x0000000b04007c0c */ /* 0x002fda000bf06270 */
[----:B------:R-:W-:Y:S05]  /*5860*/  @P0 BRA `(.L_x_1184) ;  /* 0x0000002000340947 */ /* 0x000fea0003800000 */
[----:B------:R-:W-:Y:S01]  /*5870*/  UISETP.GE.AND UP0, UPT, UR11, 0x1, UPT ;  /* 0x000000010b00788c */ /* 0x000fe2000bf06270 */
[----:B------:R-:W-:Y:S01]  /*5880*/  HFMA2 R33, -RZ, RZ, 0, 0 ;  /* 0x00000000ff217431 */ /* 0x000fe200000001ff */
[----:B------:R-:W-:Y:S02]  /*5890*/  MOV R35, RZ ;  /* 0x000000ff00237202 */ /* 0x000fe40000000f00 */
[----:B------:R-:W-:-:S05]  /*58a0*/  CS2R R30, SRZ ;  /* 0x00000000001e7805 */ /* 0x000fca000001ff00 */
[----:B------:R-:W-:Y:S05]  /*58b0*/  BRA.U !UP0, `(.L_x_1185) ;  /* 0x0000001d08ec7547 */ /* 0x000fea000b800000 */
[----:B------:R-:W1:Y:S01]  /*58c0*/  LDCU.64 UR4, c[0x0][0x3d8] ;  /* 0x00007b00ff0477ac */ /* 0x000e620008000a00 */
[----:B------:R-:W3:Y:S01]  /*58d0*/  LDC.64 R36, c[0x0][0x3e8] ;  /* 0x0000fa00ff247b82 */ /* 0x000ee20000000a00 */
[----:B------:R-:W-:Y:S01]  /*58e0*/  SHF.R.S32.HI R3, RZ, 0x1f, R4 ;  /* 0x0000001fff037819 */ /* 0x000fe20000011404 */
[----:B------:R-:W4:Y:S01]  /*58f0*/  LDCU.64 UR6, c[0x0][0x3e0] ;  /* 0x00007c00ff0677ac */ /* 0x000f220008000a00 */
[C---:B-----5:R-:W-:Y:S02]  /*5900*/  SHF.L.U32 R14, R4.reuse, 0x2, RZ ;  /* 0x00000002040e7819 */ /* 0x060fe400000006ff */
[----:B------:R-:W-:-:S03]  /*5910*/  SHF.L.U64.HI R3, R4, 0x2, R3 ;  /* 0x0000000204037819 */ /* 0x000fc60000010203 */
[----:B0-2---:R-:W0:Y:S01]  /*5920*/  LDC.64 R6, c[0x0][0x380] ;  /* 0x0000e000ff067b82 */ /* 0x005e220000000a00 */
[----:B------:R-:W-:-:S07]  /*5930*/  LEA R13, R4, R4, 0x1 ;  /* 0x00000004040d7211 */ /* 0x000fce00078e08ff */
[----:B------:R-:W2:Y:S01]  /*5940*/  LDC.64 R8, c[0x0][0x400] ;  /* 0x00010000ff087b82 */ /* 0x000ea20000000a00 */
[----:B-1----:R-:W-:-:S04]  /*5950*/  IADD3 R26, P0, PT, R14, UR4, RZ ;  /* 0x000000040e1a7c10 */ /* 0x002fc8000ff1e0ff */
[C---:B------:R-:W-:Y:S02]  /*5960*/  IADD3.X R27, PT, PT, R3.reuse, UR5, RZ, P0, !PT ;  /* 0x00000005031b7c10 */ /* 0x040fe400087fe4ff */
[----:B----4-:R-:W-:Y:S01]  /*5970*/  IADD3 R14, P0, PT, R14, UR6, RZ ;  /* 0x000000060e0e7c10 */ /* 0x010fe2000ff1e0ff */
[----:B------:R-:W1:Y:S01]  /*5980*/  LDC.64 R10, c[0x0][0x410] ;  /* 0x00010400ff0a7b82 */ /* 0x000e620000000a00 */
[----:B---3--:R-:W-:Y:S01]  /*5990*/  IMAD.WIDE R36, R4, 0x4, R36 ;  /* 0x0000000404247825 */ /* 0x008fe200078e0224 */
[----:B------:R3:W5:Y:S01]  /*59a0*/  LDG.E.CONSTANT R26, desc[UR12][R26.64] ;  /* 0x0000000c1a1a7981 */ /* 0x000762000c1e9900 */
[----:B------:R-:W-:-:S04]  /*59b0*/  IADD3.X R15, PT, PT, R3, UR7, RZ, P0, !PT ;  /* 0x00000007030f7c10 */ /* 0x000fc800087fe4ff */
[----:B------:R3:W5:Y:S01]  /*59c0*/  LDG.E.CONSTANT R36, desc[UR12][R36.64] ;  /* 0x0000000c24247981 */ /* 0x000762000c1e9900 */
[----:B0-----:R-:W-:-:S03]  /*59d0*/  IMAD.WIDE R12, R13, 0x4, R6 ;  /* 0x000000040d0c7825 */ /* 0x001fc600078e0206 */
[----:B------:R3:W5:Y:S04]  /*59e0*/  LDG.E.CONSTANT R6, desc[UR12][R14.64] ;  /* 0x0000000c0e067981 */ /* 0x000768000c1e9900 */
[----:B------:R3:W5:Y:S01]  /*59f0*/  LDG.E R29, desc[UR12][R12.64] ;  /* 0x0000000c0c1d7981 */ /* 0x000762000c1e1900 */
[----:B--2---:R-:W-:-:S03]  /*5a00*/  IMAD.WIDE R8, R4, 0x4, R8 ;  /* 0x0000000404087825 */ /* 0x004fc600078e0208 */
[----:B------:R3:W5:Y:S04]  /*5a10*/  LDG.E R28, desc[UR12][R12.64+0x4] ;  /* 0x0000040c0c1c7981 */ /* 0x000768000c1e1900 */
[----:B------:R3:W5:Y:S01]  /*5a20*/  LDG.E.CONSTANT R34, desc[UR12][R8.64] ;  /* 0x0000000c08227981 */ /* 0x000762000c1e9900 */
[----:B-1----:R-:W-:-:S03]  /*5a30*/  IMAD.WIDE R10, R4, 0x4, R10 ;  /* 0x00000004040a7825 */ /* 0x002fc600078e020a */
[----:B------:R3:W5:Y:S04]  /*5a40*/  LDG.E R27, desc[UR12][R12.64+0x8] ;  /* 0x0000080c0c1b7981 */ /* 0x000768000c1e1900 */
[----:B------:R3:W5:Y:S01]  /*5a50*/  LDG.E.CONSTANT R32, desc[UR12][R10.64] ;  /* 0x0000000c0a207981 */ /* 0x000762000c1e9900 */
[----:B------:R-:W-:Y:S02]  /*5a60*/  LOP3.LUT R25, R2, 0x3f, RZ, 0xc0, !PT ;  /* 0x0000003f02197812 */ /* 0x000fe400078ec0ff */
[----:B------:R-:W-:Y:S02]  /*5a70*/  CS2R R30, SRZ ;  /* 0x00000000001e7805 */ /* 0x000fe4000001ff00 */
[----:B------:R-:W-:Y:S02]  /*5a80*/  MOV R24, RZ ;  /* 0x000000ff00187202 */ /* 0x000fe40000000f00 */
[----:B------:R-:W-:-:S02]  /*5a90*/  MOV R33, RZ ;  /* 0x000000ff00217202 */ /* 0x000fc40000000f00 */
[----:B------:R-:W-:-:S07]  /*5aa0*/  MOV R35, RZ ;  /* 0x000000ff00237202 */ /* 0x000fce0000000f00 */
.L_x_1226:
[----:B------:R-:W0:Y:S01]  /*5ab0*/  LDCU UR4, c[0x0][0x42c] ;  /* 0x00008580ff0477ac */ /* 0x000e220008000800 */
[----:B---3--:R-:W-:-:S04]  /*5ac0*/  SHF.L.U32 R9, R24, 0x6, RZ ;  /* 0x0000000618097819 */ /* 0x008fc800000006ff */
[----:B------:R-:W-:Y:S02]  /*5ad0*/  LOP3.LUT R5, R9, 0x3f, R2, 0xf8, !PT ;  /* 0x0000003f09057812 */ /* 0x000fe400078ef802 */
[----:B0-----:R-:W-:-:S04]  /*5ae0*/  MOV R0, UR4 ;  /* 0x0000000400007c02 */ /* 0x001fc80008000f00 */
[----:B------:R-:W-:-:S13]  /*5af0*/  ISETP.GE.AND P0, PT, R5, R0, PT ;  /* 0x000000000500720c */ /* 0x000fda0003f06270 */
[----:B-1---5:R-:W-:Y:S05]  /*5b00*/  @P0 BRA `(.L_x_1186) ;  /* 0x0000000000a40947 */ /* 0x022fea0003800000 */
        /* <DEDUP_REMOVED lines=9> */
[----:B------:R-:W4:Y:S01]  /*5ba0*/  LDG.E.CONSTANT R14, desc[UR12][R14.64] ;  /* 0x0000000c0e0e7981 */ /* 0x000f22000c1e9900 */
[----:B--2---:R-:W-:-:S06]  /*5bb0*/  IMAD.WIDE.U32 R16, R5, 0x4, R16 ;  /* 0x0000000405107825 */ /* 0x004fcc00078e0010 */
[----:B------:R-:W2:Y:S01]  /*5bc0*/  LDG.E.CONSTANT R16, desc[UR12][R16.64] ;  /* 0x0000000c10107981 */ /* 0x000ea2000c1e9900 */
        /* <DEDUP_REMOVED lines=16> */
[C---:B------:R-:W-:Y:S01]  /*5cd0*/  LEA R8, R25.reuse, UR4, 0x2 ;  /* 0x0000000419087c11 */ /* 0x040fe2000f8e10ff */
[----:B------:R-:W-:Y:S01]  /*5ce0*/  ULEA UR9, UR10, UR9, 0x18 ;  /* 0x000000090a097291 */ /* 0x000fe2000f8ec0ff */
[C---:B0-----:R-:W-:Y:S02]  /*5cf0*/  LEA R10, R25.reuse, UR5, 0x2 ;  /* 0x00000005190a7c11 */ /* 0x041fe4000f8e10ff */
[C---:B------:R-:W-:Y:S02]  /*5d00*/  LEA R12, R25.reuse, UR6, 0x2 ;  /* 0x00000006190c7c11 */ /* 0x040fe4000f8e10ff */
[----:B------:R-:W-:-:S02]  /*5d10*/  LEA R11, R25, UR7, 0x2 ;  /* 0x00000007190b7c11 */ /* 0x000fc4000f8e10ff */
[C---:B------:R-:W-:Y:S02]  /*5d20*/  LEA R13, R25.reuse, UR8, 0x2 ;  /* 0x00000008190d7c11 */ /* 0x040fe4000f8e10ff */
[----:B------:R-:W-:Y:S01]  /*5d30*/  LEA R15, R25, UR9, 0x2 ;  /* 0x00000009190f7c11 */ /* 0x000fe2000f8e10ff */
[----:B----4-:R0:W-:Y:S04]  /*5d40*/  STS [R8], R3 ;  /* 0x0000000308007388 */ /* 0x0101e80000000800 */
[----:B---3--:R0:W-:Y:S04]  /*5d50*/  STS [R10], R5 ;  /* 0x000000050a007388 */ /* 0x0081e80000000800 */
[----:B------:R0:W-:Y:S04]  /*5d60*/  STS [R12], R7 ;  /* 0x000000070c007388 */ /* 0x0001e80000000800 */
[----:B------:R0:W-:Y:S04]  /*5d70*/  STS [R11], R14 ;  /* 0x0000000e0b007388 */ /* 0x0001e80000000800 */
[----:B--2---:R0:W-:Y:S04]  /*5d80*/  STS [R13], R16 ;  /* 0x000000100d007388 */ /* 0x0041e80000000800 */
[----:B------:R0:W-:Y:S02]  /*5d90*/  STS [R15], R18 ;  /* 0x000000120f007388 */ /* 0x0001e40000000800 */
.L_x_1186:
        /* <DEDUP_REMOVED lines=20> */
.L_x_1225:
[----:B------:R-:W-:Y:S01]  /*5ee0*/  IADD3 R7, PT, PT, R9, R5, RZ ;  /* 0x0000000509077210 */ /* 0x000fe20007ffe0ff */
        /* <DEDUP_REMOVED lines=14> */
[----:B-1----:R-:W-:Y:S02]  /*5fd0*/  LEA R10, R5, UR4, 0x2 ;  /* 0x00000004050a7c11 */ /* 0x002fe4000f8e10ff */
        /* <DEDUP_REMOVED lines=16> */
.L_x_1191:
        /* <DEDUP_REMOVED lines=12> */
.L_x_1194:
        /* <DEDUP_REMOVED lines=8> */
.L_x_1192:
[----:B------:R-:W-:Y:S01]  /*6220*/  ISETP.GE.AND P0, PT, R32, 0x1, PT ;  /* 0x000000012000780c */ /* 0x000fe20003f06270 */
[----:B------:R-:W-:Y:S01]  /*6230*/  BSSY.RECONVERGENT B0, `(.L_x_1195) ;  /* 0x0000013000007945 */ /* 0x000fe20003800200 */
[----:B------:R-:W-:Y:S01]  /*6240*/  HFMA2 R11, -RZ, RZ, 1.875, 0 ;  /* 0x3f800000ff0b7431 */ /* 0x000fe200000001ff */
[----:B------:R-:W-:-:S10]  /*6250*/  MOV R10, 0x43a60824 ;  /* 0x43a60824000a7802 */ /* 0x000fd40000000f00 */
[----:B------:R-:W-:Y:S05]  /*6260*/  @!P0 BRA `(.L_x_1196) ;  /* 0x00000000003c8947 */ /* 0x000fea0003800000 */
[----:B------:R-:W0:Y:S01]  /*6270*/  LDC.64 R38, c[0x0][0x408] ;  /* 0x00010200ff267b82 */ /* 0x000e220000000a00 */
[----:B------:R-:W-:-:S07]  /*6280*/  MOV R37, RZ ;  /* 0x000000ff00257202 */ /* 0x000fce0000000f00 */
.L_x_1197:
[----:B------:R-:W1:Y:S02]  /*6290*/  LDCU UR4, c[0x0][0x440] ;  /* 0x00008800ff0477ac */ /* 0x000e640008000800 */
[----:B-1----:R-:W-:-:S04]  /*62a0*/  IMAD R41, R4, UR4, R37 ;  /* 0x0000000404297c24 */ /* 0x002fc8000f8e0225 */
        /* <DEDUP_REMOVED lines=11> */
.L_x_1196:
[----:B------:R-:W-:Y:S05]  /*6360*/  BSYNC.RECONVERGENT B0 ;  /* 0x0000000000007941 */ /* 0x000fea0003800200 */
.L_x_1195:
[C---:B------:R-:W-:Y:S01]  /*6370*/  IADD3 R12, PT, PT, R3.reuse, -0xd000000, RZ ;  /* 0xf3000000030c7810 */ /* 0x040fe20007ffe0ff */
[----:B------:R0:W1:Y:S01]  /*6380*/  MUFU.RSQ R0, R3 ;  /* 0x0000000300007308 */ /* 0x0000620000001400 */
[----:B------:R-:W-:Y:S01]  /*6390*/  BSSY.RECONVERGENT B0, `(.L_x_1198) ;  /* 0x000000d000007945 */ /* 0x000fe20003800200 */
[----:B------:R-:W-:Y:S01]  /*63a0*/  ISETP.NE.AND P4, PT, R16, RZ, PT ;  /* 0x000000ff1000720c */ /* 0x000fe20003f85270 */
[----:B------:R-:W-:Y:S01]  /*63b0*/  FADD R41, R3, 1 ;  /* 0x3f80000003297421 */ /* 0x000fe20000000000 */
[----:B------:R-:W-:-:S13]  /*63c0*/  ISETP.GT.U32.AND P0, PT, R12, 0x727fffff, PT ;  /* 0x727fffff0c00780c */ /* 0x000fda0003f04070 */
[----:B01----:R-:W-:Y:S05]  /*63d0*/  @!P0 BRA `(.L_x_1199) ;  /* 0x0000000000108947 */ /* 0x003fea0003800000 */
[----:B------:R-:W-:-:S07]  /*63e0*/  MOV R0, 0x6400 ;  /* 0x0000640000007802 */ /* 0x000fce0000000f00 */
[----:B------:R-:W-:Y:S05]  /*63f0*/  CALL.REL.NOINC `($__internal_10_$__cuda_sm20_sqrt_rn_f32_slowpath) ;  /* 0x0000004c00b07944 */ /* 0x000fea0003c00000 */
[----:B------:R-:W-:Y:S01]  /*6400*/  MOV R12, R44 ;  /* 0x0000002c000c7202 */ /* 0x000fe20000000f00 */
[----:B------:R-:W-:Y:S06]  /*6410*/  BRA `(.L_x_1200) ;  /* 0x0000000000107947 */ /* 0x000fec0003800000 */
.L_x_1199:
[----:B------:R-:W-:Y:S01]  /*6420*/  FMUL.FTZ R12, R3, R0 ;  /* 0x00000000030c7220 */ /* 0x000fe20000410000 */
[----:B------:R-:W-:-:S03]  /*6430*/  FMUL.FTZ R0, R0, 0.5 ;  /* 0x3f00000000007820 */ /* 0x000fc60000410000 */
[----:B------:R-:W-:-:S04]  /*6440*/  FFMA R3, -R12, R12, R3 ;  /* 0x0000000c0c037223 */ /* 0x000fc80000000103 */
[----:B------:R-:W-:-:S07]  /*6450*/  FFMA R12, R3, R0, R12 ;  /* 0x00000000030c7223 */ /* 0x000fce000000000c */
.L_x_1200:
[----:B------:R-:W-:Y:S05]  /*6460*/  BSYNC.RECONVERGENT B0 ;  /* 0x0000000000007941 */ /* 0x000fea0003800200 */
.L_x_1198:
[----:B------:R-:W-:Y:S01]  /*6470*/  IADD3 R0, PT, PT, R41, -0xd000000, RZ ;  /* 0xf300000029007810 */ /* 0x000fe20007ffe0ff */
[----:B------:R0:W1:Y:S01]  /*6480*/  MUFU.RSQ R38, R41 ;  /* 0x0000002900267308 */ /* 0x0000620000001400 */
[----:B------:R-:W-:Y:S02]  /*6490*/  BSSY.RECONVERGENT B0, `(.L_x_1201) ;  /* 0x000000c000007945 */ /* 0x000fe40003800200 */
[----:B------:R-:W-:-:S13]  /*64a0*/  ISETP.GT.U32.AND P0, PT, R0, 0x727fffff, PT ;  /* 0x727fffff0000780c */ /* 0x000fda0003f04070 */
[----:B0-----:R-:W-:Y:S05]  /*64b0*/  @!P0 BRA `(.L_x_1202) ;  /* 0x0000000000148947 */ /* 0x001fea0003800000 */
[----:B------:R-:W-:Y:S02]  /*64c0*/  MOV R3, R41 ;  /* 0x0000002900037202 */ /* 0x000fe40000000f00 */
[----:B------:R-:W-:-:S07]  /*64d0*/  MOV R0, 0x64f0 ;  /* 0x000064f000007802 */ /* 0x000fce0000000f00 */
[----:B-1----:R-:W-:Y:S05]  /*64e0*/  CALL.REL.NOINC `($__internal_10_$__cuda_sm20_sqrt_rn_f32_slowpath) ;  /* 0x0000004c00747944 */ /* 0x002fea0003c00000 */
[----:B------:R-:W-:Y:S01]  /*64f0*/  MOV R0, R44 ;  /* 0x0000002c00007202 */ /* 0x000fe20000000f00 */
[----:B------:R-:W-:Y:S06]  /*6500*/  BRA `(.L_x_1203) ;  /* 0x0000000000107947 */ /* 0x000fec0003800000 */
.L_x_1202:
[----:B-1----:R-:W-:Y:S01]  /*6510*/  FMUL.FTZ R0, R41, R38 ;  /* 0x0000002629007220 */ /* 0x002fe20000410000 */
[----:B------:R-:W-:-:S03]  /*6520*/  FMUL.FTZ R37, R38, 0.5 ;  /* 0x3f00000026257820 */ /* 0x000fc60000410000 */
[----:B------:R-:W-:-:S04]  /*6530*/  FFMA R3, -R0, R0, R41 ;  /* 0x0000000000037223 */ /* 0x000fc80000000129 */
[----:B------:R-:W-:-:S07]  /*6540*/  FFMA R0, R3, R37, R0 ;  /* 0x0000002503007223 */ /* 0x000fce0000000000 */
.L_x_1203:
[----:B------:R-:W-:Y:S05]  /*6550*/  BSYNC.RECONVERGENT B0 ;  /* 0x0000000000007941 */ /* 0x000fea0003800200 */
.L_x_1201:
[----:B------:R-:W-:Y:S01]  /*6560*/  IADD3 R3, PT, PT, R0, 0x1800000, RZ ;  /* 0x0180000000037810 */ /* 0x000fe20007ffe0ff */
[----:B------:R-:W-:Y:S03]  /*6570*/  BSSY.RECONVERGENT B1, `(.L_x_1204) ;  /* 0x000000b000017945 */ /* 0x000fe60003800200 */
[----:B------:R-:W-:-:S04]  /*6580*/  LOP3.LUT R3, R3, 0x7f800000, RZ, 0xc0, !PT ;  /* 0x7f80000003037812 */ /* 0x000fc800078ec0ff */
[----:B------:R-:W-:-:S13]  /*6590*/  ISETP.GT.U32.AND P0, PT, R3, 0x1ffffff, PT ;  /* 0x01ffffff0300780c */ /* 0x000fda0003f04070 */
[----:B------:R-:W-:Y:S05]  /*65a0*/  @P0 BRA `(.L_x_1205) ;  /* 0x00000000000c0947 */ /* 0x000fea0003800000 */
[----:B------:R-:W-:-:S07]  /*65b0*/  MOV R38, 0x65d0 ;  /* 0x000065d000267802 */ /* 0x000fce0000000f00 */
[----:B------:R-:W-:Y:S05]  /*65c0*/  CALL.REL.NOINC `($__internal_9_$__cuda_sm20_rcp_rn_f32_slowpath) ;  /* 0x0000004800687944 */ /* 0x000fea0003c00000 */
[----:B------:R-:W-:Y:S05]  /*65d0*/  BRA `(.L_x_1206) ;  /* 0x0000000000107947 */ /* 0x000fea0003800000 */
.L_x_1205:
[----:B------:R-:W0:Y:S02]  /*65e0*/  MUFU.RCP R3, R0 ;  /* 0x0000000000037308 */ /* 0x000e240000001000 */
[----:B0-----:R-:W-:-:S04]  /*65f0*/  FFMA R37, R3, R0, -1 ;  /* 0xbf80000003257423 */ /* 0x001fc80000000000 */
[----:B------:R-:W-:-:S04]  /*6600*/  FADD.FTZ R42, -R37, -RZ ;  /* 0x800000ff252a7221 */ /* 0x000fc80000010100 */
[----:B------:R-:W-:-:S07]  /*6610*/  FFMA R42, R3, R42, R3 ;  /* 0x0000002a032a7223 */ /* 0x000fce0000000003 */
.L_x_1206:
[----:B------:R-:W-:Y:S05]  /*6620*/  BSYNC.RECONVERGENT B1 ;  /* 0x0000000000017941 */ /* 0x000fea0003800200 */
.L_x_1204:
[----:B------:R-:W0:Y:S01]  /*6630*/  S2UR UR5, SR_CgaCtaId ;  /* 0x00000000000579c3 */ /* 0x000e220000008800 */
[----:B------:R-:W-:Y:S01]  /*6640*/  UMOV UR4, 0x400 ;  /* 0x0000040000047882 */ /* 0x000fe20000000000 */
[----:B------:R-:W-:Y:S01]  /*6650*/  BSSY.RECONVERGENT B0, `(.L_x_1207) ;  /* 0x000001a000007945 */ /* 0x000fe20003800200 */
[----:B------:R-:W-:Y:S01]  /*6660*/  UIADD3 UR6, UPT, UPT, UR4, 0x408, URZ ;  /* 0x0000040804067890 */ /* 0x000fe2000fffe0ff */
[----:B------:R-:W-:Y:S01]  /*6670*/  FMUL R43, R42, R42 ;  /* 0x0000002a2a2b7220 */ /* 0x000fe20000400000 */
[----:B------:R-:W-:Y:S02]  /*6680*/  UIADD3 UR4, UPT, UPT, UR4, 0x308, URZ ;  /* 0x0000030804047890 */ /* 0x000fe4000fffe0ff */
[----:B0-----:R-:W-:Y:S02]  /*6690*/  ULEA UR6, UR5, UR6, 0x18 ;  /* 0x0000000605067291 */ /* 0x001fe4000f8ec0ff */
[----:B------:R-:W-:-:S04]  /*66a0*/  ULEA UR4, UR5, UR4, 0x18 ;  /* 0x0000000405047291 */ /* 0x000fc8000f8ec0ff */
[C---:B------:R-:W-:Y:S02]  /*66b0*/  LEA R38, R5.reuse, UR6, 0x2 ;  /* 0x0000000605267c11 */ /* 0x040fe4000f8e10ff */
[----:B------:R-:W-:-:S03]  /*66c0*/  LEA R0, R5, UR4, 0x2 ;  /* 0x0000000405007c11 */ /* 0x000fc6000f8e10ff */
[----:B------:R-:W0:Y:S04]  /*66d0*/  LDS R37, [R38] ;  /* 0x0000000026257984 */ /* 0x000e280000000800 */
[----:B------:R-:W1:Y:S01]  /*66e0*/  LDS R3, [R0] ;  /* 0x0000000000037984 */ /* 0x000e620000000800 */
        /* <DEDUP_REMOVED lines=9> */
[----:B------:R-:W-:Y:S05]  /*6780*/  CALL.REL.NOINC `($__internal_10_$__cuda_sm20_sqrt_rn_f32_slowpath) ;  /* 0x0000004800cc7944 */ /* 0x000fea0003c00000 */
[----:B------:R-:W-:Y:S01]  /*6790*/  MOV R39, R44 ;  /* 0x0000002c00277202 */ /* 0x000fe20000000f00 */
[----:B------:R-:W-:Y:S06]  /*67a0*/  BRA `(.L_x_1209) ;  /* 0x0000000000107947 */ /* 0x000fec0003800000 */
.L_x_1208:
[----:B------:R-:W-:Y:S01]  /*67b0*/  FMUL.FTZ R39, R40, R45 ;  /* 0x0000002d28277220 */ /* 0x000fe20000410000 */
[----:B------:R-:W-:-:S03]  /*67c0*/  FMUL.FTZ R3, R45, 0.5 ;  /* 0x3f0000002d037820 */ /* 0x000fc60000410000 */
[----:B------:R-:W-:-:S04]  /*67d0*/  FFMA R0, -R39, R39, R40 ;  /* 0x0000002727007223 */ /* 0x000fc80000000128 */
[----:B------:R-:W-:-:S07]  /*67e0*/  FFMA R39, R0, R3, R39 ;  /* 0x0000000300277223 */ /* 0x000fce0000000027 */
.L_x_1209:
[----:B------:R-:W-:Y:S05]  /*67f0*/  BSYNC.RECONVERGENT B0 ;  /* 0x0000000000007941 */ /* 0x000fea0003800200 */
.L_x_1207:
[----:B------:R-:W-:Y:S01]  /*6800*/  FMUL R37, R37, R37 ;  /* 0x0000002525257220 */ /* 0x000fe20000400000 */
[----:B------:R-:W-:Y:S01]  /*6810*/  FMUL R38, R43, R43 ;  /* 0x0000002b2b267220 */ /* 0x000fe20000400000 */
[----:B------:R-:W0:Y:S01]  /*6820*/  MUFU.RCP R40, R41 ;  /* 0x0000002900287308 */ /* 0x000e220000001000 */
[----:B------:R-:W-:Y:S01]  /*6830*/  BSSY.RECONVERGENT B4, `(.L_x_1210) ;  /* 0x0000015000047945 */ /* 0x000fe20003800200 */
[----:B------:R-:W-:Y:S01]  /*6840*/  FMUL R0, R37, R37 ;  /* 0x0000002525007220 */ /* 0x000fe20000400000 */
[----:B------:R-:W-:-:S03]  /*6850*/  FMUL R38, R43, R38 ;  /* 0x000000262b267220 */ /* 0x000fc60000400000 */
[----:B------:R-:W-:Y:S01]  /*6860*/  FMUL R37, R37, R0 ;  /* 0x0000000025257220 */ /* 0x000fe20000400000 */
[----:B------:R-:W-:-:S03]  /*6870*/  FMUL R0, R11, 24 ;  /* 0x41c000000b007820 */ /* 0x000fc60000400000 */
[----:B------:R-:W-:Y:S01]  /*6880*/  FMUL R37, R37, R38 ;  /* 0x0000002625257220 */ /* 0x000fe20000400000 */
[----:B------:R-:W-:-:S03]  /*6890*/  FMUL R0, R0, R39 ;  /* 0x0000002700007220 */ /* 0x000fc60000400000 */
        /* <DEDUP_REMOVED lines=14> */
.L_x_1211:
[----:B------:R-:W-:Y:S05]  /*6980*/  BSYNC.RECONVERGENT B4 ;  /* 0x0000000000047941 */ /* 0x000fea0003800200 */
.L_x_1210:
[----:B------:R-:W0:Y:S01]  /*6990*/  S2UR UR5, SR_CgaCtaId ;  /* 0x00000000000579c3 */ /* 0x000e220000008800 */
[----:B------:R-:W-:Y:S01]  /*69a0*/  UMOV UR4, 0x400 ;  /* 0x0000040000047882 */ /* 0x000fe20000000000 */
[----:B------:R-:W-:Y:S01]  /*69b0*/  FADD R41, R12, 0.10000000149011611938 ;  /* 0x3dcccccd0c297421 */ /* 0x000fe20000000000 */
[----:B------:R-:W-:Y:S01]  /*69c0*/  UIADD3 UR4, UPT, UPT, UR4, 0x508, URZ ;  /* 0x0000050804047890 */ /* 0x000fe2000fffe0ff */
[----:B------:R-:W-:Y:S01]  /*69d0*/  FMUL R0, R11, 4 ;  /* 0x408000000b007820 */ /* 0x000fe20000400000 */
[----:B------:R-:W-:Y:S02]  /*69e0*/  BSSY.RECONVERGENT B1, `(.L_x_1212) ;  /* 0x0000015000017945 */ /* 0x000fe40003800200 */
[----:B------:R-:W-:Y:S01]  /*69f0*/  IADD3 R11, PT, PT, R41, 0x1800000, RZ ;  /* 0x01800000290b7810 */ /* 0x000fe20007ffe0ff */
[----:B------:R-:W-:-:S03]  /*6a00*/  FMUL R0, R0, R39 ;  /* 0x0000002700007220 */ /* 0x000fc60000400000 */
[----:B------:R-:W-:Y:S01]  /*6a10*/  LOP3.LUT R11, R11, 0x7f800000, RZ, 0xc0, !PT ;  /* 0x7f8000000b0b7812 */ /* 0x000fe200078ec0ff */
[C---:B------:R-:W-:Y:S01]  /*6a20*/  FMUL R0, R37.reuse, R0 ;  /* 0x0000000025007220 */ /* 0x040fe20000400000 */
[----:B------:R-:W-:Y:S02]  /*6a30*/  FADD R37, R37, -1 ;  /* 0xbf80000025257421 */ /* 0x000fe40000000000 */
[----:B------:R-:W-:Y:S02]  /*6a40*/  ISETP.GT.U32.AND P0, PT, R11, 0x1ffffff, PT ;  /* 0x01ffffff0b00780c */ /* 0x000fe40003f04070 */
[----:B------:R-:W-:Y:S01]  /*6a50*/  FMUL R37, R0, R37 ;  /* 0x0000002500257220 */ /* 0x000fe20000400000 */
[----:B0-----:R-:W-:-:S06]  /*6a60*/  ULEA UR4, UR5, UR4, 0x18 ;  /* 0x0000000405047291 */ /* 0x001fcc000f8ec0ff */
[----:B------:R-:W-:-:S06]  /*6a70*/  LEA R3, R5, UR4, 0x2 ;  /* 0x0000000405037c11 */ /* 0x000fcc000f8e10ff */
[----:B------:R-:W0:Y:S02]  /*6a80*/  LDS R3, [R3] ;  /* 0x0000000003037984 */ /* 0x000e240000000800 */
[----:B0-----:R-:W-:Y:S01]  /*6a90*/  FMUL R11, R36, R3 ;  /* 0x00000003240b7220 */ /* 0x001fe20000400000 */
[----:B------:R-:W-:Y:S06]  /*6aa0*/  @P0 BRA `(.L_x_1213) ;  /* 0x0000000000100947 */ /* 0x000fec0003800000 */
[----:B------:R-:W-:Y:S02]  /*6ab0*/  MOV R0, R41 ;  /* 0x0000002900007202 */ /* 0x000fe40000000f00 */
[----:B------:R-:W-:-:S07]  /*6ac0*/  MOV R38, 0x6ae0 ;  /* 0x00006ae000267802 */ /* 0x000fce0000000f00 */
[----:B------:R-:W-:Y:S05]  /*6ad0*/  CALL.REL.NOINC `($__internal_9_$__cuda_sm20_rcp_rn_f32_slowpath) ;  /* 0x0000004400247944 */ /* 0x000fea0003c00000 */
[----:B------:R-:W-:Y:S05]  /*6ae0*/  BRA `(.L_x_1214) ;  /* 0x0000000000107947 */ /* 0x000fea0003800000 */
.L_x_1213:
[----:B------:R-:W0:Y:S02]  /*6af0*/  MUFU.RCP R42, R41 ;  /* 0x00000029002a7308 */ /* 0x000e240000001000 */
[----:B0-----:R-:W-:-:S04]  /*6b00*/  FFMA R0, R41, R42, -1 ;  /* 0xbf80000029007423 */ /* 0x001fc8000000002a */
[----:B------:R-:W-:-:S04]  /*6b10*/  FADD.FTZ R3, -R0, -RZ ;  /* 0x800000ff00037221 */ /* 0x000fc80000010100 */
[----:B------:R-:W-:-:S07]  /*6b20*/  FFMA R42, R42, R3, R42 ;  /* 0x000000032a2a7223 */ /* 0x000fce000000002a */
.L_x_1214:
[----:B------:R-:W-:Y:S05]  /*6b30*/  BSYNC.RECONVERGENT B1 ;  /* 0x0000000000017941 */ /* 0x000fea0003800200 */
.L_x_1212:
[----:B------:R-:W-:-:S04]  /*6b40*/  @!P4 FMUL.D4 R3, R11, R10 ;  /* 0x0000000a0b03c220 */ /* 0x000fc80000200000 */
[----:B------:R-:W-:-:S04]  /*6b50*/  @!P4 FMUL R3, R3, R42 ;  /* 0x0000002a0303c220 */ /* 0x000fc80000400000 */
[----:B------:R-:W-:-:S04]  /*6b60*/  @!P4 FMUL R0, R3, R42 ;  /* 0x0000002a0300c220 */ /* 0x000fc80000400000 */
[----:B------:R-:W-:-:S04]  /*6b70*/  @!P4 FADD R3, R0, R0 ;  /* 0x000000000003c221 */ /* 0x000fc80000000000 */
[----:B------:R-:W-:Y:S01]  /*6b80*/  @!P4 FMUL R38, R3, R42 ;  /* 0x0000002a0326c220 */ /* 0x000fe20000400000 */
[----:B------:R-:W-:Y:S06]  /*6b90*/  @!P4 BRA `(.L_x_1215) ;  /* 0x00000004001cc947 */ /* 0x000fec0003800000 */
[----:B------:R-:W-:Y:S01]  /*6ba0*/  FMUL R12, R15, R12 ;  /* 0x0000000c0f0c7220 */ /* 0x000fe20000400000 */
[----:B------:R-:W-:Y:S01]  /*6bb0*/  HFMA2 R45, -RZ, RZ, 0.80126953125, -0.00891876220703125 ;  /* 0x3a69a091ff2d7431 */ /* 0x000fe200000001ff */
[----:B------:R-:W-:Y:S01]  /*6bc0*/  MOV R46, 0x3bbb989d ;  /* 0x3bbb989d002e7802 */ /* 0x000fe20000000f00 */
[----:B------:R-:W-:Y:S02]  /*6bd0*/  HFMA2 R48, -RZ, RZ, 3.7421875, 0 ;  /* 0x437c0000ff307431 */ /* 0x000fe400000001ff */
[C---:B------:R-:W-:Y:S01]  /*6be0*/  FADD R38, |R12|.reuse, 4 ;  /* 0x408000000c267421 */ /* 0x040fe20000000200 */
[C---:B------:R-:W-:Y:S01]  /*6bf0*/  FADD R0, |R12|.reuse, -4 ;  /* 0xc08000000c007421 */ /* 0x040fe20000000200 */
[C---:B------:R-:W-:Y:S01]  /*6c00*/  FMUL R3, R12.reuse, -R12 ;  /* 0x8000000c0c037220 */ /* 0x040fe20000400000 */
[----:B------:R-:W-:Y:S01]  /*6c10*/  FSETP.GEU.AND P1, PT, R12, RZ, PT ;  /* 0x000000ff0c00720b */ /* 0x000fe20003f2e000 */
[----:B------:R-:W0:Y:S01]  /*6c20*/  MUFU.RCP R39, R38 ;  /* 0x0000002600277308 */ /* 0x000e220000001000 */
[----:B------:R-:W-:Y:S01]  /*6c30*/  FMUL R10, R11, R10 ;  /* 0x0000000a0b0a7220 */ /* 0x000fe20000400000 */
[----:B------:R-:W-:-:S06]  /*6c40*/  FMUL R44, R3, 1.4426950216293334961 ;  /* 0x3fb8aa3b032c7820 */ /* 0x000fcc0000400000 */
        /* <DEDUP_REMOVED lines=18> */
[----:B------:R-:W-:Y:S02]  /*6d70*/  FFMA.SAT R45, R3, R46, 0.5 ;  /* 0x3f000000032d7423 */ /* 0x000fe4000000202e */
        /* <DEDUP_REMOVED lines=21> */
[----:B------:R-:W-:-:S03]  /*6ed0*/  FFMA R0, |R12|, R0, R45 ;  /* 0x000000000c007223 */ /* 0x000fc6000000022d */
[----:B------:R-:W-:Y:S01]  /*6ee0*/  FFMA R3, R44, R3, R44 ;  /* 0x000000032c037223 */ /* 0x000fe2000000002c */
[----:B------:R-:W-:Y:S01]  /*6ef0*/  FADD R0, -R41, R0 ;  /* 0x0000000029007221 */ /* 0x000fe20000000100 */
[----:B------:R-:W0:Y:S03]  /*6f00*/  MUFU.EX2 R46, R46 ;  /* 0x0000002e002e7308 */ /* 0x000e260000000800 */
[----:B------:R-:W-:-:S04]  /*6f10*/  FFMA R0, R38, R0, R41 ;  /* 0x0000000026007223 */ /* 0x000fc80000000029 */
[----:B------:R-:W-:-:S05]  /*6f20*/  FMUL R0, R0, R3 ;  /* 0x0000000300007220 */ /* 0x000fca0000400000 */
[----:B------:R-:W-:Y:S01]  /*6f30*/  FSEL R3, R0, RZ, !P0 ;  /* 0x000000ff00037208 */ /* 0x000fe20004000000 */
[----:B------:R-:W-:-:S04]  /*6f40*/  FADD R0, R15, R15 ;  /* 0x0000000f0f007221 */ /* 0x000fc80000000000 */
[----:B------:R-:W-:Y:S01]  /*6f50*/  @!P1 FADD R3, -R3, 2 ;  /* 0x4000000003039421 */ /* 0x000fe20000000100 */
[----:B------:R-:W-:Y:S01]  /*6f60*/  FMUL R0, R0, 0.56418961286544799805 ;  /* 0x3f106ebb00007820 */ /* 0x000fe20000400000 */
[----:B0-----:R-:W-:Y:S02]  /*6f70*/  FMUL R39, R39, R46 ;  /* 0x0000002e27277220 */ /* 0x001fe40000400000 */
[C---:B------:R-:W-:Y:S01]  /*6f80*/  FMUL R41, R3.reuse, R42 ;  /* 0x0000002a03297220 */ /* 0x040fe20000400000 */
[----:B------:R-:W-:Y:S01]  /*6f90*/  FMUL R3, R3, R10 ;  /* 0x0000000a03037220 */ /* 0x000fe20000400000 */
[----:B------:R-:W-:Y:S02]  /*6fa0*/  FMUL R39, R39, R0 ;  /* 0x0000000027277220 */ /* 0x000fe40000400000 */
[-C--:B------:R-:W-:Y:S02]  /*6fb0*/  FMUL R41, R41, R42.reuse ;  /* 0x0000002a29297220 */ /* 0x080fe40000400000 */
[----:B------:R-:W-:-:S02]  /*6fc0*/  FMUL R0, R39, R42 ;  /* 0x0000002a27007220 */ /* 0x000fc40000400000 */
[----:B------:R-:W-:-:S04]  /*6fd0*/  FMUL R41, R41, R42 ;  /* 0x0000002a29297220 */ /* 0x000fc80000400000 */
[-C--:B------:R-:W-:Y:S01]  /*6fe0*/  FFMA R41, R0, R42.reuse, R41 ;  /* 0x0000002a00297223 */ /* 0x080fe20000000029 */
[----:B------:R-:W-:-:S03]  /*6ff0*/  FMUL R0, R3, R42 ;  /* 0x0000002a03007220 */ /* 0x000fc60000400000 */
[----:B------:R-:W-:-:S07]  /*7000*/  FMUL R38, R10, R41 ;  /* 0x000000290a267220 */ /* 0x000fce0000400000 */
.L_x_1215:
        /* <DEDUP_REMOVED lines=11> */
.L_x_1193:
[----:B------:R-:W-:-:S13]  /*70c0*/  ISETP.NE.AND P0, PT, R16, RZ, PT ;  /* 0x000000ff1000720c */ /* 0x000fda0003f05270 */
[----:B------:R-:W-:Y:S05]  /*70d0*/  @!P0 BRA `(.L_x_1190) ;  /* 0x0000000400a88947 */ /* 0x000fea0003800000 */
[----:B------:R-:W-:Y:S01]  /*70e0*/  IADD3 R0, PT, PT, R3, -0xd000000, RZ ;  /* 0xf300000003007810 */ /* 0x000fe20007ffe0ff */
[----:B------:R0:W1:Y:S01]  /*70f0*/  MUFU.RSQ R10, R3 ;  /* 0x00000003000a7308 */ /* 0x0000620000001400 */
[----:B------:R-:W-:Y:S02]  /*7100*/  BSSY.RECONVERGENT B0, `(.L_x_1216) ;  /* 0x000000b000007945 */ /* 0x000fe40003800200 */
[----:B------:R-:W-:-:S13]  /*7110*/  ISETP.GT.U32.AND P0, PT, R0, 0x727fffff, PT ;  /* 0x727fffff0000780c */ /* 0x000fda0003f04070 */
[----:B0-----:R-:W-:Y:S05]  /*7120*/  @!P0 BRA `(.L_x_1217) ;  /* 0x0000000000108947 */ /* 0x001fea0003800000 */
[----:B------:R-:W-:-:S07]  /*7130*/  MOV R0, 0x7150 ;  /* 0x0000715000007802 */ /* 0x000fce0000000f00 */
[----:B-1----:R-:W-:Y:S05]  /*7140*/  CALL.REL.NOINC `($__internal_10_$__cuda_sm20_sqrt_rn_f32_slowpath) ;  /* 0x00000040005c7944 */ /* 0x002fea0003c00000 */
[----:B------:R-:W-:Y:S01]  /*7150*/  MOV R0, R44 ;  /* 0x0000002c00007202 */ /* 0x000fe20000000f00 */
[----:B------:R-:W-:Y:S06]  /*7160*/  BRA `(.L_x_1218) ;  /* 0x0000000000107947 */ /* 0x000fec0003800000 */
.L_x_1217:
[----:B-1----:R-:W-:Y:S01]  /*7170*/  FMUL.FTZ R0, R3, R10 ;  /* 0x0000000a03007220 */ /* 0x002fe20000410000 */
[----:B------:R-:W-:-:S03]  /*7180*/  FMUL.FTZ R10, R10, 0.5 ;  /* 0x3f0000000a0a7820 */ /* 0x000fc60000410000 */
[----:B------:R-:W-:-:S04]  /*7190*/  FFMA R3, -R0, R0, R3 ;  /* 0x0000000000037223 */ /* 0x000fc80000000103 */
[----:B------:R-:W-:-:S07]  /*71a0*/  FFMA R0, R3, R10, R0 ;  /* 0x0000000a03007223 */ /* 0x000fce0000000000 */
.L_x_1218:
[----:B------:R-:W-:Y:S05]  /*71b0*/  BSYNC.RECONVERGENT B0 ;  /* 0x0000000000007941 */ /* 0x000fea0003800200 */
.L_x_1216:
[----:B------:R-:W-:Y:S02]  /*71c0*/  HFMA2 R12, -RZ, RZ, 0.61474609375, 16.90625 ;  /* 0x38eb4c3aff0c7431 */ /* 0x000fe400000001ff */
[----:B------:R-:W-:Y:S01]  /*71d0*/  FMUL R10, R15, R0 ;  /* 0x000000000f0a7220 */ /* 0x000fe20000400000 */
[----:B------:R-:W0:Y:S01]  /*71e0*/  S2UR UR5, SR_CgaCtaId ;  /* 0x00000000000579c3 */ /* 0x000e220000008800 */
[----:B------:R-:W-:Y:S01]  /*71f0*/  HFMA2 R40, -RZ, RZ, 1.0087890625, -0.000686168670654296875 ;  /* 0x3c09919fff287431 */ /* 0x000fe200000001ff */
[----:B------:R-:W-:Y:S01]  /*7200*/  MOV R38, 0x3aae005b ;  /* 0x3aae005b00267802 */ /* 0x000fe20000000f00 */
[C---:B------:R-:W-:Y:S01]  /*7210*/  FMUL R3, R10.reuse, R10 ;  /* 0x0000000a0a037220 */ /* 0x040fe20000400000 */
[C---:B------:R-:W-:Y:S01]  /*7220*/  FSETP.GE.AND P0, PT, |R10|.reuse, 1.0029599666595458984, PT ;  /* 0x3f8060fe0a00780b */ /* 0x040fe20003f06200 */
[----:B------:R-:W-:Y:S01]  /*7230*/  HFMA2 R37, -RZ, RZ, 1.5341796875, 81.5625 ;  /* 0x3e235519ff257431 */ /* 0x000fe200000001ff */
[----:B------:R-:W-:Y:S01]  /*7240*/  MOV R11, 0x3d24d99a ;  /* 0x3d24d99a000b7802 */ /* 0x000fe20000000f00 */
[----:B------:R-:W-:Y:S01]  /*7250*/  UMOV UR4, 0x400 ;  /* 0x0000040000047882 */ /* 0x000fe20000000000 */
[----:B------:R-:W-:Y:S01]  /*7260*/  FSEL R3, |R10|, R3, P0 ;  /* 0x000000030a037208 */ /* 0x000fe20000000200 */
[----:B------:R-:W-:Y:S01]  /*7270*/  UIADD3 UR4, UPT, UPT, UR4, 0x508, URZ ;  /* 0x0000050804047890 */ /* 0x000fe2000fffe0ff */
[----:B------:R-:W-:Y:S01]  /*7280*/  FSEL R12, R12, 8.4834944573231041431e-05, P0 ;  /* 0x38b1e96a0c0c7808 */ /* 0x000fe20000000000 */
[----:B------:R-:W-:Y:S01]  /*7290*/  BSSY.RECONVERGENT B1, `(.L_x_1219) ;  /* 0x0000022000017945 */ /* 0x000fe20003800200 */
[----:B------:R-:W-:-:S02]  /*72a0*/  FSEL R38, -R38, -0.00082130916416645050049, P0 ;  /* 0xba574d2026267808 */ /* 0x000fc40000000100 */
[----:B------:R-:W-:Y:S02]  /*72b0*/  FSEL R40, R40, 0.0052134888246655464172, P0 ;  /* 0x3baad5ea28287808 */ /* 0x000fe40000000000 */
[----:B------:R-:W-:Y:S01]  /*72c0*/  FSEL R11, -R11, -0.026868773624300956726, P0 ;  /* 0xbcdc1be70b0b7808 */ /* 0x000fe20000000100 */
[----:B------:R-:W-:Y:S01]  /*72d0*/  FFMA R12, R3, R12, R38 ;  /* 0x0000000c030c7223 */ /* 0x000fe20000000026 */
[----:B------:R-:W-:Y:S02]  /*72e0*/  FSEL R37, R37, 0.11284004896879196167, P0 ;  /* 0x3de718af25257808 */ /* 0x000fe40000000000 */
[----:B------:R-:W-:Y:S01]  /*72f0*/  MOV R38, 0x3f69b4f9 ;  /* 0x3f69b4f900267802 */ /* 0x000fe20000000f00 */
[C---:B------:R-:W-:Y:S01]  /*7300*/  FFMA R12, R3.reuse, R12, R40 ;  /* 0x0000000c030c7223 */ /* 0x040fe20000000028 */
[C---:B------:R-:W-:Y:S01]  /*7310*/  FSEL R39, -R3.reuse, R10, P0 ;  /* 0x0000000a03277208 */ /* 0x040fe20000000100 */
[----:B0-----:R-:W-:Y:S02]  /*7320*/  ULEA UR4, UR5, UR4, 0x18 ;  /* 0x0000000405047291 */ /* 0x001fe4000f8ec0ff */
[----:B------:R-:W-:Y:S01]  /*7330*/  FFMA R12, R3, R12, R11 ;  /* 0x0000000c030c7223 */ /* 0x000fe2000000000b */
[----:B------:R-:W-:-:S03]  /*7340*/  FSEL R38, R38, -0.37612664699554443359, P0 ;  /* 0xbec093ac26267808 */ /* 0x000fc60000000000 */
[----:B------:R-:W-:Y:S01]  /*7350*/  FFMA R12, R3, R12, R37 ;  /* 0x0000000c030c7223 */ /* 0x000fe20000000025 */
[----:B------:R-:W-:Y:S01]  /*7360*/  HFMA2 R37, -RZ, RZ, 1.7822265625, 0.000185489654541015625 ;  /* 0x3f210a14ff257431 */ /* 0x000fe200000001ff */
[----:B------:R-:W-:Y:S02]  /*7370*/  LEA R11, R5, UR4, 0x2 ;  /* 0x00000004050b7c11 */ /* 0x000fe4000f8e10ff */
[----:B------:R-:W-:-:S04]  /*7380*/  FFMA R12, R3, R12, R38 ;  /* 0x0000000c030c7223 */ /* 0x000fc80000000026 */
[----:B------:R-:W0:Y:S01]  /*7390*/  LDS R11, [R11] ;  /* 0x000000000b0b7984 */ /* 0x000e220000000800 */
[----:B------:R-:W-:-:S05]  /*73a0*/  FSEL R37, R37, 0.12837915122509002686, P0 ;  /* 0x3e0375d325257808 */ /* 0x000fca0000000000 */
[----:B------:R-:W-:Y:S01]  /*73b0*/  FFMA R12, R3, R12, R37 ;  /* 0x0000000c030c7223 */ /* 0x000fe20000000025 */
[----:B------:R-:W-:-:S03]  /*73c0*/  IADD3 R37, PT, PT, R0, 0x1800000, RZ ;  /* 0x0180000000257810 */ /* 0x000fc60007ffe0ff */
[----:B------:R-:W-:Y:S01]  /*73d0*/  FFMA R12, R12, R39, R39 ;  /* 0x000000270c0c7223 */ /* 0x000fe20000000027 */
[----:B------:R-:W-:-:S03]  /*73e0*/  LOP3.LUT R37, R37, 0x7f800000, RZ, 0xc0, !PT ;  /* 0x7f80000025257812 */ /* 0x000fc600078ec0ff */
[----:B------:R-:W1:Y:S01]  /*73f0*/  @P0 MUFU.EX2 R3, R12 ;  /* 0x0000000c00030308 */ /* 0x000e620000000800 */
[----:B------:R-:W-:Y:S01]  /*7400*/  ISETP.GT.U32.AND P1, PT, R37, 0x1ffffff, PT ;  /* 0x01ffffff2500780c */ /* 0x000fe20003f24070 */
[----:B-1----:R-:W-:-:S05]  /*7410*/  @P0 FADD R3, -R3, 1 ;  /* 0x3f80000003030421 */ /* 0x002fca0000000100 */
[----:B------:R-:W-:-:S07]  /*7420*/  @P0 LOP3.LUT R12, R3, 0x80000000, R10, 0xb8, !PT ;  /* 0x80000000030c0812 */ /* 0x000fce00078eb80a */
[----:B------:R-:W-:Y:S05]  /*7430*/  @P1 BRA `(.L_x_1220) ;  /* 0x00000000000c1947 */ /* 0x000fea0003800000 */
[----:B------:R-:W-:-:S07]  /*7440*/  MOV R38, 0x7460 ;  /* 0x0000746000267802 */ /* 0x000fce0000000f00 */
[----:B0-----:R-:W-:Y:S05]  /*7450*/  CALL.REL.NOINC `($__internal_9_$__cuda_sm20_rcp_rn_f32_slowpath) ;  /* 0x0000003800c47944 */ /* 0x001fea0003c00000 */
[----:B------:R-:W-:Y:S05]  /*7460*/  BRA `(.L_x_1221) ;  /* 0x0000000000107947 */ /* 0x000fea0003800000 */
.L_x_1220:
[----:B------:R-:W1:Y:S02]  /*7470*/  MUFU.RCP R3, R0 ;  /* 0x0000000000037308 */ /* 0x000e640000001000 */
[----:B-1----:R-:W-:-:S04]  /*7480*/  FFMA R37, R3, R0, -1 ;  /* 0xbf80000003257423 */ /* 0x002fc80000000000 */
[----:B------:R-:W-:-:S04]  /*7490*/  FADD.FTZ R42, -R37, -RZ ;  /* 0x800000ff252a7221 */ /* 0x000fc80000010100 */
[----:B------:R-:W-:-:S07]  /*74a0*/  FFMA R42, R3, R42, R3 ;  /* 0x0000002a032a7223 */ /* 0x000fce0000000003 */
.L_x_1221:
[----:B------:R-:W-:Y:S05]  /*74b0*/  BSYNC.RECONVERGENT B1 ;  /* 0x0000000000017941 */ /* 0x000fea0003800200 */
.L_x_1219:
[----:B------:R-:W-:Y:S01]  /*74c0*/  HFMA2 R38, -RZ, RZ, 3.7421875, 0 ;  /* 0x437c0000ff267431 */ /* 0x000fe200000001ff */
[----:B------:R-:W-:Y:S01]  /*74d0*/  MOV R3, 0x3bbb989d ;  /* 0x3bbb989d00037802 */ /* 0x000fe20000000f00 */
[----:B------:R-:W-:Y:S01]  /*74e0*/  FMUL R10, R10, -R10 ;  /* 0x8000000a0a0a7220 */ /* 0x000fe20000400000 */
[----:B------:R-:W-:Y:S01]  /*74f0*/  FADD R41, R0, 9.9999999392252902908e-09 ;  /* 0x322bcc7700297421 */ /* 0x000fe20000000000 */
[----:B0-----:R-:W-:Y:S01]  /*7500*/  FMUL R11, R36, R11 ;  /* 0x0000000b240b7220 */ /* 0x001fe20000400000 */
[----:B------:R-:W-:Y:S01]  /*7510*/  FMUL R39, R42, R12 ;  /* 0x0000000c2a277220 */ /* 0x000fe20000400000 */
[----:B------:R-:W-:Y:S01]  /*7520*/  FFMA.SAT R3, R10, R3, 0.5 ;  /* 0x3f0000000a037423 */ /* 0x000fe20000002003 */
[----:B------:R-:W-:Y:S01]  /*7530*/  BSSY.RECONVERGENT B1, `(.L_x_1222) ;  /* 0x000001d000017945 */ /* 0x000fe20003800200 */
[----:B------:R-:W-:Y:S01]  /*7540*/  IADD3 R0, PT, PT, R41, 0x1800000, RZ ;  /* 0x0180000029007810 */ /* 0x000fe20007ffe0ff */
[----:B------:R-:W-:Y:S01]  /*7550*/  FMUL R11, R11, -332.0635986328125 ;  /* 0xc3a608240b0b7820 */ /* 0x000fe20000400000 */
        /* <DEDUP_REMOVED lines=9> */
[----:B------:R-:W-:-:S03]  /*75f0*/  LOP3.LUT R10, R0, 0x7f800000, RZ, 0xc0, !PT ;  /* 0x7f800000000a7812 */ /* 0x000fc600078ec0ff */
[----:B------:R-:W-:Y:S01]  /*7600*/  FMUL R3, R3, R38 ;  /* 0x0000002603037220 */ /* 0x000fe20000400000 */
[----:B------:R-:W-:-:S03]  /*7610*/  ISETP.GT.U32.AND P0, PT, R10, 0x1ffffff, PT ;  /* 0x01ffffff0a00780c */ /* 0x000fc60003f04070 */
[----:B------:R-:W-:Y:S01]  /*7620*/  FMUL R0, R3, R42 ;  /* 0x0000002a03007220 */ /* 0x000fe20000400000 */
[----:B------:R-:W-:-:S03]  /*7630*/  FMUL R3, R11, R12 ;  /* 0x0000000c0b037220 */ /* 0x000fc60000400000 */
[-C--:B------:R-:W-:Y:S01]  /*7640*/  FFMA R0, R39, R42.reuse, R0 ;  /* 0x0000002a27007223 */ /* 0x080fe20000000000 */
[----:B------:R-:W-:-:S03]  /*7650*/  FMUL R10, R3, R42 ;  /* 0x0000002a030a7220 */ /* 0x000fc60000400000 */
[----:B------:R-:W-:Y:S02]  /*7660*/  FMUL R11, R11, R0 ;  /* 0x000000000b0b7220 */ /* 0x000fe40000400000 */
[----:B------:R-:W-:Y:S05]  /*7670*/  @P0 BRA `(.L_x_1223) ;  /* 0x0000000000100947 */ /* 0x000fea0003800000 */
[----:B------:R-:W-:Y:S02]  /*7680*/  MOV R0, R41 ;  /* 0x0000002900007202 */ /* 0x000fe40000000f00 */
[----:B------:R-:W-:-:S07]  /*7690*/  MOV R38, 0x76b0 ;  /* 0x000076b000267802 */ /* 0x000fce0000000f00 */
[----:B------:R-:W-:Y:S05]  /*76a0*/  CALL.REL.NOINC `($__internal_9_$__cuda_sm20_rcp_rn_f32_slowpath) ;  /* 0x0000003800307944 */ /* 0x000fea0003c00000 */
[----:B------:R-:W-:Y:S05]  /*76b0*/  BRA `(.L_x_1224) ;  /* 0x0000000000107947 */ /* 0x000fea0003800000 */
.L_x_1223:
[----:B------:R-:W0:Y:S02]  /*76c0*/  MUFU.RCP R42, R41 ;  /* 0x00000029002a7308 */ /* 0x000e240000001000 */
[----:B0-----:R-:W-:-:S04]  /*76d0*/  FFMA R0, R41, R42, -1 ;  /* 0xbf80000029007423 */ /* 0x001fc8000000002a */
[----:B------:R-:W-:-:S04]  /*76e0*/  FADD.FTZ R3, -R0, -RZ ;  /* 0x800000ff00037221 */ /* 0x000fc80000010100 */
[----:B------:R-:W-:-:S07]  /*76f0*/  FFMA R42, R42, R3, R42 ;  /* 0x000000032a2a7223 */ /* 0x000fce000000002a */
.L_x_1224:
[----:B------:R-:W-:Y:S05]  /*7700*/  BSYNC.RECONVERGENT B1 ;  /* 0x0000000000017941 */ /* 0x000fea0003800200 */
.L_x_1222:
[C---:B------:R-:W-:Y:S01]  /*7710*/  FMUL R14, R11.reuse, R14 ;  /* 0x0000000e0b0e7220 */ /* 0x040fe20000400000 */
[C---:B------:R-:W-:Y:S01]  /*7720*/  FMUL R13, R11.reuse, R13 ;  /* 0x0000000d0b0d7220 */ /* 0x040fe20000400000 */
[----:B------:R-:W-:Y:S01]  /*7730*/  FMUL R8, R11, R8 ;  /* 0x000000080b087220 */ /* 0x000fe20000400000 */
[----:B------:R-:W-:Y:S01]  /*7740*/  FFMA R31, R10, 0.5, R31 ;  /* 0x3f0000000a1f7823 */ /* 0x000fe2000000001f */
[-C--:B------:R-:W-:Y:S01]  /*7750*/  FFMA R35, R14, R42.reuse, R35 ;  /* 0x0000002a0e237223 */ /* 0x080fe20000000023 */
[-C--:B------:R-:W-:Y:S01]  /*7760*/  FFMA R30, R13, R42.reuse, R30 ;  /* 0x0000002a0d1e7223 */ /* 0x080fe2000000001e */
[----:B------:R-:W-:-:S07]  /*7770*/  FFMA R33, R8, R42, R33 ;  /* 0x0000002a08217223 */ /* 0x000fce0000000021 */
.L_x_1190:
[----:B------:R-:W-:Y:S05]  /*7780*/  BSYNC.RECONVERGENT B2 ;  /* 0x0000000000027941 */ /* 0x000fea0003800200 */
.L_x_1189:
[----:B------:R-:W0:Y:S01]  /*7790*/  LDCU UR4, c[0x0][0x42c] ;  /* 0x00008580ff0477ac */ /* 0x000e220008000800 */
[----:B------:R-:W-:Y:S02]  /*77a0*/  IADD3 R7, PT, PT, R7, 0x1, RZ ;  /* 0x0000000107077810 */ /* 0x000fe40007ffe0ff */
[C---:B------:R-:W-:Y:S02]  /*77b0*/  ISETP.LT.U32.AND P1, PT, R5.reuse, 0x3f, PT ;  /* 0x0000003f0500780c */ /* 0x040fe40003f21070 */
[----:B------:R-:W-:Y:S02]  /*77c0*/  IADD3 R5, PT, PT, R5, 0x1, RZ ;  /* 0x0000000105057810 */ /* 0x000fe40007ffe0ff */
[----:B0-----:R-:W-:-:S04]  /*77d0*/  MOV R0, UR4 ;  /* 0x0000000400007c02 */ /* 0x001fc80008000f00 */
[----:B------:R-:W-:-:S13]  /*77e0*/  ISETP.GE.AND P0, PT, R7, R0, PT ;  /* 0x000000000700720c */ /* 0x000fda0003f06270 */
[----:B------:R-:W-:Y:S05]  /*77f0*/  @!P0 BRA P1, `(.L_x_1225) ;  /* 0xffffffe400b88947 */ /* 0x000fea000083ffff */
.L_x_1188:
[----:B------:R-:W-:Y:S05]  /*7800*/  BSYNC.RECONVERGENT B3 ;  /* 0x0000000000037941 */ /* 0x000fea0003800200 */
.L_x_1187:
[----:B------:R-:W-:Y:S01]  /*7810*/  IADD3 R0, PT, PT, R0, 0x3f, RZ ;  /* 0x0000003f00007810 */ /* 0x000fe20007ffe0ff */
[----:B------:R-:W-:Y:S01]  /*7820*/  BAR.SYNC.DEFER_BLOCKING 0x0 ;  /* 0x0000000000007b1d */ /* 0x000fe20000010000 */
[----:B------:R-:W-:Y:S02]  /*7830*/  IADD3 R24, PT, PT, R24, 0x1, RZ ;  /* 0x0000000118187810 */ /* 0x000fe40007ffe0ff */
[----:B0-----:R-:W-:-:S04]  /*7840*/  SHF.R.U32.HI R3, RZ, 0x6, R0 ;  /* 0x00000006ff037819 */ /* 0x001fc80000011600 */
[----:B------:R-:W-:-:S13]  /*7850*/  ISETP.NE.AND P0, PT, R24, R3, PT ;  /* 0x000000031800720c */ /* 0x000fda0003f05270 */
[----:B------:R-:W-:Y:S05]  /*7860*/  @P0 BRA `(.L_x_1226) ;  /* 0xffffffe000900947 */ /* 0x000fea000383ffff */
.L_x_1185:
[----:B0-2--5:R-:W0:Y:S01]  /*7870*/  LDC.64 R6, c[0x0][0x390] ;  /* 0x0000e400ff067b82 */ /* 0x025e220000000a00 */
[----:B------:R-:W-:-:S05]  /*7880*/  LEA R3, R4, R4, 0x1 ;  /* 0x0000000404037211 */ /* 0x000fca00078e08ff */
[----:B0-----:R-:W-:-:S05]  /*7890*/  IMAD.WIDE R6, R3, 0x4, R6 ;  /* 0x0000000403067825 */ /* 0x001fca00078e0206 */
[----:B------:R0:W-:Y:S04]  /*78a0*/  REDG.E.ADD.F32.FTZ.RN.STRONG.GPU desc[UR12][R6.64], R35 ;  /* 0x00000023060079a6 */ /* 0x0001e8000c12f30c */
[----:B------:R0:W-:Y:S04]  /*78b0*/  REDG.E.ADD.F32.FTZ.RN.STRONG.GPU desc[UR12][R6.64+0x4], R30 ;  /* 0x0000041e060079a6 */ /* 0x0001e8000c12f30c */
[----:B------:R0:W-:Y:S01]  /*78c0*/  REDG.E.ADD.F32.FTZ.RN.STRONG.GPU desc[UR12][R6.64+0x8], R33 ;  /* 0x00000821060079a6 */ /* 0x0001e2000c12f30c */
[----:B------:R-:W-:Y:S01]  /*78d0*/  MOV R0, 0x400 ;  /* 0x0000040000007802 */ /* 0x000fe20000000f00 */
[----:B------:R-:W2:Y:S03]  /*78e0*/  S2R R3, SR_CgaCtaId ;  /* 0x0000000000037919 */ /* 0x000ea60000008800 */
[----:B0-2---:R-:W-:-:S07]  /*78f0*/  LEA R0, R3, R0, 0x18 ;  /* 0x0000000003007211 */ /* 0x005fce00078ec0ff */
.L_x_1227:
[----:B------:R-:W0:Y:S02]  /*7900*/  LDS R6, [R0] ;  /* 0x0000000000067984 */ /* 0x000e240000000800 */
[----:B0-----:R-:W-:-:S05]  /*7910*/  FADD R7, R31, R6 ;  /* 0x000000061f077221 */ /* 0x001fca0000000000 */
[----:B------:R-:W0:Y:S02]  /*7920*/  ATOMS.CAST.SPIN P0, [R0], R6, R7 ;  /* 0x000000060000758d */ /* 0x000e240001800007 */
[----:B0-----:R-:W-:Y:S05]  /*7930*/  @!P0 BRA `(.L_x_1227) ;  /* 0xfffffffc00f08947 */ /* 0x001fea000383ffff */
.L_x_1184:
[----:B------:R-:W-:Y:S05]  /*7940*/  WARPSYNC.ALL ;  /* 0x0000000000007948 */ /* 0x000fea0003800000 */
[----:B------:R-:W3:Y:S01]  /*7950*/  LDCU UR4, c[0x0][0x42c] ;  /* 0x00008580ff0477ac */ /* 0x000ee20008000800 */
[----:B------:R-:W4:Y:S01]  /*7960*/  LDC.64 R18, c[0x0][0x3f0] ;  /* 0x0000fc00ff127b82 */ /* 0x000f220000000a00 */
[----:B------:R-:W-:Y:S07]  /*7970*/  BSSY.RECONVERGENT B2, `(.L_x_1228) ;  /* 0x0000095000027945 */ /* 0x000fee0003800200 */
[----:B------:R-:W-:Y:S01]  /*7980*/  BAR.SYNC.DEFER_BLOCKING 0x0 ;  /* 0x0000000000007b1d */ /* 0x000fe20000010000 */
[C---:B---3--:R-:W-:Y:S01]  /*7990*/  ISETP.GE.AND P0, PT, R4.reuse, UR4, PT ;  /* 0x0000000404007c0c */ /* 0x048fe2000bf06270 */
[----:B----4-:R-:W-:-:S12]  /*79a0*/  IMAD.WIDE R18, R4, 0x4, R18 ;  /* 0x0000000404127825 */ /* 0x010fd800078e0212 */
[----:B------:R-:W-:Y:S05]  /*79b0*/  @P0 BRA `(.L_x_1229) ;  /* 0x0000000800400947 */ /* 0x000fea0003800000 */
[----:B0-2--5:R-:W0:Y:S01]  /*79c0*/  LDC.64 R6, c[0x0][0x390] ;  /* 0x0000e400ff067b82 */ /* 0x025e220000000a00 */
[----:B------:R-:W-:Y:S01]  /*79d0*/  LEA R3, R4, R4, 0x1 ;  /* 0x0000000404037211 */ /* 0x000fe200078e08ff */
[----:B------:R2:W5:Y:S06]  /*79e0*/  LDG.E.CONSTANT R20, desc[UR12][R18.64] ;  /* 0x0000000c12147981 */ /* 0x00056c000c1e9900 */
[----:B------:R-:W3:Y:S08]  /*79f0*/  LDC.64 R14, c[0x0][0x380] ;  /* 0x0000e000ff0e7b82 */ /* 0x000ef00000000a00 */
[----:B------:R-:W4:Y:S01]  /*7a00*/  LDC.64 R16, c[0x0][0x388] ;  /* 0x0000e200ff107b82 */ /* 0x000f220000000a00 */
[----:B0-----:R-:W-:-:S05]  /*7a10*/  IMAD.WIDE R22, R3, 0x4, R6 ;  /* 0x0000000403167825 */ /* 0x001fca00078e0206 */
[----:B------:R-:W2:Y:S04]  /*7a20*/  LDG.E R6, desc[UR12][R22.64+0x4] ;  /* 0x0000040c16067981 */ /* 0x000ea8000c1e1900 */
[----:B------:R-:W2:Y:S04]  /*7a30*/  LDG.E R7, desc[UR12][R22.64] ;  /* 0x0000000c16077981 */ /* 0x000ea8000c1e1900 */
[----:B------:R-:W2:Y:S01]  /*7a40*/  LDG.E R5, desc[UR12][R22.64+0x8] ;  /* 0x0000080c16057981 */ /* 0x000ea2000c1e1900 */
[----:B---3--:R-:W-:-:S04]  /*7a50*/  IMAD.WIDE R14, R3, 0x4, R14 ;  /* 0x00000004030e7825 */ /* 0x008fc800078e020e */
[----:B----4-:R-:W-:Y:S01]  /*7a60*/  IMAD.WIDE R16, R3, 0x4, R16 ;  /* 0x0000000403107825 */ /* 0x010fe200078e0210 */
[----:B-1----:R0:W5:Y:S04]  /*7a70*/  LDG.E R13, desc[UR12][R14.64] ;  /* 0x0000000c0e0d7981 */ /* 0x002168000c1e1900 */
[----:B------:R0:W5:Y:S04]  /*7a80*/  LDG.E R12, desc[UR12][R14.64+0x4] ;  /* 0x0000040c0e0c7981 */ /* 0x000168000c1e1900 */
[----:B------:R0:W5:Y:S04]  /*7a90*/  LDG.E R11, desc[UR12][R14.64+0x8] ;  /* 0x0000080c0e0b7981 */ /* 0x000168000c1e1900 */
[----:B------:R0:W5:Y:S04]  /*7aa0*/  LDG.E R10, desc[UR12][R16.64] ;  /* 0x0000000c100a7981 */ /* 0x000168000c1e1900 */
[----:B------:R0:W5:Y:S04]  /*7ab0*/  LDG.E R9, desc[UR12][R16.64+0x4] ;  /* 0x0000040c10097981 */ /* 0x000168000c1e1900 */
[----:B------:R0:W5:Y:S01]  /*7ac0*/  LDG.E R8, desc[UR12][R16.64+0x8] ;  /* 0x0000080c10087981 */ /* 0x000162000c1e1900 */
[----:B------:R-:W-:Y:S01]  /*7ad0*/  BSSY.RECONVERGENT B0, `(.L_x_1230) ;  /* 0x0000010000007945 */ /* 0x000fe20003800200 */
[----:B--2---:R-:W-:-:S04]  /*7ae0*/  FMUL R0, R6, R6 ;  /* 0x0000000606007220 */ /* 0x004fc80000400000 */
[----:B------:R-:W-:-:S04]  /*7af0*/  FFMA R0, R7, R7, R0 ;  /* 0x0000000707007223 */ /* 0x000fc80000000000 */
[----:B------:R-:W-:-:S05]  /*7b00*/  FFMA R3, R5, R5, R0 ;  /* 0x0000000505037223 */ /* 0x000fca0000000000 */
[----:B------:R-:W-:Y:S01]  /*7b10*/  IADD3 R21, PT, PT, R3, -0xd000000, RZ ;  /* 0xf300000003157810 */ /* 0x000fe20007ffe0ff */
[----:B------:R0:W1:Y:S03]  /*7b20*/  MUFU.RSQ R0, R3 ;  /* 0x0000000300007308 */ /* 0x0000660000001400 */
[----:B------:R-:W-:-:S13]  /*7b30*/  ISETP.GT.U32.AND P0, PT, R21, 0x727fffff, PT ;  /* 0x727fffff1500780c */ /* 0x000fda0003f04070 */
[----:B0-----:R-:W-:Y:S05]  /*7b40*/  @!P0 BRA `(.L_x_1231) ;  /* 0x0000000000108947 */ /* 0x001fea0003800000 */
[----:B-1----:R-:W-:-:S07]  /*7b50*/  MOV R0, 0x7b70 ;  /* 0x00007b7000007802 */ /* 0x002fce0000000f00 */
[----:B-----5:R-:W-:Y:S05]  /*7b60*/  CALL.REL.NOINC `($__internal_10_$__cuda_sm20_sqrt_rn_f32_slowpath) ;  /* 0x0000003400d47944 */ /* 0x020fea0003c00000 */
[----:B------:R-:W-:Y:S01]  /*7b70*/  MOV R3, R44 ;  /* 0x0000002c00037202 */ /* 0x000fe20000000f00 */
[----:B------:R-:W-:Y:S06]  /*7b80*/  BRA `(.L_x_1232) ;  /* 0x0000000000107947 */ /* 0x000fec0003800000 */
.L_x_1231:
[----:B-1----:R-:W-:Y:S01]  /*7b90*/  FMUL.FTZ R22, R3, R0 ;  /* 0x0000000003167220 */ /* 0x002fe20000410000 */
[----:B------:R-:W-:-:S03]  /*7ba0*/  FMUL.FTZ R0, R0, 0.5 ;  /* 0x3f00000000007820 */ /* 0x000fc60000410000 */
[----:B------:R-:W-:-:S04]  /*7bb0*/  FFMA R3, -R22, R22, R3 ;  /* 0x0000001616037223 */ /* 0x000fc80000000103 */
[----:B------:R-:W-:-:S07]  /*7bc0*/  FFMA R3, R3, R0, R22 ;  /* 0x0000000003037223 */ /* 0x000fce0000000016 */
.L_x_1232:
[----:B------:R-:W-:Y:S05]  /*7bd0*/  BSYNC.RECONVERGENT B0 ;  /* 0x0000000000007941 */ /* 0x000fea0003800200 */
.L_x_1230:
        /* <DEDUP_REMOVED lines=15> */
[----:B-----5:R-:W-:Y:S05]  /*7cd0*/  CALL.REL.NOINC `($__internal_11_$__cuda_sm3x_div_rn_noftz_f32_slowpath) ;  /* 0x0000003400d07944 */ /* 0x020fea0003c00000 */
.L_x_1236:
[----:B------:R-:W-:Y:S05]  /*7ce0*/  BSYNC.RECONVERGENT B4 ;  /* 0x0000000000047941 */ /* 0x000fea0003800200 */
.L_x_1235:
        /* <DEDUP_REMOVED lines=32> */
[----:B-----5:R-:W-:Y:S05]  /*7ef0*/  CALL.REL.NOINC `($__internal_11_$__cuda_sm3x_div_rn_noftz_f32_slowpath) ;  /* 0x0000003400487944 */ /* 0x020fea0003c00000 */
.L_x_1239:
[----:B------:R-:W-:Y:S05]  /*7f00*/  BSYNC.RECONVERGENT B5 ;  /* 0x0000000000057941 */ /* 0x000fea0003800200 */
.L_x_1238:
[----:B------:R-:W-:Y:S05]  /*7f10*/  BSYNC.RECONVERGENT B4 ;  /* 0x0000000000047941 */ /* 0x000fea0003800200 */
.L_x_1237:
[-C--:B------:R-:W-:Y:S01]  /*7f20*/  FMUL R7, R7, R0.reuse ;  /* 0x0000000007077220 */ /* 0x080fe20000400000 */
[-C--:B------:R-:W-:Y:S01]  /*7f30*/  FMUL R6, R6, R0.reuse ;  /* 0x0000000006067220 */ /* 0x080fe20000400000 */
[----:B------:R-:W-:-:S07]  /*7f40*/  FMUL R5, R5, R0 ;  /* 0x0000000005057220 */ /* 0x000fce0000400000 */
.L_x_1234:
[----:B------:R-:W-:Y:S05]  /*7f50*/  BSYNC.RECONVERGENT B3 ;  /* 0x0000000000037941 */ /* 0x000fea0003800200 */
.L_x_1233:
        /* <DEDUP_REMOVED lines=8> */
[----:B------:R-:W-:Y:S05]  /*7fe0*/  CALL.REL.NOINC `($__internal_9_$__cuda_sm20_rcp_rn_f32_slowpath) ;  /* 0x0000002c00e07944 */ /* 0x000fea0003c00000 */
[----:B------:R-:W-:Y:S05]  /*7ff0*/  BRA `(.L_x_1242) ;  /* 0x0000000000107947 */ /* 0x000fea0003800000 */
.L_x_1241:
[----:B------:R-:W0:Y:S02]  /*8000*/  MUFU.RCP R3, R20 ;  /* 0x0000001400037308 */ /* 0x000e240000001000 */
[----:B0-----:R-:W-:-:S04]  /*8010*/  FFMA R0, R20, R3, -1 ;  /* 0xbf80000014007423 */ /* 0x001fc80000000003 */
[----:B------:R-:W-:-:S04]  /*8020*/  FADD.FTZ R0, -R0, -RZ ;  /* 0x800000ff00007221 */ /* 0x000fc80000010100 */
[----:B------:R-:W-:-:S07]  /*8030*/  FFMA R42, R3, R0, R3 ;  /* 0x00000000032a7223 */ /* 0x000fce0000000003 */
.L_x_1242:
[----:B------:R-:W-:Y:S05]  /*8040*/  BSYNC.RECONVERGENT B1 ;  /* 0x0000000000017941 */ /* 0x000fea0003800200 */
.L_x_1240:
        /* <DEDUP_REMOVED lines=39> */
.L_x_1229:
[----:B------:R-:W-:Y:S05]  /*82c0*/  BSYNC.RECONVERGENT B2 ;  /* 0x0000000000027941 */ /* 0x000fea0003800200 */
.L_x_1228:
[----:B------:R-:W4:Y:S01]  /*82d0*/  LDCU UR4, c[0x0][0x42c] ;  /* 0x00008580ff0477ac */ /* 0x000f220008000800 */
[----:B------:R-:W-:Y:S01]  /*82e0*/  BSSY.RECONVERGENT B2, `(.L_x_1243) ;  /* 0x00002bc000027945 */ /* 0x000fe20003800200 */
[----:B------:R-:W-:Y:S08]  /*82f0*/  BAR.SYNC.DEFER_BLOCKING 0x0 ;  /* 0x0000000000007b1d */ /* 0x000ff00000010000 */
[----:B------:R-:W-:Y:S01]  /*8300*/  BAR.SYNC.DEFER_BLOCKING 0x0 ;  /* 0x0000000000007b1d */ /* 0x000fe20000010000 */
[----:B----4-:R-:W-:-:S13]  /*8310*/  ISETP.GE.AND P0, PT, R4, UR4, PT ;  /* 0x0000000404007c0c */ /* 0x010fda000bf06270 */
[----:B------:R-:W-:Y:S05]  /*8320*/  @P0 BRA `(.L_x_1244) ;  /* 0x0000002800dc0947 */ /* 0x000fea0003800000 */
[----:B0-2--5:R-:W0:Y:S01]  /*8330*/  LDC.64 R6, c[0x0][0x390] ;  /* 0x0000e400ff067b82 */ /* 0x025e220000000a00 */
[----:B---3--:R-:W-:Y:S01]  /*8340*/  LEA R3, R4, R4, 0x1 ;  /* 0x0000000404037211 */ /* 0x008fe200078e08ff */
[----:B------:R-:W2:Y:S06]  /*8350*/  LDG.E.CONSTANT R18, desc[UR12][R18.64] ;  /* 0x0000000c12127981 */ /* 0x000eac000c1e9900 */
[----:B-1----:R-:W1:Y:S01]  /*8360*/  LDC.64 R12, c[0x0][0x388] ;  /* 0x0000e200ff0c7b82 */ /* 0x002e620000000a00 */
        /* <DEDUP_REMOVED lines=19> */
[----:B-----5:R-:W-:Y:S05]  /*84a0*/  CALL.REL.NOINC `($__internal_10_$__cuda_sm20_sqrt_rn_f32_slowpath) ;  /* 0x0000002c00847944 */ /* 0x020fea0003c00000 */
[----:B------:R-:W-:Y:S01]  /*84b0*/  MOV R3, R44 ;  /* 0x0000002c00037202 */ /* 0x000fe20000000f00 */
[----:B------:R-:W-:Y:S06]  /*84c0*/  BRA `(.L_x_1247) ;  /* 0x0000000000107947 */ /* 0x000fec0003800000 */
.L_x_1246:
[----:B-1----:R-:W-:Y:S01]  /*84d0*/  FMUL.FTZ R14, R3, R0 ;  /* 0x00000000030e7220 */ /* 0x002fe20000410000 */
[----:B------:R-:W-:-:S03]  /*84e0*/  FMUL.FTZ R0, R0, 0.5 ;  /* 0x3f00000000007820 */ /* 0x000fc60000410000 */
[----:B------:R-:W-:-:S04]  /*84f0*/  FFMA R3, -R14, R14, R3 ;  /* 0x0000000e0e037223 */ /* 0x000fc80000000103 */
[----:B------:R-:W-:-:S07]  /*8500*/  FFMA R3, R3, R0, R14 ;  /* 0x0000000003037223 */ /* 0x000fce000000000e */
.L_x_1247:
[----:B------:R-:W-:Y:S05]  /*8510*/  BSYNC.RECONVERGENT B0 ;  /* 0x0000000000007941 */ /* 0x000fea0003800200 */
.L_x_1245:
        /* <DEDUP_REMOVED lines=16> */
.L_x_1251:
[----:B------:R-:W-:Y:S05]  /*8620*/  BSYNC.RECONVERGENT B4 ;  /* 0x0000000000047941 */ /* 0x000fea0003800200 */
.L_x_1250:
        /* <DEDUP_REMOVED lines=33> */
.L_x_1254:
[----:B------:R-:W-:Y:S05]  /*8840*/  BSYNC.RECONVERGENT B5 ;  /* 0x0000000000057941 */ /* 0x000fea0003800200 */
.L_x_1253:
[----:B------:R-:W-:Y:S05]  /*8850*/  BSYNC.RECONVERGENT B4 ;  /* 0x0000000000047941 */ /* 0x000fea0003800200 */
.L_x_1252:
[-C--:B------:R-:W-:Y:S01]  /*8860*/  FMUL R7, R7, R0.reuse ;  /* 0x0000000007077220 */ /* 0x080fe20000400000 */
[-C--:B------:R-:W-:Y:S01]  /*8870*/  FMUL R6, R6, R0.reuse ;  /* 0x0000000006067220 */ /* 0x080fe20000400000 */
[----:B------:R-:W-:-:S07]  /*8880*/  FMUL R5, R5, R0 ;  /* 0x0000000005057220 */ /* 0x000fce0000400000 */
.L_x_1249:
[----:B------:R-:W-:Y:S05]  /*8890*/  BSYNC.RECONVERGENT B3 ;  /* 0x0000000000037941 */ /* 0x000fea0003800200 */
.L_x_1248:
        /* <DEDUP_REMOVED lines=29> */
[----:B-----5:R-:W-:Y:S05]  /*8a70*/  CALL.REL.NOINC `($__internal_11_$__cuda_sm3x_div_rn_noftz_f32_slowpath) ;  /* 0x0000002800687944 */ /* 0x020fea0003c00000 */
[----:B------:R-:W-:-:S07]  /*8a80*/  MOV R14, R0 ;  /* 0x00000000000e7202 */ /* 0x000fce0000000f00 */
.L_x_1257:
[----:B------:R-:W-:Y:S05]  /*8a90*/  BSYNC.RECONVERGENT B3 ;  /* 0x0000000000037941 */ /* 0x000fea0003800200 */
.L_x_1256:
[----:B------:R-:W-:Y:S01]  /*8aa0*/  IADD3 R0, PT, PT, R14, -0xd000000, RZ ;  /* 0xf30000000e007810 */ /* 0x000fe20007ffe0ff */
[----:B------:R0:W1:Y:S01]  /*8ab0*/  MUFU.RSQ R17, R14 ;  /* 0x0000000e00117308 */ /* 0x0000620000001400 */
[----:B------:R-:W-:Y:S02]  /*8ac0*/  BSSY.RECONVERGENT B0, `(.L_x_1258) ;  /* 0x000000c000007945 */ /* 0x000fe40003800200 */
[----:B------:R-:W-:-:S13]  /*8ad0*/  ISETP.GT.U32.AND P0, PT, R0, 0x727fffff, PT ;  /* 0x727fffff0000780c */ /* 0x000fda0003f04070 */
[----:B0-----:R-:W-:Y:S05]  /*8ae0*/  @!P0 BRA `(.L_x_1259) ;  /* 0x0000000000148947 */ /* 0x001fea0003800000 */
[----:B------:R-:W-:Y:S02]  /*8af0*/  MOV R3, R14 ;  /* 0x0000000e00037202 */ /* 0x000fe40000000f00 */
[----:B------:R-:W-:-:S07]  /*8b00*/  MOV R0, 0x8b20 ;  /* 0x00008b2000007802 */ /* 0x000fce0000000f00 */
[----:B-1---5:R-:W-:Y:S05]  /*8b10*/  CALL.REL.NOINC `($__internal_10_$__cuda_sm20_sqrt_rn_f32_slowpath) ;  /* 0x0000002400e87944 */ /* 0x022fea0003c00000 */
[----:B------:R-:W-:Y:S01]  /*8b20*/  MOV R20, R44 ;  /* 0x0000002c00147202 */ /* 0x000fe20000000f00 */
[----:B------:R-:W-:Y:S06]  /*8b30*/  BRA `(.L_x_1260) ;  /* 0x0000000000107947 */ /* 0x000fec0003800000 */
.L_x_1259:
[C---:B-1----:R-:W-:Y:S01]  /*8b40*/  FMUL.FTZ R3, R17.reuse, R14 ;  /* 0x0000000e11037220 */ /* 0x042fe20000410000 */
[----:B------:R-:W-:-:S03]  /*8b50*/  FMUL.FTZ R20, R17, 0.5 ;  /* 0x3f00000011147820 */ /* 0x000fc60000410000 */
[----:B------:R-:W-:-:S04]  /*8b60*/  FFMA R14, -R3, R3, R14 ;  /* 0x00000003030e7223 */ /* 0x000fc8000000010e */
[----:B------:R-:W-:-:S07]  /*8b70*/  FFMA R20, R14, R20, R3 ;  /* 0x000000140e147223 */ /* 0x000fce0000000003 */
.L_x_1260:
[----:B------:R-:W-:Y:S05]  /*8b80*/  BSYNC.RECONVERGENT B0 ;  /* 0x0000000000007941 */ /* 0x000fea0003800200 */
.L_x_1258:
[----:B------:R-:W-:-:S04]  /*8b90*/  FFMA R3, -R15, R15, 1 ;  /* 0x3f8000000f037423 */ /* 0x000fc8000000010f */
[----:B------:R0:W1:Y:S01]  /*8ba0*/  MUFU.RSQ R0, R3 ;  /* 0x0000000300007308 */ /* 0x0000620000001400 */
[----:B------:R-:W-:-:S04]  /*8bb0*/  IADD3 R14, PT, PT, R3, -0xd000000, RZ ;  /* 0xf3000000030e7810 */ /* 0x000fc80007ffe0ff */
[----:B------:R-:W-:-:S13]  /*8bc0*/  ISETP.GT.U32.AND P0, PT, R14, 0x727fffff, PT ;  /* 0x727fffff0e00780c */ /* 0x000fda0003f04070 */
[----:B01----:R-:W-:Y:S05]  /*8bd0*/  @!P0 BRA `(.L_x_1261) ;  /* 0x0000000000148947 */ /* 0x003fea0003800000 */
[----:B------:R-:W-:Y:S01]  /*8be0*/  BSSY.RECONVERGENT B0, `(.L_x_1262) ;  /* 0x0000003000007945 */ /* 0x000fe20003800200 */
[----:B------:R-:W-:-:S07]  /*8bf0*/  MOV R0, 0x8c10 ;  /* 0x00008c1000007802 */ /* 0x000fce0000000f00 */
[----:B-----5:R-:W-:Y:S05]  /*8c00*/  CALL.REL.NOINC `($__internal_10_$__cuda_sm20_sqrt_rn_f32_slowpath) ;  /* 0x0000002400ac7944 */ /* 0x020fea0003c00000 */
[----:B------:R-:W-:Y:S05]  /*8c10*/  BSYNC.RECONVERGENT B0 ;  /* 0x0000000000007941 */ /* 0x000fea0003800200 */
.L_x_1262:
[----:B------:R-:W-:Y:S05]  /*8c20*/  BRA `(.L_x_1263) ;  /* 0x0000000000107947 */ /* 0x000fea0003800000 */
.L_x_1261:
[----:B------:R-:W-:Y:S01]  /*8c30*/  FMUL.FTZ R44, R3, R0 ;  /* 0x00000000032c7220 */ /* 0x000fe20000410000 */
[----:B------:R-:W-:-:S03]  /*8c40*/  FMUL.FTZ R0, R0, 0.5 ;  /* 0x3f00000000007820 */ /* 0x000fc60000410000 */
[----:B------:R-:W-:-:S04]  /*8c50*/  FFMA R3, -R44, R44, R3 ;  /* 0x0000002c2c037223 */ /* 0x000fc80000000103 */
[----:B------:R-:W-:-:S07]  /*8c60*/  FFMA R44, R3, R0, R44 ;  /* 0x00000000032c7223 */ /* 0x000fce000000002c */
.L_x_1263:
        /* <DEDUP_REMOVED lines=70> */
.L_x_1266:
        /* <DEDUP_REMOVED lines=38> */
.L_x_1265:
[----:B------:R-:W-:Y:S05]  /*9330*/  BSYNC.RECONVERGENT B0 ;  /* 0x0000000000007941 */ /* 0x000fea0003800200 */
.L_x_1264:
        /* <DEDUP_REMOVED lines=25> */
[----:B-1---5:R-:W-:Y:S05]  /*94d0*/  CALL.REL.NOINC `($__internal_10_$__cuda_sm20_sqrt_rn_f32_slowpath) ;  /* 0x0000001c00787944 */ /* 0x022fea0003c00000 */
[----:B------:R-:W-:Y:S05]  /*94e0*/  BRA `(.L_x_1269) ;  /* 0x0000000000107947 */ /* 0x000fea0003800000 */
.L_x_1268:
[----:B-1----:R-:W-:Y:S01]  /*94f0*/  FMUL.FTZ R44, R21, R14 ;  /* 0x0000000e152c7220 */ /* 0x002fe20000410000 */
[----:B------:R-:W-:-:S03]  /*9500*/  FMUL.FTZ R14, R14, 0.5 ;  /* 0x3f0000000e0e7820 */ /* 0x000fc60000410000 */
[----:B------:R-:W-:-:S04]  /*9510*/  FFMA R21, -R44, R44, R21 ;  /* 0x0000002c2c157223 */ /* 0x000fc80000000115 */
[----:B------:R-:W-:-:S07]  /*9520*/  FFMA R44, R21, R14, R44 ;  /* 0x0000000e152c7223 */ /* 0x000fce000000002c */
.L_x_1269:
[----:B------:R-:W-:Y:S05]  /*9530*/  BSYNC.RECONVERGENT B0 ;  /* 0x0000000000007941 */ /* 0x000fea0003800200 */
.L_x_1267:
[----:B------:R-:W-:Y:S01]  /*9540*/  HFMA2 R22, -RZ, RZ, -30320, -1.9967555999755859375e-05 ;  /* 0xf767814fff167431 */ /* 0x000fe200000001ff */
[----:B------:R-:W-:Y:S01]  /*9550*/  MOV R23, 0x14057b7e ;  /* 0x14057b7e00177802 */ /* 0x000fe20000000f00 */
[----:B------:R-:W-:Y:S02]  /*9560*/  IMAD R3, R19, 0x4c957f2d, RZ ;  /* 0x4c957f2d13037824 */ /* 0x000fe400078e02ff */
[----:B------:R-:W-:Y:S01]  /*9570*/  HFMA2 R24, -RZ, RZ, -7.212162017822265625e-05, 5320 ;  /* 0x84ba6d32ff187431 */ /* 0x000fe200000001ff */
[----:B------:R-:W-:Y:S01]  /*9580*/  MOV R25, 0x1a08ee11 ;  /* 0x1a08ee1100197802 */ /* 0x000fe20000000f00 */
[----:B------:R-:W-:Y:S02]  /*9590*/  HFMA2 R21, -RZ, RZ, 1.5048828125, 33.21875 ;  /* 0x3e055027ff157431 */ /* 0x000fe400000001ff */
        /* <DEDUP_REMOVED lines=14> */
[----:B------:R0:W1:Y:S02]  /*9680*/  I2F.U64 R24, R24 ;  /* 0x0000001800187312 */ /* 0x0000640000301000 */
[----:B------:R-:W-:-:S04]  /*9690*/  FMNMX R14, R0, 1.00000001335143196e-10, !PT ;  /* 0x2edbe6ff000e7809 */ /* 0x000fc80007800000 */
[C---:B------:R-:W-:Y:S02]  /*96a0*/  IADD3 R0, PT, PT, R14.reuse, -0x3f2aaaab, RZ ;  /* 0xc0d555550e007810 */ /* 0x040fe40007ffe0ff */
[----:B------:R-:W-:Y:S02]  /*96b0*/  ISETP.GT.U32.AND P0, PT, R14, 0x7f7fffff, PT ;  /* 0x7f7fffff0e00780c */ /* 0x000fe40003f04070 */
[----:B------:R-:W-:Y:S02]  /*96c0*/  LOP3.LUT R3, R0, 0xff800000, RZ, 0xc0, !PT ;  /* 0xff80000000037812 */ /* 0x000fe400078ec0ff */
[----:B0-----:R-:W-:Y:S02]  /*96d0*/  MOV R25, 0x7f800000 ;  /* 0x7f80000000197802 */ /* 0x001fe40000000f00 */
[----:B------:R-:W-:-:S05]  /*96e0*/  IADD3 R0, PT, PT, R14, -R3, RZ ;  /* 0x800000030e007210 */ /* 0x000fca0007ffe0ff */
[----:B------:R-:W-:Y:S01]  /*96f0*/  FADD R16, R0, -1 ;  /* 0xbf80000000107421 */ /* 0x000fe20000000000 */
[----:B-1----:R-:W-:-:S03]  /*9700*/  FMUL R0, R24, 1.1102230246251565404e-16 ;  /* 0x2500000018007820 */ /* 0x002fc60000400000 */
[----:B------:R-:W-:Y:S01]  /*9710*/  FFMA R21, R16, -R21, 0.14084610342979431152 ;  /* 0x3e1039f610157423 */ /* 0x000fe20000000815 */
[----:B------:R-:W-:Y:S01]  /*9720*/  FMUL R26, R0, 6.2831854820251464844 ;  /* 0x40c90fdb001a7820 */ /* 0x000fe20000400000 */
[----:B------:R-:W-:Y:S01]  /*9730*/  I2FP.F32.S32 R0, R3 ;  /* 0x0000000300007245 */ /* 0x000fe20000201400 */
[----:B------:R-:W-:Y:S01]  /*9740*/  FMUL R3, R4, R44 ;  /* 0x0000002c04037220 */ /* 0x000fe20000400000 */
[----:B------:R-:W-:Y:S01]  /*9750*/  FFMA R21, R16, R21, -0.12148627638816833496 ;  /* 0xbdf8cdcc10157423 */ /* 0x000fe20000000015 */
[C---:B------:R-:W-:Y:S01]  /*9760*/  FMUL R22, R26.reuse, 0.63661974668502807617 ;  /* 0x3f22f9831a167820 */ /* 0x040fe20000400000 */
[----:B------:R-:W-:Y:S01]  /*9770*/  FSETP.GE.AND P1, PT, |R26|, 105615, PT ;  /* 0x47ce47801a00780b */ /* 0x000fe20003f26200 */
[----:B------:R-:W-:Y:S01]  /*9780*/  FFMA R0, R0, 1.1920928955078125e-07, RZ ;  /* 0x3400000000007823 */ /* 0x000fe200000000ff */
[----:B------:R-:W-:Y:S01]  /*9790*/  FFMA R21, R16, R21, 0.13980610668659210205 ;  /* 0x3e0f295510157423 */ /* 0x000fe20000000015 */
[----:B------:R-:W0:Y:S01]  /*97a0*/  F2I.NTZ R27, R22 ;  /* 0x00000016001b7305 */ /* 0x000e220000203100 */
[----:B------:R-:W-:-:S02]  /*97b0*/  FMUL R3, R20, R3 ;  /* 0x0000000314037220 */ /* 0x000fc40000400000 */
[----:B------:R-:W-:Y:S02]  /*97c0*/  FFMA R21, R16, R21, -0.16684235632419586182 ;  /* 0xbe2ad8b910157423 */ /* 0x000fe40000000015 */
[----:B-----5:R-:W-:Y:S02]  /*97d0*/  FFMA R10, R10, R15, R3 ;  /* 0x0000000f0a0a7223 */ /* 0x020fe40000000003 */
        /* <DEDUP_REMOVED lines=25> */
.L_x_1272:
        /* <DEDUP_REMOVED lines=38> */
.L_x_1271:
[----:B------:R-:W-:Y:S05]  /*9bd0*/  BSYNC.RECONVERGENT B0 ;  /* 0x0000000000007941 */ /* 0x000fea0003800200 */
.L_x_1270:
        /* <DEDUP_REMOVED lines=25> */
[----:B-1----:R-:W-:Y:S05]  /*9d70*/  CALL.REL.NOINC `($__internal_10_$__cuda_sm20_sqrt_rn_f32_slowpath) ;  /* 0x0000001400507944 */ /* 0x002fea0003c00000 */
[----:B------:R-:W-:Y:S05]  /*9d80*/  BRA `(.L_x_1275) ;  /* 0x0000000000107947 */ /* 0x000fea0003800000 */
.L_x_1274:
[----:B-1----:R-:W-:Y:S01]  /*9d90*/  FMUL.FTZ R44, R21, R14 ;  /* 0x0000000e152c7220 */ /* 0x002fe20000410000 */
[----:B------:R-:W-:-:S03]  /*9da0*/  FMUL.FTZ R14, R14, 0.5 ;  /* 0x3f0000000e0e7820 */ /* 0x000fc60000410000 */
[----:B------:R-:W-:-:S04]  /*9db0*/  FFMA R21, -R44, R44, R21 ;  /* 0x0000002c2c157223 */ /* 0x000fc80000000115 */
[----:B------:R-:W-:-:S07]  /*9dc0*/  FFMA R44, R21, R14, R44 ;  /* 0x0000000e152c7223 */ /* 0x000fce000000002c */
.L_x_1275:
[----:B------:R-:W-:Y:S05]  /*9dd0*/  BSYNC.RECONVERGENT B0 ;  /* 0x0000000000007941 */ /* 0x000fea0003800200 */
.L_x_1273:
        /* <DEDUP_REMOVED lines=14> */
[----:B------:R0:W1:Y:S03]  /*9ec0*/  I2F.U64 R22, R22 ;  /* 0x0000001600167312 */ /* 0x0000660000301000 */
[----:B------:R-:W-:-:S05]  /*9ed0*/  IMAD R3, R18, 0x685f98a2, R3 ;  /* 0x685f98a212037824 */ /* 0x000fca00078e0203 */
[----:B------:R-:W-:Y:S02]  /*9ee0*/  IADD3 R3, PT, PT, R17, R3, RZ ;  /* 0x0000000311037210 */ /* 0x000fe40007ffe0ff */
[----:B0-----:R-:W-:Y:S02]  /*9ef0*/  MOV R23, 0x7f800000 ;  /* 0x7f80000000177802 */ /* 0x001fe40000000f00 */
[--C-:B------:R-:W-:Y:S02]  /*9f00*/  SHF.R.U64 R16, R16, 0xb, R3.reuse ;  /* 0x0000000b10107819 */ /* 0x100fe40000001203 */
[----:B------:R-:W-:Y:S01]  /*9f10*/  SHF.R.U32.HI R17, RZ, 0xb, R3 ;  /* 0x0000000bff117819 */ /* 0x000fe20000011603 */
[----:B-1----:R-:W-:-:S03]  /*9f20*/  FMUL R0, R22, 1.1102230246251565404e-16 ;  /* 0x2500000016007820 */ /* 0x002fc60000400000 */
        /* <DEDUP_REMOVED lines=47> */
.L_x_1278:
        /* <DEDUP_REMOVED lines=38> */
.L_x_1277:
[----:B------:R-:W-:Y:S05]  /*a480*/  BSYNC.RECONVERGENT B0 ;  /* 0x0000000000007941 */ /* 0x000fea0003800200 */
.L_x_1276:
        /* <DEDUP_REMOVED lines=27> */
.L_x_1280:
[----:B-1----:R-:W-:Y:S01]  /*a640*/  FMUL.FTZ R44, R15, R8 ;  /* 0x000000080f2c7220 */ /* 0x002fe20000410000 */
[----:B------:R-:W-:-:S03]  /*a650*/  FMUL.FTZ R8, R8, 0.5 ;  /* 0x3f00000008087820 */ /* 0x000fc60000410000 */
[----:B------:R-:W-:-:S04]  /*a660*/  FFMA R15, -R44, R44, R15 ;  /* 0x0000002c2c0f7223 */ /* 0x000fc8000000010f */
[----:B------:R-:W-:-:S07]  /*a670*/  FFMA R44, R15, R8, R44 ;  /* 0x000000080f2c7223 */ /* 0x000fce000000002c */
.L_x_1281:
[----:B------:R-:W-:Y:S05]  /*a680*/  BSYNC.RECONVERGENT B0 ;  /* 0x0000000000007941 */ /* 0x000fea0003800200 */
.L_x_1279:
[----:B------:R-:W-:-:S04]  /*a690*/  FMUL R44, R4, R44 ;  /* 0x0000002c042c7220 */ /* 0x000fc80000400000 */
[----:B------:R-:W-:-:S07]  /*a6a0*/  FFMA R8, R20, R44, R19 ;  /* 0x0000002c14087223 */ /* 0x000fce0000000013 */
.L_x_1255:
[----:B------:R-:W-:Y:S01]  /*a6b0*/  IADD3 R0, PT, PT, R11, 0x1800000, RZ ;  /* 0x018000000b007810 */ /* 0x000fe20007ffe0ff */
[----:B------:R-:W-:Y:S03]  /*a6c0*/  BSSY.RECONVERGENT B1, `(.L_x_1282) ;  /* 0x000000c000017945 */ /* 0x000fe60003800200 */
[----:B------:R-:W-:-:S04]  /*a6d0*/  LOP3.LUT R0, R0, 0x7f800000, RZ, 0xc0, !PT ;  /* 0x7f80000000007812 */ /* 0x000fc800078ec0ff */
[----:B------:R-:W-:-:S13]  /*a6e0*/  ISETP.GT.U32.AND P0, PT, R0, 0x1ffffff, PT ;  /* 0x01ffffff0000780c */ /* 0x000fda0003f04070 */
[----:B------:R-:W-:Y:S05]  /*a6f0*/  @P0 BRA `(.L_x_1283) ;  /* 0x0000000000100947 */ /* 0x000fea0003800000 */
[----:B------:R-:W-:Y:S02]  /*a700*/  MOV R0, R11 ;  /* 0x0000000b00007202 */ /* 0x000fe40000000f00 */
[----:B------:R-:W-:-:S07]  /*a710*/  MOV R38, 0xa730 ;  /* 0x0000a73000267802 */ /* 0x000fce0000000f00 */
[----:B-----5:R-:W-:Y:S05]  /*a720*/  CALL.REL.NOINC `($__internal_9_$__cuda_sm20_rcp_rn_f32_slowpath) ;  /* 0x0000000800107944 */ /* 0x020fea0003c00000 */
[----:B------:R-:W-:Y:S05]  /*a730*/  BRA `(.L_x_1284) ;  /* 0x0000000000107947 */ /* 0x000fea0003800000 */
.L_x_1283:
[----:B------:R-:W0:Y:S02]  /*a740*/  MUFU.RCP R42, R11 ;  /* 0x0000000b002a7308 */ /* 0x000e240000001000 */
[----:B0-----:R-:W-:-:S04]  /*a750*/  FFMA R0, R11, R42, -1 ;  /* 0xbf8000000b007423 */ /* 0x001fc8000000002a */
[----:B------:R-:W-:-:S04]  /*a760*/  FADD.FTZ R0, -R0, -RZ ;  /* 0x800000ff00007221 */ /* 0x000fc80000010100 */
[----:B------:R-:W-:-:S07]  /*a770*/  FFMA R42, R42, R0, R42 ;  /* 0x000000002a2a7223 */ /* 0x000fce000000002a */
.L_x_1284:
[----:B------:R-:W-:Y:S05]  /*a780*/  BSYNC.RECONVERGENT B1 ;  /* 0x0000000000017941 */ /* 0x000fea0003800200 */
.L_x_1282:
        /* <DEDUP_REMOVED lines=19> */
[----:B------:R-:W-:Y:S05]  /*a8c0*/  CALL.REL.NOINC `($__internal_10_$__cuda_sm20_sqrt_rn_f32_slowpath) ;  /* 0x00000008007c7944 */ /* 0x000fea0003c00000 */
[----:B------:R-:W-:Y:S01]  /*a8d0*/  MOV R3, R44 ;  /* 0x0000002c00037202 */ /* 0x000fe20000000f00 */
[----:B------:R-:W-:Y:S06]  /*a8e0*/  BRA `(.L_x_1287) ;  /* 0x0000000000107947 */ /* 0x000fec0003800000 */
.L_x_1286:
[----:B------:R-:W-:Y:S01]  /*a8f0*/  FMUL.FTZ R3, R0, R15 ;  /* 0x0000000f00037220 */ /* 0x000fe20000410000 */
[----:B------:R-:W-:-:S03]  /*a900*/  FMUL.FTZ R4, R15, 0.5 ;  /* 0x3f0000000f047820 */ /* 0x000fc60000410000 */
[----:B------:R-:W-:-:S04]  /*a910*/  FFMA R0, -R3, R3, R0 ;  /* 0x0000000303007223 */ /* 0x000fc80000000100 */
[----:B------:R-:W-:-:S07]  /*a920*/  FFMA R3, R0, R4, R3 ;  /* 0x0000000400037223 */ /* 0x000fce0000000003 */
.L_x_1287:
[----:B------:R-:W-:Y:S05]  /*a930*/  BSYNC.RECONVERGENT B0 ;  /* 0x0000000000007941 */ /* 0x000fea0003800200 */
.L_x_1285:
        /* <DEDUP_REMOVED lines=15> */
[----:B------:R-:W-:Y:S05]  /*aa30*/  CALL.REL.NOINC `($__internal_11_$__cuda_sm3x_div_rn_noftz_f32_slowpath) ;  /* 0x0000000800787944 */ /* 0x000fea0003c00000 */
.L_x_1291:
[----:B------:R-:W-:Y:S05]  /*aa40*/  BSYNC.RECONVERGENT B4 ;  /* 0x0000000000047941 */ /* 0x000fea0003800200 */
.L_x_1290:
        /* <DEDUP_REMOVED lines=33> */
.L_x_1294:
[----:B------:R-:W-:Y:S05]  /*ac60*/  BSYNC.RECONVERGENT B5 ;  /* 0x0000000000057941 */ /* 0x000fea0003800200 */
.L_x_1293:
[----:B------:R-:W-:Y:S05]  /*ac70*/  BSYNC.RECONVERGENT B4 ;  /* 0x0000000000047941 */ /* 0x000fea0003800200 */
.L_x_1292:
[-C--:B------:R-:W-:Y:S01]  /*ac80*/  FMUL R5, R5, R0.reuse ;  /* 0x0000000005057220 */ /* 0x080fe20000400000 */
[-C--:B------:R-:W-:Y:S01]  /*ac90*/  FMUL R9, R9, R0.reuse ;  /* 0x0000000009097220 */ /* 0x080fe20000400000 */
[----:B------:R-:W-:-:S07]  /*aca0*/  FMUL R7, R7, R0 ;  /* 0x0000000007077220 */ /* 0x000fce0000400000 */
.L_x_1289:
[----:B------:R-:W-:Y:S05]  /*acb0*/  BSYNC.RECONVERGENT B3 ;  /* 0x0000000000037941 */ /* 0x000fea0003800200 */
.L_x_1288:
        /* <DEDUP_REMOVED lines=17> */
[----:B------:R-:W-:Y:S05]  /*add0*/  CALL.REL.NOINC `($__internal_11_$__cuda_sm3x_div_rn_noftz_f32_slowpath) ;  /* 0x0000000400907944 */ /* 0x000fea0003c00000 */
.L_x_1296:
[----:B------:R-:W-:Y:S05]  /*ade0*/  BSYNC.RECONVERGENT B3 ;  /* 0x0000000000037941 */ /* 0x000fea0003800200 */
.L_x_1295:
[----:B------:R-:W0:Y:S01]  /*adf0*/  S2R R4, SR_CgaCtaId ;  /* 0x0000000000047919 */ /* 0x000e220000008800 */
[----:B------:R-:W-:Y:S01]  /*ae00*/  MOV R3, 0x400 ;  /* 0x0000040000037802 */ /* 0x000fe20000000f00 */
[----:B------:R1:W-:Y:S03]  /*ae10*/  STG.E desc[UR12][R12.64], R5 ;  /* 0x000000050c007986 */ /* 0x0003e6000c10190c */
[----:B------:R-:W-:Y:S01]  /*ae20*/  IADD3 R3, PT, PT, R3, 0x4, RZ ;  /* 0x0000000403037810 */ /* 0x000fe20007ffe0ff */
[----:B------:R1:W-:Y:S04]  /*ae30*/  STG.E desc[UR12][R12.64+0x4], R9 ;  /* 0x000004090c007986 */ /* 0x0003e8000c10190c */
[----:B------:R1:W-:Y:S02]  /*ae40*/  STG.E desc[UR12][R12.64+0x8], R7 ;  /* 0x000008070c007986 */ /* 0x0003e4000c10190c */
[----:B01----:R-:W-:-:S07]  /*ae50*/  LEA R3, R4, R3, 0x18 ;  /* 0x0000000304037211 */ /* 0x003fce00078ec0ff */
.L_x_1297:
[----:B------:R-:W0:Y:S02]  /*ae60*/  LDS R4, [R3] ;  /* 0x0000000003047984 */ /* 0x000e240000000800 */
[----:B0-----:R-:W-:-:S05]  /*ae70*/  FADD R5, R0, R4 ;  /* 0x0000000400057221 */ /* 0x001fca0000000000 */
[----:B------:R-:W0:Y:S02]  /*ae80*/  ATOMS.CAST.SPIN P0, [R3], R4, R5 ;  /* 0x000000040300758d */ /* 0x000e240001800005 */
[----:B0-----:R-:W-:Y:S05]  /*ae90*/  @!P0 BRA `(.L_x_1297) ;  /* 0xfffffffc00f08947 */ /* 0x001fea000383ffff */
.L_x_1244:
[----:B------:R-:W-:Y:S05]  /*aea0*/  BSYNC.RECONVERGENT B2 ;  /* 0x0000000000027941 */ /* 0x000fea0003800200 */
.L_x_1243:
[----:B------:R-:W-:Y:S01]  /*aeb0*/  BAR.SYNC.DEFER_BLOCKING 0x0 ;  /* 0x0000000000007b1d */ /* 0x000fe20000010000 */
[----:B------:R-:W-:-:S13]  /*aec0*/  ISETP.NE.AND P0, PT, R2, RZ, PT ;  /* 0x000000ff0200720c */ /* 0x000fda0003f05270 */
[----:B------:R-:W-:Y:S05]  /*aed0*/  @P0 EXIT ;  /* 0x000000000000094d */ /* 0x000fea0003800000 */
[----:B------:R-:W4:Y:S01]  /*aee0*/  S2UR UR5, SR_CgaCtaId ;  /* 0x00000000000579c3 */ /* 0x000f220000008800 */
[----:B------:R-:W-:-:S07]  /*aef0*/  UMOV UR4, 0x400 ;  /* 0x0000040000047882 */ /* 0x000fce0000000000 */
[----:B---3--:R-:W3:Y:S08]  /*af00*/  LDC.64 R2, c[0x0][0x398] ;  /* 0x0000e600ff027b82 */ /* 0x008ef00000000a00 */
[----:B------:R-:W1:Y:S01]  /*af10*/  LDC.64 R4, c[0x0][0x3a0] ;  /* 0x0000e800ff047b82 */ /* 0x000e620000000a00 */
[----:B----4-:R-:W-:-:S09]  /*af20*/  ULEA UR4, UR5, UR4, 0x18 ;  /* 0x0000000405047291 */ /* 0x010fd2000f8ec0ff */
[----:B0-2--5:R-:W3:Y:S04]  /*af30*/  LDS.64 R6, [UR4] ;  /* 0x00000004ff067984 */ /* 0x025ee80008000a00 */
[----:B---3--:R-:W-:Y:S04]  /*af40*/  REDG.E.ADD.F32.FTZ.RN.STRONG.GPU desc[UR12][R2.64], R6 ;  /* 0x00000006020079a6 */ /* 0x008fe8000c12f30c */
[----:B-1----:R-:W-:Y:S01]  /*af50*/  REDG.E.ADD.F32.FTZ.RN.STRONG.GPU desc[UR12][R4.64], R7 ;  /* 0x00000007040079a6 */ /* 0x002fe2000c12f30c */
[----:B------:R-:W-:Y:S05]  /*af60*/  EXIT ;  /* 0x000000000000794d */ /* 0x000fea0003800000 */
        .weak           $__internal_9_$__cuda_sm20_rcp_rn_f32_slowpath
        .type           $__internal_9_$__cuda_sm20_rcp_rn_f32_slowpath,@function
        .size           $__internal_9_$__cuda_sm20_rcp_rn_f32_slowpath,($__internal_10_$__cuda_sm20_sqrt_rn_f32_slowpath - $__internal_9_$__cuda_sm20_rcp_rn_f32_slowpath)
$__internal_9_$__cuda_sm20_rcp_rn_f32_slowpath:
        /* <DEDUP_REMOVED lines=15> */
.L_x_1299:
        /* <DEDUP_REMOVED lines=33> */
.L_x_1301:
[----:B------:R0:W1:Y:S02]  /*b270*/  MUFU.RCP R42, R0 ;  /* 0x00000000002a7308 */ /* 0x0000640000001000 */
.L_x_1300:
[----:B------:R-:W-:Y:S05]  /*b280*/  BSYNC.RECONVERGENT B0 ;  /* 0x0000000000007941 */ /* 0x000fea0003800200 */
.L_x_1298:
[----:B------:R-:W-:Y:S01]  /*b290*/  HFMA2 R45, -RZ, RZ, 0, 0 ;  /* 0x00000000ff2d7431 */ /* 0x000fe200000001ff */
[----:B------:R-:W-:-:S04]  /*b2a0*/  MOV R44, R38 ;  /* 0x00000026002c7202 */ /* 0x000fc80000000f00 */
[----:B01----:R-:W-:Y:S05]  /*b2b0*/  RET.REL.NODEC R44 `(mega_fused_md_step) ;  /* 0xffffff4c2c507950 */ /* 0x003fea0003c3ffff */
        .weak           $__internal_10_$__cuda_sm20_sqrt_rn_f32_slowpath
        .type           $__internal_10_$__cuda_sm20_sqrt_rn_f32_slowpath,@function
        .size           $__internal_10_$__cuda_sm20_sqrt_rn_f32_slowpath,($__internal_11_$__cuda_sm3x_div_rn_noftz_f32_slowpath - $__internal_10_$__cuda_sm20_sqrt_rn_f32_slowpath)
$__internal_10_$__cuda_sm20_sqrt_rn_f32_slowpath:
        /* <DEDUP_REMOVED lines=19> */
.L_x_1302:
[----:B------:R-:W-:Y:S01]  /*b3f0*/  HFMA2 R47, -RZ, RZ, 0, 0 ;  /* 0x00000000ff2f7431 */ /* 0x000fe200000001ff */
[----:B------:R-:W-:-:S04]  /*b400*/  MOV R46, R0 ;  /* 0x00000000002e7202 */ /* 0x000fc80000000f00 */
[----:B------:R-:W-:Y:S05]  /*b410*/  RET.REL.NODEC R46 `(mega_fused_md_step) ;  /* 0xffffff482ef87950 */ /* 0x000fea0003c3ffff */
        .weak           $__internal_11_$__cuda_sm3x_div_rn_noftz_f32_slowpath
        .type           $__internal_11_$__cuda_sm3x_div_rn_noftz_f32_slowpath,@function
        .size           $__internal_11_$__cuda_sm3x_div_rn_noftz_f32_slowpath,(.L_x_3146 - $__internal_11_$__cuda_sm3x_div_rn_noftz_f32_slowpath)
$__internal_11_$__cuda_sm3x_div_rn_noftz_f32_slowpath:
        /* <DEDUP_REMOVED lines=34> */
.L_x_1304:
        /* <DEDUP_REMOVED lines=51> */
.L_x_1311:
[----:B------:R-:W-:-:S04]  /*b970*/  LOP3.LUT R0, R0, 0x80000000, RZ, 0xc0, !PT ;  /* 0x8000000000007812 */ /* 0x000fc800078ec0ff */
[----:B------:R-:W-:Y:S01]  /*b980*/  LOP3.LUT R0, R0, 0x7f800000, RZ, 0xfc, !PT ;  /* 0x7f80000000007812 */ /* 0x000fe200078efcff */
[----:B------:R-:W-:Y:S06]  /*b990*/  BRA `(.L_x_1312) ;  /* 0x0000000000047947 */ /* 0x000fec0003800000 */
.L_x_1310:
[----:B------:R-:W-:-:S07]  /*b9a0*/  LEA R0, R49, R0, 0x17 ;  /* 0x0000000031007211 */ /* 0x000fce00078eb8ff */
.L_x_1312:
[----:B------:R-:W-:Y:S05]  /*b9b0*/  BSYNC.RECONVERGENT B1 ;  /* 0x0000000000017941 */ /* 0x000fea0003800200 */
.L_x_1309:
[----:B------:R-:W-:Y:S05]  /*b9c0*/  BRA `(.L_x_1313) ;  /* 0x0000000000207947 */ /* 0x000fea0003800000 */
.L_x_1308:
[----:B------:R-:W-:-:S04]  /*b9d0*/  LOP3.LUT R0, R0, 0x80000000, R3, 0x48, !PT ;  /* 0x8000000000007812 */ /* 0x000fc800078e4803 */
[----:B------:R-:W-:Y:S01]  /*b9e0*/  LOP3.LUT R0, R0, 0x7f800000, RZ, 0xfc, !PT ;  /* 0x7f80000000007812 */ /* 0x000fe200078efcff */
[----:B------:R-:W-:Y:S06]  /*b9f0*/  BRA `(.L_x_1313) ;  /* 0x0000000000147947 */ /* 0x000fec0003800000 */
.L_x_1307:
[----:B------:R-:W-:Y:S01]  /*ba00*/  LOP3.LUT R0, R0, 0x80000000, R3, 0x48, !PT ;  /* 0x8000000000007812 */ /* 0x000fe200078e4803 */
[----:B------:R-:W-:Y:S06]  /*ba10*/  BRA `(.L_x_1313) ;  /* 0x00000000000c7947 */ /* 0x000fec0003800000 */
.L_x_1306:
[----:B------:R-:W0:Y:S01]  /*ba20*/  MUFU.RSQ R0, -QNAN ;  /* 0xffc0000000007908 */ /* 0x000e220000001400 */
[----:B------:R-:W-:Y:S05]  /*ba30*/  BRA `(.L_x_1313) ;  /* 0x0000000000047947 */ /* 0x000fea0003800000 */
.L_x_1305:
[----:B------:R-:W-:-:S07]  /*ba40*/  FADD.FTZ R0, R3, R0 ;  /* 0x0000000003007221 */ /* 0x000fce0000010000 */
.L_x_1313:
[----:B------:R-:W-:Y:S05]  /*ba50*/  BSYNC.RECONVERGENT B0 ;  /* 0x0000000000007941 */ /* 0x000fea0003800200 */
.L_x_1303:
[----:B------:R-:W-:Y:S01]  /*ba60*/  HFMA2 R45, -RZ, RZ, 0, 0 ;  /* 0x00000000ff2d7431 */ /* 0x000fe200000001ff */
[----:B------:R-:W-:-:S04]  /*ba70*/  MOV R44, R42 ;  /* 0x0000002a002c7202 */ /* 0x000fc80000000f00 */
[----:B0-----:R-:W-:Y:S05]  /*ba80*/  RET.REL.NODEC R44 `(mega_fused_md_step) ;  /* 0xffffff442c5c7950 */ /* 0x001fea0003c3ffff */
.L_x_1314:
        /* <DEDUP_REMOVED lines=15> */
.L_x_3146:


//--------------------- .text.compute_forces_mixed --------------------------
	.section	.text.compute_forces_mixed,"ax",@progbits
	.align	128
        .global         compute_forces_mixed
        .type           compute_forces_mixed,@function
        .size           compute_forces_mixed,(.L_x_3149 - compute_forces_mixed)
        .other          compute_forces_mixed,@"STO_CUDA_ENTRY STV_DEFAULT"
compute_forces_mixed:
.text.compute_forces_mixed:
[----:B------:R-:W0:Y:S01]  /*0000*/  LDC R1, c[0x0][0x37c] ;  /* 0x0000df00ff017b82 */ /* 0x000e220000000800 */
[----:B------:R-:W1:Y:S07]  /*0010*/  S2R R4, SR_TID.X ;  /* 0x0000000000047919 */ /* 0x000e6e0000002100 */
[----:B------:R-:W1:Y:S01]  /*0020*/  S2UR UR4, SR_CTAID.X ;  /* 0x00000000000479c3 */ /* 0x000e620000002500 */
[----:B------:R-:W2:Y:S01]  /*0030*/  LDCU.64 UR12, c[0x0][0x358] ;  /* 0x00006b00ff0c77ac */ /* 0x000ea20008000a00 */
[----:B------:R-:W-:Y:S01]  /*0040*/  BSSY.RECONVERGENT B0, `(.L_x_1315) ;  /* 0x000006d000007945 */ /* 0x000fe20003800200 */
[----:B0-----:R-:W-:-:S05]  /*0050*/  IADD3 R1, PT, PT, R1, -0x20, RZ ;  /* 0xffffffe001017810 */ /* 0x001fca0007ffe0ff */
[----:B------:R-:W1:Y:S02]  /*0060*/  LDC R5, c[0x0][0x360] ;  /* 0x0000d800ff057b82 */ /* 0x000e640000000800 */
[----:B-1----:R-:W-:Y:S01]  /*0070*/  IMAD R5, R5, UR4, R4 ;  /* 0x0000000405057c24 */ /* 0x002fe2000f8e0204 */
[----:B------:R-:W0:Y:S04]  /*0080*/  LDCU UR4, c[0x0][0x408] ;  /* 0x00008100ff0477ac */ /* 0x000e280008000800 */
[----:B------:R-:W-:-:S13]  /*0090*/  ISETP.NE.AND P0, PT, R5, RZ, PT ;  /* 0x000000ff0500720c */ /* 0x000fda0003f05270 */
[----:B------:R-:W2:Y:S02]  /*00a0*/  @!P0 LDC.64 R2, c[0x0][0x390] ;  /* 0x0000e400ff028b82 */ /* 0x000ea40000000a00 */
[----:B--2---:R1:W-:Y:S06]  /*00b0*/  @!P0 STG.E desc[UR12][R2.64], RZ ;  /* 0x000000ff02008986 */ /* 0x0043ec000c10190c */
[----:B------:R-:W-:Y:S01]  /*00c0*/  BAR.SYNC.DEFER_BLOCKING 0x0 ;  /* 0x0000000000007b1d */ /* 0x000fe20000010000 */
[----:B0-----:R-:W-:-:S13]  /*00d0*/  ISETP.GE.AND P0, PT, R5, UR4, PT ;  /* 0x0000000405007c0c */ /* 0x001fda000bf06270 */
[----:B-1----:R-:W-:Y:S05]  /*00e0*/  @P0 BRA `(.L_x_1316) ;  /* 0x0000000400880947 */ /* 0x002fea0003800000 */
[----:B------:R-:W0:Y:S08]  /*00f0*/  LDC.64 R12, c[0x4][0x10] ;  /* 0x01000400ff0c7b82 */ /* 0x000e300000000a00 */
[----:B------:R-:W1:Y:S01]  /*0100*/  LDC.64 R2, c[0x0][0x398] ;  /* 0x0000e600ff027b82 */ /* 0x000e620000000a00 */
[----:B------:R-:W-:-:S07]  /*0110*/  SHF.L.U32 R11, R5, 0x1, RZ ;  /* 0x00000001050b7819 */ /* 0x000fce00000006ff */
[----:B------:R-:W2:Y:S01]  /*0120*/  LDC.64 R14, c[0x0][0x380] ;  /* 0x0000e000ff0e7b82 */ /* 0x000ea20000000a00 */
[----:B0-----:R-:W3:Y:S01]  /*0130*/  LDG.E R12, desc[UR12][R12.64] ;  /* 0x0000000c0c0c7981 */ /* 0x001ee2000c1e1900 */
[----:B-1----:R-:W-:-:S05]  /*0140*/  IMAD.WIDE R2, R11, 0x4, R2 ;  /* 0x000000040b027825 */ /* 0x002fca00078e0202 */
[----:B------:R-:W4:Y:S04]  /*0150*/  LDG.E.CONSTANT R10, desc[UR12][R2.64] ;  /* 0x0000000c020a7981 */ /* 0x000f28000c1e9900 */
[----:B------:R0:W2:Y:S02]  /*0160*/  LDG.E.CONSTANT R9, desc[UR12][R2.64+0x4] ;  /* 0x0000040c02097981 */ /* 0x0000a4000c1e9900 */
[----:B0-----:R-:W0:Y:S01]  /*0170*/  LDC.64 R2, c[0x0][0x3a0] ;  /* 0x0000e800ff027b82 */ /* 0x001e220000000a00 */
[----:B---3--:R-:W-:-:S13]  /*0180*/  ISETP.NE.AND P0, PT, R12, RZ, PT ;  /* 0x000000ff0c00720c */ /* 0x008fda0003f05270 */
[----:B------:R-:W1:Y:S01]  /*0190*/  @P0 LDC.64 R16, c[0x4][0x8] ;  /* 0x01000200ff100b82 */ /* 0x000e620000000a00 */
[----:B----4-:R-:W-:Y:S02]  /*01a0*/  LEA R10, R10, R10, 0x1 ;  /* 0x0000000a0a0a7211 */ /* 0x010fe400078e08ff */
[----:B--2---:R-:W-:-:S03]  /*01b0*/  LEA R9, R9, R9, 0x1 ;  /* 0x0000000909097211 */ /* 0x004fc600078e08ff */
[----:B------:R-:W-:-:S04]  /*01c0*/  IMAD.WIDE R6, R10, 0x4, R14 ;  /* 0x000000040a067825 */ /* 0x000fc800078e020e */
[----:B------:R-:W-:Y:S01]  /*01d0*/  IMAD.WIDE R12, R9, 0x4, R14 ;  /* 0x00000004090c7825 */ /* 0x000fe200078e020e */
[----:B------:R-:W2:Y:S01]  /*01e0*/  LDG.E.CONSTANT R8, desc[UR12][R6.64] ;  /* 0x0000000c06087981 */ /* 0x000ea2000c1e9900 */
[----:B------:R-:W3:Y:S03]  /*01f0*/  @P0 LDC.64 R14, c[0x4][RZ] ;  /* 0x01000000ff0e0b82 */ /* 0x000ee60000000a00 */
[----:B------:R-:W2:Y:S04]  /*0200*/  LDG.E.CONSTANT R21, desc[UR12][R12.64] ;  /* 0x0000000c0c157981 */ /* 0x000ea8000c1e9900 */
[----:B------:R-:W4:Y:S04]  /*0210*/  LDG.E.CONSTANT R0, desc[UR12][R6.64+0x4] ;  /* 0x0000040c06007981 */ /* 0x000f28000c1e9900 */
[----:B------:R-:W4:Y:S04]  /*0220*/  LDG.E.CONSTANT R23, desc[UR12][R12.64+0x4] ;  /* 0x0000040c0c177981 */ /* 0x000f28000c1e9900 */
[----:B-1----:R-:W4:Y:S04]  /*0230*/  @P0 LDG.E R27, desc[UR12][R16.64] ;  /* 0x0000000c101b0981 */ /* 0x002f28000c1e1900 */
[----:B------:R4:W4:Y:S04]  /*0240*/  LDG.E.CONSTANT R19, desc[UR12][R6.64+0x8] ;  /* 0x0000080c06137981 */ /* 0x000928000c1e9900 */
[----:B------:R-:W4:Y:S04]  /*0250*/  @P0 LDG.E R24, desc[UR12][R16.64+0x4] ;  /* 0x0000040c10180981 */ /* 0x000f28000c1e1900 */
[----:B------:R-:W4:Y:S04]  /*0260*/  LDG.E.CONSTANT R20, desc[UR12][R12.64+0x8] ;  /* 0x0000080c0c147981 */ /* 0x000f28000c1e9900 */
[----:B------:R-:W4:Y:S04]  /*0270*/  @P0 LDG.E R31, desc[UR12][R16.64+0x8] ;  /* 0x0000080c101f0981 */ /* 0x000f28000c1e1900 */
[----:B---3--:R-:W3:Y:S04]  /*0280*/  @P0 LDG.E R25, desc[UR12][R14.64] ;  /* 0x0000000c0e190981 */ /* 0x008ee8000c1e1900 */
[----:B------:R-:W3:Y:S04]  /*0290*/  @P0 LDG.E R22, desc[UR12][R14.64+0x4] ;  /* 0x0000040c0e160981 */ /* 0x000ee8000c1e1900 */
[----:B------:R-:W3:Y:S01]  /*02a0*/  @P0 LDG.E R29, desc[UR12][R14.64+0x8] ;  /* 0x0000080c0e1d0981 */ /* 0x000ee2000c1e1900 */
[----:B0-----:R-:W-:-:S05]  /*02b0*/  IMAD.WIDE R2, R11, 0x4, R2 ;  /* 0x000000040b027825 */ /* 0x001fca00078e0202 */
[----:B------:R-:W5:Y:S04]  /*02c0*/  LDG.E.CONSTANT R11, desc[UR12][R2.64] ;  /* 0x0000000c020b7981 */ /* 0x000f68000c1e9900 */
[----:B------:R0:W5:Y:S01]  /*02d0*/  LDG.E.CONSTANT R18, desc[UR12][R2.64+0x4] ;  /* 0x0000040c02127981 */ /* 0x000162000c1e9900 */
[----:B------:R-:W-:Y:S01]  /*02e0*/  BSSY.RECONVERGENT B1, `(.L_x_1317) ;  /* 0x000001d000017945 */ /* 0x000fe20003800200 */
[----:B--2---:R-:W-:Y:S01]  /*02f0*/  FADD R8, -R8, R21 ;  /* 0x0000001508087221 */ /* 0x004fe20000000100 */
[----:B----4-:R-:W-:-:S03]  /*0300*/  FADD R7, -R0, R23 ;  /* 0x0000001700077221 */ /* 0x010fc60000000100 */
[----:B------:R-:W-:-:S06]  /*0310*/  @P0 FMUL R27, R8, R27 ;  /* 0x0000001b081b0220 */ /* 0x000fcc0000400000 */
[----:B------:R-:W3:Y:S01]  /*0320*/  @P0 FRND R27, R27 ;  /* 0x0000001b001b0307 */ /* 0x000ee20000201000 */
[----:B------:R-:W-:Y:S01]  /*0330*/  @P0 FMUL R24, R7, R24 ;  /* 0x0000001807180220 */ /* 0x000fe20000400000 */
[----:B------:R-:W-:-:S06]  /*0340*/  FADD R6, -R19, R20 ;  /* 0x0000001413067221 */ /* 0x000fcc0000000100 */
[----:B------:R-:W1:Y:S01]  /*0350*/  @P0 FRND R24, R24 ;  /* 0x0000001800180307 */ /* 0x000e620000201000 */
[----:B------:R-:W-:-:S07]  /*0360*/  @P0 FMUL R31, R6, R31 ;  /* 0x0000001f061f0220 */ /* 0x000fce0000400000 */
[----:B------:R-:W2:Y:S01]  /*0370*/  @P0 FRND R31, R31 ;  /* 0x0000001f001f0307 */ /* 0x000ea20000201000 */
[----:B---3--:R-:W-:-:S04]  /*0380*/  @P0 FFMA R8, -R25, R27, R8 ;  /* 0x0000001b19080223 */ /* 0x008fc80000000108 */
[----:B------:R-:W-:Y:S01]  /*0390*/  FMUL R0, R8, R8 ;  /* 0x0000000808007220 */ /* 0x000fe20000400000 */
[----:B-1----:R-:W-:-:S04]  /*03a0*/  @P0 FFMA R7, -R22, R24, R7 ;  /* 0x0000001816070223 */ /* 0x002fc80000000107 */
[----:B0-----:R-:W-:Y:S01]  /*03b0*/  FFMA R3, R7, R7, R0 ;  /* 0x0000000707037223 */ /* 0x001fe20000000000 */
[----:B--2---:R-:W-:-:S04]  /*03c0*/  @P0 FFMA R6, -R29, R31, R6 ;  /* 0x0000001f1d060223 */ /* 0x004fc80000000106 */
[----:B------:R-:W-:-:S05]  /*03d0*/  FFMA R3, R6, R6, R3 ;  /* 0x0000000606037223 */ /* 0x000fca0000000003 */
[----:B------:R-:W-:Y:S01]  /*03e0*/  IADD3 R0, PT, PT, R3, -0xd000000, RZ ;  /* 0xf300000003007810 */ /* 0x000fe20007ffe0ff */
[----:B------:R0:W1:Y:S03]  /*03f0*/  MUFU.RSQ R2, R3 ;  /* 0x0000000300027308 */ /* 0x0000660000001400 */
[----:B------:R-:W-:-:S13]  /*0400*/  ISETP.GT.U32.AND P0, PT, R0, 0x727fffff, PT ;  /* 0x727fffff0000780c */ /* 0x000fda0003f04070 */
[----:B0-----:R-:W-:Y:S05]  /*0410*/  @!P0 BRA `(.L_x_1318) ;  /* 0x0000000000148947 */ /* 0x001fea0003800000 */
[----:B-1----:R-:W-:Y:S02]  /*0420*/  MOV R2, R3 ;  /* 0x0000000300027202 */ /* 0x002fe40000000f00 */
[----:B------:R-:W-:-:S07]  /*0430*/  MOV R0, 0x450 ;  /* 0x0000045000007802 */ /* 0x000fce0000000f00 */
[----:B-----5:R-:W-:Y:S05]  /*0440*/  CALL.REL.NOINC `($__internal_13_$__cuda_sm20_sqrt_rn_f32_slowpath) ;  /* 0x0000006000007944 */ /* 0x020fea0003c00000 */
[----:B------:R-:W-:Y:S01]  /*0450*/  MOV R0, R44 ;  /* 0x0000002c00007202 */ /* 0x000fe20000000f00 */
[----:B------:R-:W-:Y:S06]  /*0460*/  BRA `(.L_x_1319) ;  /* 0x0000000000107947 */ /* 0x000fec0003800000 */
.L_x_1318:
[----:B-1----:R-:W-:Y:S01]  /*0470*/  FMUL.FTZ R0, R3, R2 ;  /* 0x0000000203007220 */ /* 0x002fe20000410000 */
[----:B------:R-:W-:-:S03]  /*0480*/  FMUL.FTZ R2, R2, 0.5 ;  /* 0x3f00000002027820 */ /* 0x000fc60000410000 */
[----:B------:R-:W-:-:S04]  /*0490*/  FFMA R3, -R0, R0, R3 ;  /* 0x0000000000037223 */ /* 0x000fc80000000103 */
[----:B------:R-:W-:-:S07]  /*04a0*/  FFMA R0, R3, R2, R0 ;  /* 0x0000000203007223 */ /* 0x000fce0000000000 */
.L_x_1319:
[----:B------:R-:W-:Y:S05]  /*04b0*/  BSYNC.RECONVERGENT B1 ;  /* 0x0000000000017941 */ /* 0x000fea0003800200 */
.L_x_1317:
[----:B------:R-:W-:-:S13]  /*04c0*/  FSETP.GT.AND P0, PT, R0, 9.9999999747524270788e-07, PT ;  /* 0x358637bd0000780b */ /* 0x000fda0003f04000 */
[----:B------:R-:W-:Y:S05]  /*04d0*/  @!P0 BRA `(.L_x_1316) ;  /* 0x00000000008c8947 */ /* 0x000fea0003800000 */
[----:B------:R-:W0:Y:S01]  /*04e0*/  MUFU.RCP R13, R0 ;  /* 0x00000000000d7308 */ /* 0x000e220000001000 */
[----:B-----5:R-:W-:Y:S01]  /*04f0*/  FADD R12, -R18, R0 ;  /* 0x00000000120c7221 */ /* 0x020fe20000000100 */
[----:B------:R-:W-:Y:S03]  /*0500*/  BSSY.RECONVERGENT B3, `(.L_x_1320) ;  /* 0x000000c000037945 */ /* 0x000fe60003800200 */
[----:B------:R-:W-:-:S04]  /*0510*/  FMUL R3, R11, -R12 ;  /* 0x8000000c0b037220 */ /* 0x000fc80000400000 */
        /* <DEDUP_REMOVED lines=8> */
[----:B------:R-:W-:Y:S05]  /*05a0*/  CALL.REL.NOINC `($__internal_14_$__cuda_sm3x_div_rn_noftz_f32_slowpath) ;  /* 0x0000006000007944 */ /* 0x000fea0003c00000 */
[----:B------:R-:W-:-:S07]  /*05b0*/  MOV R13, R0 ;  /* 0x00000000000d7202 */ /* 0x000fce0000000f00 */
.L_x_1321:
[----:B------:R-:W-:Y:S05]  /*05c0*/  BSYNC.RECONVERGENT B3 ;  /* 0x0000000000037941 */ /* 0x000fea0003800200 */
.L_x_1320:
[----:B------:R-:W0:Y:S01]  /*05d0*/  LDC.64 R2, c[0x0][0x388] ;  /* 0x0000e200ff027b82 */ /* 0x000e220000000a00 */
[----:B------:R-:W-:Y:S01]  /*05e0*/  FMUL R11, R11, 0.5 ;  /* 0x3f0000000b0b7820 */ /* 0x000fe20000400000 */
[C---:B------:R-:W-:Y:S01]  /*05f0*/  FMUL R17, R13.reuse, -R8 ;  /* 0x800000080d117220 */ /* 0x040fe20000400000 */
[CC--:B------:R-:W-:Y:S01]  /*0600*/  FMUL R19, R13.reuse, -R7.reuse ;  /* 0x800000070d137220 */ /* 0x0c0fe20000400000 */
[C---:B------:R-:W-:Y:S01]  /*0610*/  FMUL R23, R13.reuse, R7 ;  /* 0x000000070d177220 */ /* 0x040fe20000400000 */
[C---:B------:R-:W-:Y:S01]  /*0620*/  FMUL R25, R12.reuse, R11 ;  /* 0x0000000b0c197220 */ /* 0x040fe20000400000 */
[C---:B------:R-:W-:Y:S01]  /*0630*/  FMUL R7, R13.reuse, -R6 ;  /* 0x800000060d077220 */ /* 0x040fe20000400000 */
[C---:B------:R-:W-:Y:S01]  /*0640*/  FMUL R21, R13.reuse, R8 ;  /* 0x000000080d157220 */ /* 0x040fe20000400000 */
[----:B------:R-:W1:Y:S01]  /*0650*/  LDC.64 R14, c[0x0][0x390] ;  /* 0x0000e400ff0e7b82 */ /* 0x000e620000000a00 */
[----:B------:R-:W-:Y:S01]  /*0660*/  FMUL R13, R13, R6 ;  /* 0x000000060d0d7220 */ /* 0x000fe20000400000 */
[----:B------:R-:W-:Y:S01]  /*0670*/  FMUL R25, R12, R25 ;  /* 0x000000190c197220 */ /* 0x000fe20000400000 */
[----:B0-----:R-:W-:-:S04]  /*0680*/  IMAD.WIDE R10, R10, 0x4, R2 ;  /* 0x000000040a0a7825 */ /* 0x001fc800078e0202 */
[----:B------:R-:W-:Y:S01]  /*0690*/  IMAD.WIDE R2, R9, 0x4, R2 ;  /* 0x0000000409027825 */ /* 0x000fe200078e0202 */
[----:B------:R0:W-:Y:S04]  /*06a0*/  REDG.E.ADD.F32.FTZ.RN.STRONG.GPU desc[UR12][R10.64], R17 ;  /* 0x000000110a0079a6 */ /* 0x0001e8000c12f30c */
[----:B------:R0:W-:Y:S04]  /*06b0*/  REDG.E.ADD.F32.FTZ.RN.STRONG.GPU desc[UR12][R10.64+0x4], R19 ;  /* 0x000004130a0079a6 */ /* 0x0001e8000c12f30c */
[----:B------:R0:W-:Y:S04]  /*06c0*/  REDG.E.ADD.F32.FTZ.RN.STRONG.GPU desc[UR12][R10.64+0x8], R7 ;  /* 0x000008070a0079a6 */ /* 0x0001e8000c12f30c */
[----:B------:R0:W-:Y:S04]  /*06d0*/  REDG.E.ADD.F32.FTZ.RN.STRONG.GPU desc[UR12][R2.64], R21 ;  /* 0x00000015020079a6 */ /* 0x0001e8000c12f30c */
[----:B------:R0:W-:Y:S04]  /*06e0*/  REDG.E.ADD.F32.FTZ.RN.STRONG.GPU desc[UR12][R2.64+0x4], R23 ;  /* 0x00000417020079a6 */ /* 0x0001e8000c12f30c */
[----:B------:R0:W-:Y:S04]  /*06f0*/  REDG.E.ADD.F32.FTZ.RN.STRONG.GPU desc[UR12][R2.64+0x8], R13 ;  /* 0x0000080d020079a6 */ /* 0x0001e8000c12f30c */
[----:B-1----:R0:W-:Y:S02]  /*0700*/  REDG.E.ADD.F32.FTZ.RN.STRONG.GPU desc[UR12][R14.64], R25 ;  /* 0x000000190e0079a6 */ /* 0x0021e4000c12f30c */
.L_x_1316:
[----:B------:R-:W-:Y:S05]  /*0710*/  BSYNC.RECONVERGENT B0 ;  /* 0x0000000000007941 */ /* 0x000fea0003800200 */
.L_x_1315:
[----:B------:R-:W1:Y:S01]  /*0720*/  LDCU UR4, c[0x0][0x40c] ;  /* 0x00008180ff0477ac */ /* 0x000e620008000800 */
[----:B------:R-:W-:Y:S01]  /*0730*/  BSSY.RECONVERGENT B0, `(.L_x_1322) ;  /* 0x00001e0000007945 */ /* 0x000fe20003800200 */
[----:B-1----:R-:W-:-:S13]  /*0740*/  ISETP.GE.AND P0, PT, R5, UR4, PT ;  /* 0x0000000405007c0c */ /* 0x002fda000bf06270 */
[----:B------:R-:W-:Y:S05]  /*0750*/  @P0 BRA `(.L_x_1323) ;  /* 0x0000001c00740947 */ /* 0x000fea0003800000 */
[----:B0-----:R-:W0:Y:S08]  /*0760*/  LDC.64 R2, c[0x4][0x10] ;  /* 0x01000400ff027b82 */ /* 0x001e300000000a00 */
[----:B------:R-:W1:Y:S01]  /*0770*/  LDC.64 R6, c[0x0][0x3a8] ;  /* 0x0000ea00ff067b82 */ /* 0x000e620000000a00 */
[----:B------:R-:W-:-:S07]  /*0780*/  SHF.L.U32 R9, R5, 0x2, RZ ;  /* 0x0000000205097819 */ /* 0x000fce00000006ff */
[----:B------:R-:W2:Y:S01]  /*0790*/  LDC.64 R26, c[0x0][0x380] ;  /* 0x0000e000ff1a7b82 */ /* 0x000ea20000000a00 */
[----:B0-----:R-:W3:Y:S01]  /*07a0*/  LDG.E R2, desc[UR12][R2.64] ;  /* 0x0000000c02027981 */ /* 0x001ee2000c1e1900 */
[----:B-1----:R-:W-:-:S05]  /*07b0*/  IMAD.WIDE R6, R9, 0x4, R6 ;  /* 0x0000000409067825 */ /* 0x002fca00078e0206 */
[----:B------:R-:W4:Y:S04]  /*07c0*/  LDG.E.CONSTANT R16, desc[UR12][R6.64] ;  /* 0x0000000c06107981 */ /* 0x000f28000c1e9900 */
[----:B------:R-:W2:Y:S04]  /*07d0*/  LDG.E.CONSTANT R14, desc[UR12][R6.64+0x4] ;  /* 0x0000040c060e7981 */ /* 0x000ea8000c1e9900 */
[----:B------:R0:W2:Y:S02]  /*07e0*/  LDG.E.CONSTANT R12, desc[UR12][R6.64+0x8] ;  /* 0x0000080c060c7981 */ /* 0x0000a4000c1e9900 */
[----:B0-----:R-:W0:Y:S01]  /*07f0*/  LDC.64 R6, c[0x0][0x3b0] ;  /* 0x0000ec00ff067b82 */ /* 0x001e220000000a00 */
[----:B------:R-:W-:-:S02]  /*0800*/  SHF.L.U32 R17, R5, 0x1, RZ ;  /* 0x0000000105117819 */ /* 0x000fc400000006ff */
[----:B---3--:R-:W-:-:S13]  /*0810*/  ISETP.NE.AND P0, PT, R2, RZ, PT ;  /* 0x000000ff0200720c */ /* 0x008fda0003f05270 */
[----:B------:R-:W1:Y:S01]  /*0820*/  @P0 LDC.64 R28, c[0x4][0x8] ;  /* 0x01000200ff1c0b82 */ /* 0x000e620000000a00 */
[----:B----4-:R-:W-:Y:S02]  /*0830*/  LEA R16, R16, R16, 0x1 ;  /* 0x0000001010107211 */ /* 0x010fe400078e08ff */
[----:B--2---:R-:W-:-:S03]  /*0840*/  LEA R14, R14, R14, 0x1 ;  /* 0x0000000e0e0e7211 */ /* 0x004fc600078e08ff */
[--C-:B-----5:R-:W-:Y:S02]  /*0850*/  IMAD.WIDE R18, R16, 0x4, R26.reuse ;  /* 0x0000000410127825 */ /* 0x120fe400078e021a */
[----:B------:R-:W2:Y:S02]  /*0860*/  @P0 LDC.64 R8, c[0x4][RZ] ;  /* 0x01000000ff080b82 */ /* 0x000ea40000000a00 */
[----:B------:R-:W-:Y:S01]  /*0870*/  IMAD.WIDE R20, R14, 0x4, R26 ;  /* 0x000000040e147825 */ /* 0x000fe200078e021a */
[----:B------:R-:W3:Y:S04]  /*0880*/  LDG.E.CONSTANT R32, desc[UR12][R18.64+0x4] ;  /* 0x0000040c12207981 */ /* 0x000ee8000c1e9900 */
[----:B------:R-:W3:Y:S01]  /*0890*/  LDG.E.CONSTANT R13, desc[UR12][R20.64+0x4] ;  /* 0x0000040c140d7981 */ /* 0x000ee2000c1e9900 */
[----:B------:R-:W4:Y:S03]  /*08a0*/  @P0 LDC.64 R2, c[0x4][0x8] ;  /* 0x01000200ff020b82 */ /* 0x000f260000000a00 */
[----:B------:R-:W3:Y:S04]  /*08b0*/  LDG.E.CONSTANT R30, desc[UR12][R18.64] ;  /* 0x0000000c121e7981 */ /* 0x000ee8000c1e9900 */
[----:B------:R-:W3:Y:S04]  /*08c0*/  LDG.E.CONSTANT R15, desc[UR12][R20.64] ;  /* 0x0000000c140f7981 */ /* 0x000ee8000c1e9900 */
[----:B-1----:R-:W3:Y:S04]  /*08d0*/  @P0 LDG.E R46, desc[UR12][R28.64+0x4] ;  /* 0x0000040c1c2e0981 */ /* 0x002ee8000c1e1900 */
[----:B------:R-:W3:Y:S04]  /*08e0*/  @P0 LDG.E R42, desc[UR12][R28.64] ;  /* 0x0000000c1c2a0981 */ /* 0x000ee8000c1e1900 */
[----:B------:R-:W3:Y:S04]  /*08f0*/  LDG.E.CONSTANT R34, desc[UR12][R18.64+0x8] ;  /* 0x0000080c12227981 */ /* 0x000ee8000c1e9900 */
[----:B------:R-:W3:Y:S04]  /*0900*/  LDG.E.CONSTANT R11, desc[UR12][R20.64+0x8] ;  /* 0x0000080c140b7981 */ /* 0x000ee8000c1e9900 */
[----:B------:R-:W3:Y:S01]  /*0910*/  @P0 LDG.E R48, desc[UR12][R28.64+0x8] ;  /* 0x0000080c1c300981 */ /* 0x000ee2000c1e1900 */
[----:B------:R-:W-:-:S03]  /*0920*/  LEA R12, R12, R12, 0x1 ;  /* 0x0000000c0c0c7211 */ /* 0x000fc600078e08ff */
[----:B--2---:R-:W2:Y:S02]  /*0930*/  @P0 LDG.E R44, desc[UR12][R8.64+0x4] ;  /* 0x0000040c082c0981 */ /* 0x004ea4000c1e1900 */
[----:B------:R-:W-:Y:S02]  /*0940*/  IMAD.WIDE R26, R12, 0x4, R26 ;  /* 0x000000040c1a7825 */ /* 0x000fe400078e021a */
[----:B------:R-:W2:Y:S04]  /*0950*/  @P0 LDG.E R22, desc[UR12][R8.64] ;  /* 0x0000000c08160981 */ /* 0x000ea8000c1e1900 */
[----:B------:R-:W2:Y:S01]  /*0960*/  @P0 LDG.E R20, desc[UR12][R8.64+0x8] ;  /* 0x0000080c08140981 */ /* 0x000ea2000c1e1900 */
[----:B------:R-:W1:Y:S03]  /*0970*/  @P0 LDC.64 R24, c[0x4][RZ] ;  /* 0x01000000ff180b82 */ /* 0x000e660000000a00 */
[----:B------:R-:W2:Y:S04]  /*0980*/  LDG.E.CONSTANT R36, desc[UR12][R26.64] ;  /* 0x0000000c1a247981 */ /* 0x000ea8000c1e9900 */
[----:B------:R-:W2:Y:S04]  /*0990*/  LDG.E.CONSTANT R38, desc[UR12][R26.64+0x4] ;  /* 0x0000040c1a267981 */ /* 0x000ea8000c1e9900 */
[----:B------:R0:W2:Y:S04]  /*09a0*/  LDG.E.CONSTANT R40, desc[UR12][R26.64+0x8] ;  /* 0x0000080c1a287981 */ /* 0x0000a8000c1e9900 */
[----:B----4-:R-:W4:Y:S04]  /*09b0*/  @P0 LDG.E R50, desc[UR12][R2.64] ;  /* 0x0000000c02320981 */ /* 0x010f28000c1e1900 */
[----:B------:R-:W4:Y:S04]  /*09c0*/  @P0 LDG.E R52, desc[UR12][R2.64+0x4] ;  /* 0x0000040c02340981 */ /* 0x000f28000c1e1900 */
[----:B------:R4:W4:Y:S01]  /*09d0*/  @P0 LDG.E R28, desc[UR12][R2.64+0x8] ;  /* 0x0000080c021c0981 */ /* 0x000922000c1e1900 */
[----:B0-----:R-:W-:-:S03]  /*09e0*/  IMAD.WIDE R26, R17, 0x4, R6 ;  /* 0x00000004111a7825 */ /* 0x001fc600078e0206 */
[----:B-1----:R-:W4:Y:S04]  /*09f0*/  @P0 LDG.E R0, desc[UR12][R24.64] ;  /* 0x0000000c18000981 */ /* 0x002f28000c1e1900 */
[----:B------:R-:W4:Y:S04]  /*0a00*/  @P0 LDG.E R10, desc[UR12][R24.64+0x4] ;  /* 0x0000040c180a0981 */ /* 0x000f28000c1e1900 */
[----:B------:R-:W4:Y:S04]  /*0a10*/  @P0 LDG.E R18, desc[UR12][R24.64+0x8] ;  /* 0x0000080c18120981 */ /* 0x000f28000c1e1900 */
[----:B------:R0:W5:Y:S04]  /*0a20*/  LDG.E.CONSTANT R23, desc[UR12][R26.64] ;  /* 0x0000000c1a177981 */ /* 0x000168000c1e9900 */
[----:B------:R0:W5:Y:S01]  /*0a30*/  LDG.E.CONSTANT R6, desc[UR12][R26.64+0x4] ;  /* 0x0000040c1a067981 */ /* 0x000162000c1e9900 */
[----:B------:R-:W-:Y:S01]  /*0a40*/  BSSY.RECONVERGENT B1, `(.L_x_1324) ;  /* 0x0000029000017945 */ /* 0x000fe20003800200 */
[----:B---3--:R-:W-:Y:S01]  /*0a50*/  FADD R19, R32, -R13 ;  /* 0x8000000d20137221 */ /* 0x008fe20000000000 */
[----:B------:R-:W-:-:S03]  /*0a60*/  FADD R21, R30, -R15 ;  /* 0x8000000f1e157221 */ /* 0x000fc60000000000 */
[----:B------:R-:W-:Y:S01]  /*0a70*/  @P0 FMUL R46, R19, R46 ;  /* 0x0000002e132e0220 */ /* 0x000fe20000400000 */
[----:B------:R-:W-:-:S05]  /*0a80*/  @P0 FMUL R42, R21, R42 ;  /* 0x0000002a152a0220 */ /* 0x000fca0000400000 */
[----:B------:R-:W2:Y:S01]  /*0a90*/  @P0 FRND R46, R46 ;  /* 0x0000002e002e0307 */ /* 0x000ea20000201000 */
[----:B------:R-:W-:-:S07]  /*0aa0*/  FADD R17, R34, -R11 ;  /* 0x8000000b22117221 */ /* 0x000fce0000000000 */
[----:B------:R-:W1:Y:S01]  /*0ab0*/  @P0 FRND R42, R42 ;  /* 0x0000002a002a0307 */ /* 0x000e620000201000 */
[----:B------:R-:W-:-:S07]  /*0ac0*/  @P0 FMUL R48, R17, R48 ;  /* 0x0000003011300220 */ /* 0x000fce0000400000 */
[----:B------:R-:W3:Y:S01]  /*0ad0*/  @P0 FRND R48, R48 ;  /* 0x0000003000300307 */ /* 0x000ee20000201000 */
[----:B--2---:R-:W-:-:S04]  /*0ae0*/  @P0 FFMA R19, -R44, R46, R19 ;  /* 0x0000002e2c130223 */ /* 0x004fc80000000113 */
[----:B------:R-:W-:Y:S01]  /*0af0*/  FMUL R8, R19, R19 ;  /* 0x0000001313087220 */ /* 0x000fe20000400000 */
[----:B-1----:R-:W-:-:S04]  /*0b00*/  @P0 FFMA R21, -R22, R42, R21 ;  /* 0x0000002a16150223 */ /* 0x002fc80000000115 */
[----:B------:R-:W-:Y:S01]  /*0b10*/  FFMA R8, R21, R21, R8 ;  /* 0x0000001515087223 */ /* 0x000fe20000000008 */
[----:B------:R-:W-:Y:S01]  /*0b20*/  FADD R15, -R15, R36 ;  /* 0x000000240f0f7221 */ /* 0x000fe20000000100 */
[----:B---3--:R-:W-:Y:S01]  /*0b30*/  @P0 FFMA R17, -R20, R48, R17 ;  /* 0x0000003014110223 */ /* 0x008fe20000000111 */
[----:B------:R-:W-:Y:S01]  /*0b40*/  FADD R13, -R13, R38 ;  /* 0x000000260d0d7221 */ /* 0x000fe20000000100 */
[----:B------:R-:W-:Y:S02]  /*0b50*/  FADD R11, -R11, R40 ;  /* 0x000000280b0b7221 */ /* 0x000fe40000000100 */
[----:B------:R-:W-:Y:S01]  /*0b60*/  FFMA R9, R17, R17, R8 ;  /* 0x0000001111097223 */ /* 0x000fe20000000008 */
[----:B----4-:R-:W-:-:S04]  /*0b70*/  @P0 FMUL R2, R15, R50 ;  /* 0x000000320f020220 */ /* 0x010fc80000400000 */
[----:B------:R-:W-:Y:S01]  /*0b80*/  IADD3 R8, PT, PT, R9, -0xd000000, RZ ;  /* 0xf300000009087810 */ /* 0x000fe20007ffe0ff */
[----:B------:R-:W-:Y:S01]  /*0b90*/  @P0 FMUL R3, R13, R52 ;  /* 0x000000340d030220 */ /* 0x000fe20000400000 */
[----:B------:R-:W-:Y:S01]  /*0ba0*/  @P0 FMUL R7, R11, R28 ;  /* 0x0000001c0b070220 */ /* 0x000fe20000400000 */
[----:B------:R-:W1:Y:S01]  /*0bb0*/  @P0 FRND R2, R2 ;  /* 0x0000000200020307 */ /* 0x000e620000201000 */
[----:B------:R-:W-:-:S07]  /*0bc0*/  ISETP.GT.U32.AND P1, PT, R8, 0x727fffff, PT ;  /* 0x727fffff0800780c */ /* 0x000fce0003f24070 */
[----:B------:R-:W2:Y:S08]  /*0bd0*/  @P0 FRND R3, R3 ;  /* 0x0000000300030307 */ /* 0x000eb00000201000 */
[----:B------:R-:W3:Y:S08]  /*0be0*/  @P0 FRND R7, R7 ;  /* 0x0000000700070307 */ /* 0x000ef00000201000 */
[----:B------:R0:W4:Y:S01]  /*0bf0*/  MUFU.RSQ R20, R9 ;  /* 0x0000000900147308 */ /* 0x0001220000001400 */
[----:B-1----:R-:W-:Y:S01]  /*0c00*/  @P0 FFMA R15, -R0, R2, R15 ;  /* 0x00000002000f0223 */ /* 0x002fe2000000010f */
[----:B--2---:R-:W-:Y:S01]  /*0c10*/  @P0 FFMA R13, -R10, R3, R13 ;  /* 0x000000030a0d0223 */ /* 0x004fe2000000010d */
[----:B---3--:R-:W-:Y:S01]  /*0c20*/  @P0 FFMA R11, -R18, R7, R11 ;  /* 0x00000007120b0223 */ /* 0x008fe2000000010b */
[----:B------:R-:W-:Y:S06]  /*0c30*/  @!P1 BRA `(.L_x_1325) ;  /* 0x0000000000149947 */ /* 0x000fec0003800000 */
[----:B------:R-:W-:Y:S02]  /*0c40*/  MOV R2, R9 ;  /* 0x0000000900027202 */ /* 0x000fe40000000f00 */
[----:B------:R-:W-:-:S07]  /*0c50*/  MOV R0, 0xc70 ;  /* 0x00000c7000007802 */ /* 0x000fce0000000f00 */
[----:B0---45:R-:W-:Y:S05]  /*0c60*/  CALL.REL.NOINC `($__internal_13_$__cuda_sm20_sqrt_rn_f32_slowpath) ;  /* 0x0000005400f87944 */ /* 0x031fea0003c00000 */
[----:B------:R-:W-:Y:S01]  /*0c70*/  MOV R10, R44 ;  /* 0x0000002c000a7202 */ /* 0x000fe20000000f00 */
[----:B------:R-:W-:Y:S06]  /*0c80*/  BRA `(.L_x_1326) ;  /* 0x0000000000107947 */ /* 0x000fec0003800000 */
.L_x_1325:
[----:B----4-:R-:W-:Y:S01]  /*0c90*/  FMUL.FTZ R10, R9, R20 ;  /* 0x00000014090a7220 */ /* 0x010fe20000410000 */
[----:B------:R-:W-:-:S03]  /*0ca0*/  FMUL.FTZ R0, R20, 0.5 ;  /* 0x3f00000014007820 */ /* 0x000fc60000410000 */
[----:B------:R-:W-:-:S04]  /*0cb0*/  FFMA R3, -R10, R10, R9 ;  /* 0x0000000a0a037223 */ /* 0x000fc80000000109 */
[----:B------:R-:W-:-:S07]  /*0cc0*/  FFMA R10, R3, R0, R10 ;  /* 0x00000000030a7223 */ /* 0x000fce000000000a */
.L_x_1326:
[----:B------:R-:W-:Y:S05]  /*0cd0*/  BSYNC.RECONVERGENT B1 ;  /* 0x0000000000017941 */ /* 0x000fea0003800200 */
.L_x_1324:
        /* <DEDUP_REMOVED lines=8> */
[----:B------:R-:W-:Y:S02]  /*0d60*/  MOV R2, R0 ;  /* 0x0000000000027202 */ /* 0x000fe40000000f00 */
[----:B------:R-:W-:-:S07]  /*0d70*/  MOV R0, 0xd90 ;  /* 0x00000d9000007802 */ /* 0x000fce0000000f00 */
[----:B0----5:R-:W-:Y:S05]  /*0d80*/  CALL.REL.NOINC `($__internal_13_$__cuda_sm20_sqrt_rn_f32_slowpath) ;  /* 0x0000005400b07944 */ /* 0x021fea0003c00000 */
[----:B------:R-:W-:Y:S01]  /*0d90*/  MOV R9, R44 ;  /* 0x0000002c00097202 */ /* 0x000fe20000000f00 */
[----:B------:R-:W-:Y:S06]  /*0da0*/  BRA `(.L_x_1329) ;  /* 0x0000000000107947 */ /* 0x000fec0003800000 */
.L_x_1328:
[----:B0-----:R-:W-:Y:S01]  /*0db0*/  FMUL.FTZ R9, R0, R3 ;  /* 0x0000000300097220 */ /* 0x001fe20000410000 */
[----:B------:R-:W-:-:S03]  /*0dc0*/  FMUL.FTZ R2, R3, 0.5 ;  /* 0x3f00000003027820 */ /* 0x000fc60000410000 */
[----:B------:R-:W-:-:S04]  /*0dd0*/  FFMA R0, -R9, R9, R0 ;  /* 0x0000000909007223 */ /* 0x000fc80000000100 */
[----:B------:R-:W-:-:S07]  /*0de0*/  FFMA R9, R0, R2, R9 ;  /* 0x0000000200097223 */ /* 0x000fce0000000009 */
.L_x_1329:
[----:B------:R-:W-:Y:S05]  /*0df0*/  BSYNC.RECONVERGENT B1 ;  /* 0x0000000000017941 */ /* 0x000fea0003800200 */
.L_x_1327:
[----:B------:R-:W-:-:S04]  /*0e00*/  FSETP.GT.AND P0, PT, R9, 9.9999999747524270788e-07, PT ;  /* 0x358637bd0900780b */ /* 0x000fc80003f04000 */
[----:B------:R-:W-:-:S13]  /*0e10*/  FSETP.LEU.OR P0, PT, R10, 9.9999999747524270788e-07, !P0 ;  /* 0x358637bd0a00780b */ /* 0x000fda000470b400 */
[----:B------:R-:W-:Y:S05]  /*0e20*/  @P0 BRA `(.L_x_1323) ;  /* 0x0000001400c00947 */ /* 0x000fea0003800000 */
        /* <DEDUP_REMOVED lines=15> */
[----:B-----5:R-:W-:Y:S05]  /*0f20*/  CALL.REL.NOINC `($__internal_14_$__cuda_sm3x_div_rn_noftz_f32_slowpath) ;  /* 0x0000005400a07944 */ /* 0x020fea0003c00000 */
.L_x_1331:
[----:B------:R-:W-:Y:S05]  /*0f30*/  BSYNC.RECONVERGENT B3 ;  /* 0x0000000000037941 */ /* 0x000fea0003800200 */
.L_x_1330:
[----:B------:R-:W-:Y:S01]  /*0f40*/  HFMA2 R2, -RZ, RZ, 1.75, 0 ;  /* 0x3f000000ff027431 */ /* 0x000fe200000001ff */
[----:B------:R-:W-:Y:S01]  /*0f50*/  FMNMX R0, R0, -1, !PT ;  /* 0xbf80000000007809 */ /* 0x000fe20007800000 */
[----:B------:R-:W-:Y:S01]  /*0f60*/  HFMA2 R25, -RZ, RZ, 1.9599609375, 20144 ;  /* 0x3fd774ebff197431 */ /* 0x000fe200000001ff */
[----:B------:R-:W-:Y:S02]  /*0f70*/  BSSY.RECONVERGENT B1, `(.L_x_1332) ;  /* 0x0000028000017945 */ /* 0x000fe40003800200 */
[----:B------:R-:W-:-:S04]  /*0f80*/  FMNMX R7, R0, 1, PT ;  /* 0x3f80000000077809 */ /* 0x000fc80003800000 */
[C---:B------:R-:W-:Y:S01]  /*0f90*/  FSETP.NEU.AND P1, PT, |R7|.reuse, 1, PT ;  /* 0x3f8000000700780b */ /* 0x040fe20003f2d200 */
[C---:B------:R-:W-:Y:S01]  /*0fa0*/  FFMA R0, |R7|.reuse, -R2, 0.5 ;  /* 0x3f00000007007423 */ /* 0x040fe20000000a02 */
[----:B------:R-:W-:-:S03]  /*0fb0*/  FSETP.GT.AND P0, PT, |R7|, 0.56000000238418579102, PT ;  /* 0x3f0f5c290700780b */ /* 0x000fc60003f04200 */
[----:B------:R-:W0:Y:S02]  /*0fc0*/  MUFU.RSQ R3, R0 ;  /* 0x0000000000037308 */ /* 0x000e240000001400 */
[----:B0-----:R-:W-:Y:S01]  /*0fd0*/  FMUL R2, R0, R3 ;  /* 0x0000000300027220 */ /* 0x001fe20000400000 */
        /* <DEDUP_REMOVED lines=15> */
[----:B------:R-:W-:Y:S01]  /*10d0*/  FFMA R3, R2, R3, R2 ;  /* 0x0000000302037223 */ /* 0x000fe20000000002 */
[----:B------:R-:W-:-:S04]  /*10e0*/  FFMA R2, -R7, R7, 1 ;  /* 0x3f80000007027423 */ /* 0x000fc80000000107 */
[----:B------:R-:W-:Y:S01]  /*10f0*/  FSEL R0, R3, -R3, P0 ;  /* 0x8000000303007208 */ /* 0x000fe20000000000 */
[----:B------:R0:W1:Y:S01]  /*1100*/  MUFU.RSQ R27, R2 ;  /* 0x00000002001b7308 */ /* 0x0000620000001400 */
[----:B------:R-:W-:-:S03]  /*1110*/  IADD3 R18, PT, PT, R2, -0xd000000, RZ ;  /* 0xf300000002127810 */ /* 0x000fc60007ffe0ff */
[----:B------:R-:W-:Y:S01]  /*1120*/  @!P1 FFMA R3, R25, 0.93318945169448852539, R0 ;  /* 0x3f6ee58119039823 */ /* 0x000fe20000000000 */
[----:B------:R-:W-:-:S03]  /*1130*/  ISETP.GT.U32.AND P1, PT, R18, 0x727fffff, PT ;  /* 0x727fffff1200780c */ /* 0x000fc60003f24070 */
[----:B------:R-:W-:-:S04]  /*1140*/  @P0 FADD R3, R3, R3 ;  /* 0x0000000303030221 */ /* 0x000fc80000000000 */
[----:B-----5:R-:W-:-:S06]  /*1150*/  FADD R6, -R6, R3 ;  /* 0x0000000306067221 */ /* 0x020fcc0000000100 */
[----:B01----:R-:W-:Y:S05]  /*1160*/  @!P1 BRA `(.L_x_1333) ;  /* 0x0000000000109947 */ /* 0x003fea0003800000 */
[----:B------:R-:W-:-:S07]  /*1170*/  MOV R0, 0x1190 ;  /* 0x0000119000007802 */ /* 0x000fce0000000f00 */
[----:B------:R-:W-:Y:S05]  /*1180*/  CALL.REL.NOINC `($__internal_13_$__cuda_sm20_sqrt_rn_f32_slowpath) ;  /* 0x0000005000b07944 */ /* 0x000fea0003c00000 */
[----:B------:R-:W-:Y:S01]  /*1190*/  MOV R24, R44 ;  /* 0x0000002c00187202 */ /* 0x000fe20000000f00 */
[----:B------:R-:W-:Y:S06]  /*11a0*/  BRA `(.L_x_1334) ;  /* 0x0000000000107947 */ /* 0x000fec0003800000 */
.L_x_1333:
[----:B------:R-:W-:Y:S01]  /*11b0*/  FMUL.FTZ R24, R2, R27 ;  /* 0x0000001b02187220 */ /* 0x000fe20000410000 */
[----:B------:R-:W-:-:S03]  /*11c0*/  FMUL.FTZ R0, R27, 0.5 ;  /* 0x3f0000001b007820 */ /* 0x000fc60000410000 */
[----:B------:R-:W-:-:S04]  /*11d0*/  FFMA R3, -R24, R24, R2 ;  /* 0x0000001818037223 */ /* 0x000fc80000000102 */
[----:B------:R-:W-:-:S07]  /*11e0*/  FFMA R24, R3, R0, R24 ;  /* 0x0000000003187223 */ /* 0x000fce0000000018 */
.L_x_1334:
[----:B------:R-:W-:Y:S05]  /*11f0*/  BSYNC.RECONVERGENT B1 ;  /* 0x0000000000017941 */ /* 0x000fea0003800200 */
.L_x_1332:
[----:B------:R-:W0:Y:S01]  /*1200*/  MUFU.RCP R3, R8 ;  /* 0x0000000800037308 */ /* 0x000e220000001000 */
[----:B------:R-:W-:Y:S01]  /*1210*/  BSSY.RECONVERGENT B3, `(.L_x_1335) ;  /* 0x000000f000037945 */ /* 0x000fe20003800200 */
[----:B------:R-:W-:Y:S01]  /*1220*/  FSETP.GEU.AND P2, PT, R24, 9.9999999747524270788e-07, PT ;  /* 0x358637bd1800780b */ /* 0x000fe20003f4e000 */
[----:B------:R-:W-:-:S05]  /*1230*/  FMUL R18, R23, R6 ;  /* 0x0000000617127220 */ /* 0x000fca0000400000 */
        /* <DEDUP_REMOVED lines=10> */
[----:B------:R-:W-:Y:S05]  /*12e0*/  CALL.REL.NOINC `($__internal_14_$__cuda_sm3x_div_rn_noftz_f32_slowpath) ;  /* 0x0000005000b07944 */ /* 0x000fea0003c00000 */
[----:B------:R-:W-:-:S07]  /*12f0*/  MOV R22, R0 ;  /* 0x0000000000167202 */ /* 0x000fce0000000f00 */
.L_x_1336:
[----:B------:R-:W-:Y:S05]  /*1300*/  BSYNC.RECONVERGENT B3 ;  /* 0x0000000000037941 */ /* 0x000fea0003800200 */
.L_x_1335:
        /* <DEDUP_REMOVED lines=13> */
[----:B------:R-:W-:Y:S05]  /*13e0*/  CALL.REL.NOINC `($__internal_14_$__cuda_sm3x_div_rn_noftz_f32_slowpath) ;  /* 0x0000005000707944 */ /* 0x000fea0003c00000 */
.L_x_1338:
[----:B------:R-:W-:Y:S05]  /*13f0*/  BSYNC.RECONVERGENT B3 ;  /* 0x0000000000037941 */ /* 0x000fea0003800200 */
.L_x_1337:
[----:B------:R-:W-:Y:S01]  /*1400*/  FSEL R10, -R24, -9.9999999747524270788e-07, P2 ;  /* 0xb58637bd180a7808 */ /* 0x000fe20001000100 */
[----:B------:R-:W-:Y:S01]  /*1410*/  FADD R3, -R0, R22 ;  /* 0x0000001600037221 */ /* 0x000fe20000000100 */
        /* <DEDUP_REMOVED lines=12> */
[----:B------:R-:W-:-:S07]  /*14e0*/  MOV R29, R0 ;  /* 0x00000000001d7202 */ /* 0x000fce0000000f00 */
.L_x_1340:
[----:B------:R-:W-:Y:S05]  /*14f0*/  BSYNC.RECONVERGENT B3 ;  /* 0x0000000000037941 */ /* 0x000fea0003800200 */
.L_x_1339:
        /* <DEDUP_REMOVED lines=14> */
.L_x_1342:
[----:B------:R-:W-:Y:S05]  /*15e0*/  BSYNC.RECONVERGENT B3 ;  /* 0x0000000000037941 */ /* 0x000fea0003800200 */
.L_x_1341:
        /* <DEDUP_REMOVED lines=14> */
.L_x_1344:
[----:B------:R-:W-:Y:S05]  /*16d0*/  BSYNC.RECONVERGENT B3 ;  /* 0x0000000000037941 */ /* 0x000fea0003800200 */
.L_x_1343:
[----:B------:R-:W0:Y:S01]  /*16e0*/  MUFU.RCP R27, R10 ;  /* 0x0000000a001b7308 */ /* 0x000e220000001000 */
[----:B------:R-:W-:Y:S01]  /*16f0*/  FADD R25, -R0, R22 ;  /* 0x0000001600197221 */ /* 0x000fe20000000100 */
        /* <DEDUP_REMOVED lines=13> */
.L_x_1346:
[----:B------:R-:W-:Y:S05]  /*17d0*/  BSYNC.RECONVERGENT B3 ;  /* 0x0000000000037941 */ /* 0x000fea0003800200 */
.L_x_1345:
        /* <DEDUP_REMOVED lines=14> */
.L_x_1348:
[----:B------:R-:W-:Y:S05]  /*18c0*/  BSYNC.RECONVERGENT B3 ;  /* 0x0000000000037941 */ /* 0x000fea0003800200 */
.L_x_1347:
        /* <DEDUP_REMOVED lines=14> */
.L_x_1350:
[----:B------:R-:W-:Y:S05]  /*19b0*/  BSYNC.RECONVERGENT B3 ;  /* 0x0000000000037941 */ /* 0x000fea0003800200 */
.L_x_1349:
        /* <DEDUP_REMOVED lines=15> */
.L_x_1352:
[----:B------:R-:W-:Y:S05]  /*1ab0*/  BSYNC.RECONVERGENT B3 ;  /* 0x0000000000037941 */ /* 0x000fea0003800200 */
.L_x_1351:
        /* <DEDUP_REMOVED lines=14> */
.L_x_1354:
[----:B------:R-:W-:Y:S05]  /*1ba0*/  BSYNC.RECONVERGENT B3 ;  /* 0x0000000000037941 */ /* 0x000fea0003800200 */
.L_x_1353:
        /* <DEDUP_REMOVED lines=14> */
.L_x_1356:
[----:B------:R-:W-:Y:S05]  /*1c90*/  BSYNC.RECONVERGENT B3 ;  /* 0x0000000000037941 */ /* 0x000fea0003800200 */
.L_x_1355:
        /* <DEDUP_REMOVED lines=15> */
.L_x_1358:
[----:B------:R-:W-:Y:S05]  /*1d90*/  BSYNC.RECONVERGENT B3 ;  /* 0x0000000000037941 */ /* 0x000fea0003800200 */
.L_x_1357:
        /* <DEDUP_REMOVED lines=14> */
.L_x_1360:
[----:B------:R-:W-:Y:S05]  /*1e80*/  BSYNC.RECONVERGENT B3 ;  /* 0x0000000000037941 */ /* 0x000fea0003800200 */
.L_x_1359:
        /* <DEDUP_REMOVED lines=14> */
.L_x_1362:
[----:B------:R-:W-:Y:S05]  /*1f70*/  BSYNC.RECONVERGENT B3 ;  /* 0x0000000000037941 */ /* 0x000fea0003800200 */
.L_x_1361:
        /* <DEDUP_REMOVED lines=15> */
.L_x_1364:
[----:B------:R-:W-:Y:S05]  /*2070*/  BSYNC.RECONVERGENT B3 ;  /* 0x0000000000037941 */ /* 0x000fea0003800200 */
.L_x_1363:
        /* <DEDUP_REMOVED lines=14> */
.L_x_1366:
[----:B------:R-:W-:Y:S05]  /*2160*/  BSYNC.RECONVERGENT B3 ;  /* 0x0000000000037941 */ /* 0x000fea0003800200 */
.L_x_1365:
        /* <DEDUP_REMOVED lines=14> */
.L_x_1368:
[----:B------:R-:W-:Y:S05]  /*2250*/  BSYNC.RECONVERGENT B3 ;  /* 0x0000000000037941 */ /* 0x000fea0003800200 */
.L_x_1367:
        /* <DEDUP_REMOVED lines=14> */
.L_x_1370:
[----:B------:R-:W-:Y:S05]  /*2340*/  BSYNC.RECONVERGENT B3 ;  /* 0x0000000000037941 */ /* 0x000fea0003800200 */
.L_x_1369:
[----:B------:R-:W0:Y:S01]  /*2350*/  LDC.64 R2, c[0x0][0x388] ;  /* 0x0000e200ff027b82 */ /* 0x000e220000000a00 */
[----:B------:R-:W-:Y:S01]  /*2360*/  FMUL R13, R23, 0.5 ;  /* 0x3f000000170d7820 */ /* 0x000fe20000400000 */
[C---:B------:R-:W-:Y:S01]  /*2370*/  FMUL R7, R18.reuse, -R29 ;  /* 0x8000001d12077220 */ /* 0x040fe20000400000 */
[----:B------:R-:W-:Y:S01]  /*2380*/  FMUL R11, R18, -R27 ;  /* 0x8000001b120b7220 */ /* 0x000fe20000400000 */
[----:B------:R-:W-:Y:S01]  /*2390*/  FADD R27, R15, R27 ;  /* 0x0000001b0f1b7221 */ /* 0x000fe20000000000 */
[----:B------:R-:W-:Y:S01]  /*23a0*/  FMUL R13, R6, R13 ;  /* 0x0000000d060d7220 */ /* 0x000fe20000400000 */
[----:B------:R-:W-:Y:S01]  /*23b0*/  FMUL R21, R18, -R15 ;  /* 0x8000000f12157220 */ /* 0x000fe20000400000 */
[----:B------:R-:W-:Y:S01]  /*23c0*/  FADD R29, R20, R29 ;  /* 0x0000001d141d7221 */ /* 0x000fe20000000000 */
[----:B------:R-:W1:Y:S01]  /*23d0*/  LDC.64 R8, c[0x0][0x390] ;  /* 0x0000e400ff087b82 */ /* 0x000e620000000a00 */
[----:B------:R-:W-:Y:S01]  /*23e0*/  FMUL R15, R18, -R25 ;  /* 0x80000019120f7220 */ /* 0x000fe20000400000 */
[----:B------:R-:W-:Y:S01]  /*23f0*/  FMUL R31, R6, R13 ;  /* 0x0000000d061f7220 */ /* 0x000fe20000400000 */
        /* <DEDUP_REMOVED lines=17> */
[----:B------:R2:W-:Y:S04]  /*2510*/  REDG.E.ADD.F32.FTZ.RN.STRONG.GPU desc[UR12][R2.64+0x8], R25 ;  /* 0x00000819020079a6 */ /* 0x0005e8000c12f30c */
[----:B-1----:R2:W-:Y:S02]  /*2520*/  REDG.E.ADD.F32.FTZ.RN.STRONG.GPU desc[UR12][R8.64], R31 ;  /* 0x0000001f080079a6 */ /* 0x0025e4000c12f30c */
.L_x_1323:
[----:B------:R-:W-:Y:S05]  /*2530*/  BSYNC.RECONVERGENT B0 ;  /* 0x0000000000007941 */ /* 0x000fea0003800200 */
.L_x_1322:
[----:B------:R-:W1:Y:S01]  /*2540*/  LDCU UR4, c[0x0][0x410] ;  /* 0x00008200ff0477ac */ /* 0x000e620008000800 */
[----:B------:R-:W-:Y:S01]  /*2550*/  BSSY.RECONVERGENT B0, `(.L_x_1371) ;  /* 0x00001ba000007945 */ /* 0x000fe20003800200 */
[----:B-1----:R-:W-:-:S13]  /*2560*/  ISETP.GE.AND P0, PT, R5, UR4, PT ;  /* 0x0000000405007c0c */ /* 0x002fda000bf06270 */
[----:B------:R-:W-:Y:S05]  /*2570*/  @P0 BRA `(.L_x_1372) ;  /* 0x0000001800dc0947 */ /* 0x000fea0003800000 */
[----:B0-2--5:R-:W0:Y:S08]  /*2580*/  LDC.64 R6, c[0x4][0x10] ;  /* 0x01000400ff067b82 */ /* 0x025e300000000a00 */
[----:B------:R-:W1:Y:S01]  /*2590*/  LDC.64 R2, c[0x0][0x3b8] ;  /* 0x0000ee00ff027b82 */ /* 0x000e620000000a00 */
[----:B------:R-:W-:-:S07]  /*25a0*/  SHF.L.U32 R19, R5, 0x2, RZ ;  /* 0x0000000205137819 */ /* 0x000fce00000006ff */
[----:B------:R-:W2:Y:S01]  /*25b0*/  LDC.64 R8, c[0x0][0x380] ;  /* 0x0000e000ff087b82 */ /* 0x000ea20000000a00 */
[----:B0-----:R-:W3:Y:S01]  /*25c0*/  LDG.E R6, desc[UR12][R6.64] ;  /* 0x0000000c06067981 */ /* 0x001ee2000c1e1900 */
[----:B-1----:R-:W-:-:S05]  /*25d0*/  IMAD.WIDE R2, R19, 0x4, R2 ;  /* 0x0000000413027825 */ /* 0x002fca00078e0202 */
[----:B------:R-:W4:Y:S04]  /*25e0*/  LDG.E.CONSTANT R18, desc[UR12][R2.64] ;  /* 0x0000000c02127981 */ /* 0x000f28000c1e9900 */
[----:B------:R-:W2:Y:S04]  /*25f0*/  LDG.E.CONSTANT R0, desc[UR12][R2.64+0x4] ;  /* 0x0000040c02007981 */ /* 0x000ea8000c1e9900 */
[----:B------:R-:W2:Y:S04]  /*2600*/  LDG.E.CONSTANT R10, desc[UR12][R2.64+0x8] ;  /* 0x0000080c020a7981 */ /* 0x000ea8000c1e9900 */
[----:B------:R0:W2:Y:S01]  /*2610*/  LDG.E.CONSTANT R17, desc[UR12][R2.64+0xc] ;  /* 0x00000c0c02117981 */ /* 0x0000a2000c1e9900 */
[----:B---3--:R-:W-:-:S13]  /*2620*/  ISETP.NE.AND P0, PT, R6, RZ, PT ;  /* 0x000000ff0600720c */ /* 0x008fda0003f05270 */
[----:B------:R-:W1:Y:S01]  /*2630*/  @P0 LDC.64 R36, c[0x4][0x8] ;  /* 0x01000200ff240b82 */ /* 0x000e620000000a00 */
[----:B----4-:R-:W-:Y:S02]  /*2640*/  LEA R18, R18, R18, 0x1 ;  /* 0x0000001212127211 */ /* 0x010fe400078e08ff */
[----:B--2---:R-:W-:-:S03]  /*2650*/  LEA R21, R0, R0, 0x1 ;  /* 0x0000000000157211 */ /* 0x004fc600078e08ff */
[--C-:B------:R-:W-:Y:S02]  /*2660*/  IMAD.WIDE R12, R18, 0x4, R8.reuse ;  /* 0x00000004120c7825 */ /* 0x100fe400078e0208 */
[----:B------:R-:W2:Y:S01]  /*2670*/  @P0 LDC.64 R14, c[0x4][0x8] ;  /* 0x01000200ff0e0b82 */ /* 0x000ea20000000a00 */
[----:B------:R-:W-:Y:S01]  /*2680*/  LEA R43, R10, R10, 0x1 ;  /* 0x0000000a0a2b7211 */ /* 0x000fe200078e08ff */
[--C-:B------:R-:W-:Y:S01]  /*2690*/  IMAD.WIDE R20, R21, 0x4, R8.reuse ;  /* 0x0000000415147825 */ /* 0x100fe200078e0208 */
[----:B------:R-:W3:Y:S03]  /*26a0*/  LDG.E.CONSTANT R31, desc[UR12][R12.64] ;  /* 0x0000000c0c1f7981 */ /* 0x000ee6000c1e9900 */
[----:B------:R-:W-:Y:S01]  /*26b0*/  IMAD.WIDE R42, R43, 0x4, R8 ;  /* 0x000000042b2a7825 */ /* 0x000fe200078e0208 */
[----:B------:R-:W3:Y:S01]  /*26c0*/  LDG.E.CONSTANT R16, desc[UR12][R20.64] ;  /* 0x0000000c14107981 */ /* 0x000ee2000c1e9900 */
[----:B------:R-:W4:Y:S03]  /*26d0*/  @P0 LDC.64 R10, c[0x4][RZ] ;  /* 0x01000000ff0a0b82 */ /* 0x000f260000000a00 */
[----:B------:R-:W3:Y:S04]  /*26e0*/  LDG.E.CONSTANT R27, desc[UR12][R20.64+0x8] ;  /* 0x0000080c141b7981 */ /* 0x000ee8000c1e9900 */
[----:B------:R-:W3:Y:S01]  /*26f0*/  LDG.E.CONSTANT R22, desc[UR12][R42.64+0x8] ;  /* 0x0000080c2a167981 */ /* 0x000ee2000c1e9900 */
[----:B------:R-:W4:Y:S03]  /*2700*/  @P0 LDC.64 R6, c[0x4][RZ] ;  /* 0x01000000ff060b82 */ /* 0x000f260000000a00 */
[----:B------:R-:W3:Y:S04]  /*2710*/  LDG.E.CONSTANT R33, desc[UR12][R20.64+0x4] ;  /* 0x0000040c14217981 */ /* 0x000ee8000c1e9900 */
[----:B------:R-:W3:Y:S04]  /*2720*/  LDG.E.CONSTANT R28, desc[UR12][R12.64+0x8] ;  /* 0x0000080c0c1c7981 */ /* 0x000ee8000c1e9900 */
[----:B------:R-:W3:Y:S04]  /*2730*/  LDG.E.CONSTANT R0, desc[UR12][R42.64+0x4] ;  /* 0x0000040c2a007981 */ /* 0x000ee8000c1e9900 */
[----:B-1----:R-:W3:Y:S04]  /*2740*/  @P0 LDG.E R34, desc[UR12][R36.64] ;  /* 0x0000000c24220981 */ /* 0x002ee8000c1e1900 */
[----:B------:R-:W3:Y:S04]  /*2750*/  LDG.E.CONSTANT R23, desc[UR12][R42.64] ;  /* 0x0000000c2a177981 */ /* 0x000ee8000c1e9900 */
[----:B--2---:R-:W2:Y:S01]  /*2760*/  @P0 LDG.E R29, desc[UR12][R14.64+0x8] ;  /* 0x0000080c0e1d0981 */ /* 0x004ea2000c1e1900 */
[----:B0-----:R-:W0:Y:S03]  /*2770*/  @P0 LDC.64 R2, c[0x4][0x8] ;  /* 0x01000200ff020b82 */ /* 0x001e260000000a00 */
[----:B------:R-:W2:Y:S04]  /*2780*/  @P0 LDG.E R32, desc[UR12][R36.64+0x8] ;  /* 0x0000080c24200981 */ /* 0x000ea8000c1e1900 */
[----:B------:R-:W2:Y:S04]  /*2790*/  @P0 LDG.E R24, desc[UR12][R14.64+0x4] ;  /* 0x0000040c0e180981 */ /* 0x000ea8000c1e1900 */
[----:B------:R1:W2:Y:S04]  /*27a0*/  LDG.E.CONSTANT R26, desc[UR12][R12.64+0x4] ;  /* 0x0000040c0c1a7981 */ /* 0x0002a8000c1e9900 */
[----:B------:R1:W2:Y:S04]  /*27b0*/  @P0 LDG.E R25, desc[UR12][R14.64] ;  /* 0x0000000c0e190981 */ /* 0x0002a8000c1e1900 */
[----:B------:R-:W2:Y:S01]  /*27c0*/  @P0 LDG.E R30, desc[UR12][R36.64+0x4] ;  /* 0x0000040c241e0981 */ /* 0x000ea2000c1e1900 */
[----:B------:R-:W-:-:S03]  /*27d0*/  LEA R17, R17, R17, 0x1 ;  /* 0x0000001111117211 */ /* 0x000fc600078e08ff */
[----:B----4-:R-:W4:Y:S02]  /*27e0*/  @P0 LDG.E R35, desc[UR12][R10.64] ;  /* 0x0000000c0a230981 */ /* 0x010f24000c1e1900 */
[----:B------:R-:W-:Y:S02]  /*27f0*/  IMAD.WIDE R8, R17, 0x4, R8 ;  /* 0x0000000411087825 */ /* 0x000fe400078e0208 */
[----:B------:R-:W4:Y:S01]  /*2800*/  @P0 LDG.E R43, desc[UR12][R6.64+0x8] ;  /* 0x0000080c062b0981 */ /* 0x000f22000c1e1900 */
[----:B-1----:R-:W1:Y:S03]  /*2810*/  @P0 LDC.64 R12, c[0x4][RZ] ;  /* 0x01000000ff0c0b82 */ /* 0x002e660000000a00 */
[----:B------:R-:W4:Y:S04]  /*2820*/  LDG.E.CONSTANT R38, desc[UR12][R8.64] ;  /* 0x0000000c08267981 */ /* 0x000f28000c1e9900 */
[----:B------:R-:W4:Y:S01]  /*2830*/  LDG.E.CONSTANT R37, desc[UR12][R8.64+0x4] ;  /* 0x0000040c08257981 */ /* 0x000f22000c1e9900 */
[----:B------:R-:W1:Y:S03]  /*2840*/  LDC.64 R14, c[0x0][0x3c0] ;  /* 0x0000f000ff0e7b82 */ /* 0x000e660000000a00 */
[----:B------:R-:W4:Y:S04]  /*2850*/  @P0 LDG.E R40, desc[UR12][R10.64+0x8] ;  /* 0x0000080c0a280981 */ /* 0x000f28000c1e1900 */
[----:B------:R1:W4:Y:S04]  /*2860*/  LDG.E.CONSTANT R45, desc[UR12][R8.64+0x8] ;  /* 0x0000080c082d7981 */ /* 0x000328000c1e9900 */
[----:B------:R-:W4:Y:S04]  /*2870*/  @P0 LDG.E R42, desc[UR12][R6.64+0x4] ;  /* 0x0000040c062a0981 */ /* 0x000f28000c1e1900 */
[----:B------:R3:W4:Y:S04]  /*2880*/  @P0 LDG.E R47, desc[UR12][R6.64] ;  /* 0x0000000c062f0981 */ /* 0x000728000c1e1900 */
[----:B0-----:R-:W4:Y:S04]  /*2890*/  @P0 LDG.E R36, desc[UR12][R2.64] ;  /* 0x0000000c02240981 */ /* 0x001f28000c1e1900 */
[----:B------:R-:W4:Y:S04]  /*28a0*/  @P0 LDG.E R41, desc[UR12][R2.64+0x4] ;  /* 0x0000040c02290981 */ /* 0x000f28000c1e1900 */
[----:B------:R-:W4:Y:S04]  /*28b0*/  @P0 LDG.E R48, desc[UR12][R2.64+0x8] ;  /* 0x0000080c02300981 */ /* 0x000f28000c1e1900 */
[----:B------:R0:W4:Y:S04]  /*28c0*/  @P0 LDG.E R39, desc[UR12][R10.64+0x4] ;  /* 0x0000040c0a270981 */ /* 0x000128000c1e1900 */
[----:B-1----:R-:W4:Y:S04]  /*28d0*/  @P0 LDG.E R46, desc[UR12][R12.64] ;  /* 0x0000000c0c2e0981 */ /* 0x002f28000c1e1900 */
[----:B------:R-:W4:Y:S04]  /*28e0*/  @P0 LDG.E R44, desc[UR12][R12.64+0x4] ;  /* 0x0000040c0c2c0981 */ /* 0x000f28000c1e1900 */
[----:B------:R-:W4:Y:S01]  /*28f0*/  @P0 LDG.E R10, desc[UR12][R12.64+0x8] ;  /* 0x0000080c0c0a0981 */ /* 0x000f22000c1e1900 */
[----:B------:R-:W-:-:S05]  /*2900*/  IMAD.WIDE R8, R19, 0x4, R14 ;  /* 0x0000000413087825 */ /* 0x000fca00078e020e */
[----:B------:R-:W5:Y:S04]  /*2910*/  LDG.E.CONSTANT R21, desc[UR12][R8.64] ;  /* 0x0000000c08157981 */ /* 0x000f68000c1e9900 */
[----:B------:R-:W5:Y:S04]  /*2920*/  LDG.E.CONSTANT R20, desc[UR12][R8.64+0x4] ;  /* 0x0000040c08147981 */ /* 0x000f68000c1e9900 */
[----:B------:R1:W5:Y:S01]  /*2930*/  LDG.E.CONSTANT R19, desc[UR12][R8.64+0x8] ;  /* 0x0000080c08137981 */ /* 0x000362000c1e9900 */
[----:B------:R-:W-:Y:S01]  /*2940*/  BSSY.RECONVERGENT B1, `(.L_x_1373) ;  /* 0x0000040000017945 */ /* 0x000fe20003800200 */
[----:B---3--:R-:W-:Y:S01]  /*2950*/  FADD R14, -R31, R16 ;  /* 0x000000101f0e7221 */ /* 0x008fe20000000100 */
[----:B------:R-:W-:Y:S01]  /*2960*/  FADD R6, -R27, R22 ;  /* 0x000000161b067221 */ /* 0x000fe20000000100 */
[----:B------:R-:W-:Y:S01]  /*2970*/  FADD R7, -R28, R27 ;  /* 0x0000001b1c077221 */ /* 0x000fe20000000100 */
[----:B------:R-:W-:Y:S01]  /*2980*/  FADD R15, -R33, R0 ;  /* 0x00000000210f7221 */ /* 0x000fe20000000100 */
[----:B------:R-:W-:Y:S01]  /*2990*/  @P0 FMUL R34, R14, R34 ;  /* 0x000000220e220220 */ /* 0x000fe20000400000 */
[----:B------:R-:W-:Y:S01]  /*29a0*/  FADD R16, -R16, R23 ;  /* 0x0000001710107221 */ /* 0x000fe20000000100 */
[----:B--2---:R-:W-:-:S04]  /*29b0*/  @P0 FMUL R29, R6, R29 ;  /* 0x0000001d061d0220 */ /* 0x004fc80000400000 */
[----:B------:R-:W4:Y:S01]  /*29c0*/  @P0 FRND R34, R34 ;  /* 0x0000002200220307 */ /* 0x000f220000201000 */
[----:B------:R-:W-:Y:S01]  /*29d0*/  @P0 FMUL R32, R7, R32 ;  /* 0x0000002007200220 */ /* 0x000fe20000400000 */
[----:B------:R-:W-:-:S06]  /*29e0*/  @P0 FMUL R24, R15, R24 ;  /* 0x000000180f180220 */ /* 0x000fcc0000400000 */
[----:B------:R-:W2:Y:S01]  /*29f0*/  @P0 FRND R29, R29 ;  /* 0x0000001d001d0307 */ /* 0x000ea20000201000 */
[----:B------:R-:W-:Y:S01]  /*2a00*/  FADD R26, -R26, R33 ;  /* 0x000000211a1a7221 */ /* 0x000fe20000000100 */
[----:B------:R-:W-:-:S06]  /*2a10*/  @P0 FMUL R25, R16, R25 ;  /* 0x0000001910190220 */ /* 0x000fcc0000400000 */
[----:B------:R-:W3:Y:S01]  /*2a20*/  @P0 FRND R32, R32 ;  /* 0x0000002000200307 */ /* 0x000ee20000201000 */
[----:B------:R-:W-:-:S07]  /*2a30*/  @P0 FMUL R30, R26, R30 ;  /* 0x0000001e1a1e0220 */ /* 0x000fce0000400000 */
[----:B------:R-:W1:Y:S08]  /*2a40*/  @P0 FRND R24, R24 ;  /* 0x0000001800180307 */ /* 0x000e700000201000 */
[----:B------:R-:W1:Y:S01]  /*2a50*/  @P0 FRND R25, R25 ;  /* 0x0000001900190307 */ /* 0x000e620000201000 */
[----:B----4-:R-:W-:-:S07]  /*2a60*/  @P0 FFMA R14, -R35, R34, R14 ;  /* 0x00000022230e0223 */ /* 0x010fce000000010e */
[----:B------:R-:W4:Y:S01]  /*2a70*/  @P0 FRND R30, R30 ;  /* 0x0000001e001e0307 */ /* 0x000f220000201000 */
[----:B--2---:R-:W-:Y:S01]  /*2a80*/  @P0 FFMA R6, -R43, R29, R6 ;  /* 0x0000001d2b060223 */ /* 0x004fe20000000106 */
[----:B------:R-:W-:Y:S01]  /*2a90*/  FADD R23, -R23, R38 ;  /* 0x0000002617177221 */ /* 0x000fe20000000100 */
[----:B0-----:R-:W-:Y:S01]  /*2aa0*/  FADD R11, -R0, R37 ;  /* 0x00000025000b7221 */ /* 0x001fe20000000100 */
[----:B---3--:R-:W-:Y:S01]  /*2ab0*/  @P0 FFMA R7, -R40, R32, R7 ;  /* 0x0000002028070223 */ /* 0x008fe20000000107 */
[----:B------:R-:W-:Y:S01]  /*2ac0*/  FADD R45, -R22, R45 ;  /* 0x0000002d162d7221 */ /* 0x000fe20000000100 */
[----:B------:R-:W-:Y:S01]  /*2ad0*/  FMUL R3, R6, R14 ;  /* 0x0000000e06037220 */ /* 0x000fe20000400000 */
[----:B-1----:R-:W-:Y:S01]  /*2ae0*/  @P0 FFMA R15, -R42, R24, R15 ;  /* 0x000000182a0f0223 */ /* 0x002fe2000000010f */
[----:B------:R-:W-:-:S03]  /*2af0*/  @P0 FFMA R16, -R47, R25, R16 ;  /* 0x000000192f100223 */ /* 0x000fc60000000110 */
[-C--:B------:R-:W-:Y:S01]  /*2b00*/  FMUL R9, R15, R7.reuse ;  /* 0x000000070f097220 */ /* 0x080fe20000400000 */
[----:B------:R-:W-:Y:S01]  /*2b10*/  @P0 FMUL R36, R23, R36 ;  /* 0x0000002417240220 */ /* 0x000fe20000400000 */
[----:B------:R-:W-:Y:S01]  /*2b20*/  FFMA R7, R16, R7, -R3 ;  /* 0x0000000710077223 */ /* 0x000fe20000000803 */
[----:B------:R-:W-:Y:S01]  /*2b30*/  @P0 FMUL R41, R11, R41 ;  /* 0x000000290b290220 */ /* 0x000fe20000400000 */
[----:B------:R-:W-:Y:S01]  /*2b40*/  @P0 FMUL R48, R45, R48 ;  /* 0x000000302d300220 */ /* 0x000fe20000400000 */
[----:B----4-:R-:W-:Y:S01]  /*2b50*/  @P0 FFMA R26, -R39, R30, R26 ;  /* 0x0000001e271a0223 */ /* 0x010fe2000000011a */
[----:B------:R-:W-:Y:S01]  /*2b60*/  FMUL R0, R7, R7 ;  /* 0x0000000707007220 */ /* 0x000fe20000400000 */
[----:B------:R-:W0:Y:S02]  /*2b70*/  @P0 FRND R36, R36 ;  /* 0x0000002400240307 */ /* 0x000e240000201000 */
[-C--:B------:R-:W-:Y:S01]  /*2b80*/  FFMA R9, R6, R26.reuse, -R9 ;  /* 0x0000001a06097223 */ /* 0x080fe20000000809 */
[----:B------:R-:W-:-:S05]  /*2b90*/  FMUL R8, R16, R26 ;  /* 0x0000001a10087220 */ /* 0x000fca0000400000 */
[----:B------:R-:W1:Y:S01]  /*2ba0*/  @P0 FRND R41, R41 ;  /* 0x0000002900290307 */ /* 0x000e620000201000 */
[----:B------:R-:W-:Y:S01]  /*2bb0*/  FFMA R8, R15, R14, -R8 ;  /* 0x0000000e0f087223 */ /* 0x000fe20000000808 */
[----:B------:R-:W-:-:S06]  /*2bc0*/  FFMA R3, R9, R9, R0 ;  /* 0x0000000909037223 */ /* 0x000fcc0000000000 */
[----:B------:R-:W2:Y:S01]  /*2bd0*/  @P0 FRND R48, R48 ;  /* 0x0000003000300307 */ /* 0x000ea20000201000 */
[----:B------:R-:W-:Y:S01]  /*2be0*/  FFMA R2, R8, R8, R3 ;  /* 0x0000000808027223 */ /* 0x000fe20000000003 */
[----:B0-----:R-:W-:-:S04]  /*2bf0*/  @P0 FFMA R23, -R46, R36, R23 ;  /* 0x000000242e170223 */ /* 0x001fc80000000117 */
[----:B------:R-:W-:Y:S01]  /*2c00*/  IADD3 R0, PT, PT, R2, -0xd000000, RZ ;  /* 0xf300000002007810 */ /* 0x000fe20007ffe0ff */
[----:B-1----:R-:W-:Y:S01]  /*2c10*/  @P0 FFMA R11, -R44, R41, R11 ;  /* 0x000000292c0b0223 */ /* 0x002fe2000000010b */
[----:B------:R0:W1:Y:S01]  /*2c20*/  MUFU.RSQ R3, R2 ;  /* 0x0000000200037308 */ /* 0x0000620000001400 */
[----:B--2---:R-:W-:Y:S01]  /*2c30*/  @P0 FFMA R45, -R10, R48, R45 ;  /* 0x000000300a2d0223 */ /* 0x004fe2000000012d */
[----:B------:R-:W-:Y:S01]  /*2c40*/  ISETP.GT.U32.AND P0, PT, R0, 0x727fffff, PT ;  /* 0x727fffff0000780c */ /* 0x000fe20003f04070 */
[-C--:B------:R-:W-:Y:S01]  /*2c50*/  FMUL R0, R23, R15.reuse ;  /* 0x0000000f17007220 */ /* 0x080fe20000400000 */
[----:B------:R-:W-:Y:S01]  /*2c60*/  FMUL R10, R11, R6 ;  /* 0x000000060b0a7220 */ /* 0x000fe20000400000 */
[-C--:B------:R-:W-:Y:S02]  /*2c70*/  FMUL R12, R45, R16.reuse ;  /* 0x000000102d0c7220 */ /* 0x080fe40000400000 */
[----:B------:R-:W-:Y:S01]  /*2c80*/  FFMA R11, R11, R16, -R0 ;  /* 0x000000100b0b7223 */ /* 0x000fe20000000800 */
[----:B------:R-:W-:Y:S01]  /*2c90*/  FFMA R10, R45, R15, -R10 ;  /* 0x0000000f2d0a7223 */ /* 0x000fe2000000080a */
[----:B------:R-:W-:-:S06]  /*2ca0*/  FFMA R12, R23, R6, -R12 ;  /* 0x00000006170c7223 */ /* 0x000fcc000000080c */
[----:B01----:R-:W-:Y:S05]  /*2cb0*/  @!P0 BRA `(.L_x_1374) ;  /* 0x0000000000108947 */ /* 0x003fea0003800000 */
[----:B------:R-:W-:-:S07]  /*2cc0*/  MOV R0, 0x2ce0 ;  /* 0x00002ce000007802 */ /* 0x000fce0000000f00 */
[----:B-----5:R-:W-:Y:S05]  /*2cd0*/  CALL.REL.NOINC `($__internal_13_$__cuda_sm20_sqrt_rn_f32_slowpath) ;  /* 0x0000003400dc7944 */ /* 0x020fea0003c00000 */
[----:B------:R-:W-:Y:S01]  /*2ce0*/  MOV R14, R44 ;  /* 0x0000002c000e7202 */ /* 0x000fe20000000f00 */
[----:B------:R-:W-:Y:S06]  /*2cf0*/  BRA `(.L_x_1375) ;  /* 0x0000000000107947 */ /* 0x000fec0003800000 */
.L_x_1374:
[----:B------:R-:W-:Y:S01]  /*2d00*/  FMUL.FTZ R14, R2, R3 ;  /* 0x00000003020e7220 */ /* 0x000fe20000410000 */
[----:B------:R-:W-:-:S03]  /*2d10*/  FMUL.FTZ R0, R3, 0.5 ;  /* 0x3f00000003007820 */ /* 0x000fc60000410000 */
[----:B------:R-:W-:-:S04]  /*2d20*/  FFMA R3, -R14, R14, R2 ;  /* 0x0000000e0e037223 */ /* 0x000fc80000000102 */
[----:B------:R-:W-:-:S07]  /*2d30*/  FFMA R14, R3, R0, R14 ;  /* 0x00000000030e7223 */ /* 0x000fce000000000e */
.L_x_1375:
[----:B------:R-:W-:Y:S05]  /*2d40*/  BSYNC.RECONVERGENT B1 ;  /* 0x0000000000017941 */ /* 0x000fea0003800200 */
.L_x_1373:
        /* <DEDUP_REMOVED lines=10> */
[----:B-----5:R-:W-:Y:S05]  /*2df0*/  CALL.REL.NOINC `($__internal_13_$__cuda_sm20_sqrt_rn_f32_slowpath) ;  /* 0x0000003400947944 */ /* 0x020fea0003c00000 */
[----:B------:R-:W-:Y:S01]  /*2e00*/  MOV R13, R44 ;  /* 0x0000002c000d7202 */ /* 0x000fe20000000f00 */
[----:B------:R-:W-:Y:S06]  /*2e10*/  BRA `(.L_x_1378) ;  /* 0x0000000000107947 */ /* 0x000fec0003800000 */
.L_x_1377:
[----:B------:R-:W-:Y:S01]  /*2e20*/  FMUL.FTZ R13, R0, R3 ;  /* 0x00000003000d7220 */ /* 0x000fe20000410000 */
[----:B------:R-:W-:-:S03]  /*2e30*/  FMUL.FTZ R2, R3, 0.5 ;  /* 0x3f00000003027820 */ /* 0x000fc60000410000 */
[----:B------:R-:W-:-:S04]  /*2e40*/  FFMA R0, -R13, R13, R0 ;  /* 0x0000000d0d007223 */ /* 0x000fc80000000100 */
[----:B------:R-:W-:-:S07]  /*2e50*/  FFMA R13, R0, R2, R13 ;  /* 0x00000002000d7223 */ /* 0x000fce000000000d */
.L_x_1378:
[----:B------:R-:W-:Y:S05]  /*2e60*/  BSYNC.RECONVERGENT B1 ;  /* 0x0000000000017941 */ /* 0x000fea0003800200 */
.L_x_1376:
        /* <DEDUP_REMOVED lines=19> */
.L_x_1380:
[----:B------:R-:W-:Y:S05]  /*2fa0*/  BSYNC.RECONVERGENT B3 ;  /* 0x0000000000037941 */ /* 0x000fea0003800200 */
.L_x_1379:
[----:B------:R-:W-:Y:S01]  /*2fb0*/  FMUL R3, R9, R6 ;  /* 0x0000000609037220 */ /* 0x000fe20000400000 */
[----:B------:R-:W-:Y:S01]  /*2fc0*/  FMUL R2, R8, R15 ;  /* 0x0000000f08027220 */ /* 0x000fe20000400000 */
[----:B------:R-:W-:Y:S01]  /*2fd0*/  FMNMX R0, R0, -1, !PT ;  /* 0xbf80000000007809 */ /* 0x000fe20007800000 */
[----:B------:R-:W-:Y:S01]  /*2fe0*/  BSSY.RECONVERGENT B1, `(.L_x_1381) ;  /* 0x0000018000017945 */ /* 0x000fe20003800200 */
[-C--:B------:R-:W-:Y:S01]  /*2ff0*/  FFMA R23, R8, R16.reuse, -R3 ;  /* 0x0000001008177223 */ /* 0x080fe20000000803 */
[C---:B------:R-:W-:Y:S01]  /*3000*/  FMUL R16, R7.reuse, R16 ;  /* 0x0000001007107220 */ /* 0x040fe20000400000 */
[----:B------:R-:W-:Y:S01]  /*3010*/  FFMA R3, R7, R6, -R2 ;  /* 0x0000000607037223 */ /* 0x000fe20000000802 */
[----:B------:R-:W-:Y:S01]  /*3020*/  FMNMX R6, R0, 1, PT ;  /* 0x3f80000000067809 */ /* 0x000fe20003800000 */
[----:B------:R-:W-:Y:S01]  /*3030*/  FMUL R2, R23, R23 ;  /* 0x0000001717027220 */ /* 0x000fe20000400000 */
[----:B------:R-:W-:Y:S01]  /*3040*/  FFMA R16, R9, R15, -R16 ;  /* 0x0000000f09107223 */ /* 0x000fe20000000810 */
[----:B------:R-:W-:-:S02]  /*3050*/  FMUL R23, R12, R23 ;  /* 0x000000170c177220 */ /* 0x000fc40000400000 */
[----:B------:R-:W-:-:S04]  /*3060*/  FFMA R15, R3, R3, R2 ;  /* 0x00000003030f7223 */ /* 0x000fc80000000002 */
[----:B------:R-:W-:-:S04]  /*3070*/  FFMA R25, R16, R16, R15 ;  /* 0x0000001010197223 */ /* 0x000fc8000000000f */
[----:B------:R0:W1:Y:S01]  /*3080*/  MUFU.RSQ R22, R25 ;  /* 0x0000001900167308 */ /* 0x0000620000001400 */
[----:B------:R-:W-:-:S04]  /*3090*/  IADD3 R2, PT, PT, R25, -0xd000000, RZ ;  /* 0xf300000019027810 */ /* 0x000fc80007ffe0ff */
[----:B------:R-:W-:Y:S01]  /*30a0*/  ISETP.GT.U32.AND P0, PT, R2, 0x727fffff, PT ;  /* 0x727fffff0200780c */ /* 0x000fe20003f04070 */
[----:B------:R-:W-:-:S04]  /*30b0*/  FFMA R2, R10, R3, R23 ;  /* 0x000000030a027223 */ /* 0x000fc80000000017 */
[----:B------:R-:W-:-:S08]  /*30c0*/  FFMA R15, R11, R16, R2 ;  /* 0x000000100b0f7223 */ /* 0x000fd00000000002 */
[----:B01----:R-:W-:Y:S05]  /*30d0*/  @!P0 BRA `(.L_x_1382) ;  /* 0x0000000000108947 */ /* 0x003fea0003800000 */
[----:B------:R-:W-:Y:S02]  /*30e0*/  MOV R2, R25 ;  /* 0x0000001900027202 */ /* 0x000fe40000000f00 */
[----:B------:R-:W-:-:S07]  /*30f0*/  MOV R0, 0x3110 ;  /* 0x0000311000007802 */ /* 0x000fce0000000f00 */
[----:B-----5:R-:W-:Y:S05]  /*3100*/  CALL.REL.NOINC `($__internal_13_$__cuda_sm20_sqrt_rn_f32_slowpath) ;  /* 0x0000003000d07944 */ /* 0x020fea0003c00000 */
[----:B------:R-:W-:Y:S05]  /*3110*/  BRA `(.L_x_1383) ;  /* 0x0000000000107947 */ /* 0x000fea0003800000 */
.L_x_1382:
[----:B------:R-:W-:Y:S01]  /*3120*/  FMUL.FTZ R44, R25, R22 ;  /* 0x00000016192c7220 */ /* 0x000fe20000410000 */
[----:B------:R-:W-:-:S03]  /*3130*/  FMUL.FTZ R0, R22, 0.5 ;  /* 0x3f00000016007820 */ /* 0x000fc60000410000 */
[----:B------:R-:W-:-:S04]  /*3140*/  FFMA R3, -R44, R44, R25 ;  /* 0x0000002c2c037223 */ /* 0x000fc80000000119 */
[----:B------:R-:W-:-:S07]  /*3150*/  FFMA R44, R3, R0, R44 ;  /* 0x00000000032c7223 */ /* 0x000fce000000002c */
.L_x_1383:
[----:B------:R-:W-:Y:S05]  /*3160*/  BSYNC.RECONVERGENT B1 ;  /* 0x0000000000017941 */ /* 0x000fea0003800200 */
.L_x_1381:
[----:B------:R-:W-:Y:S01]  /*3170*/  FFMA R44, R44, R13, 1.00000001335143196e-10 ;  /* 0x2edbe6ff2c2c7423 */ /* 0x000fe2000000000d */
        /* <DEDUP_REMOVED lines=12> */
[----:B-----5:R-:W-:Y:S05]  /*3240*/  CALL.REL.NOINC `($__internal_14_$__cuda_sm3x_div_rn_noftz_f32_slowpath) ;  /* 0x0000003000d87944 */ /* 0x020fea0003c00000 */
[----:B------:R-:W-:-:S07]  /*3250*/  MOV R13, R0 ;  /* 0x00000000000d7202 */ /* 0x000fce0000000f00 */
.L_x_1385:
[----:B------:R-:W-:Y:S05]  /*3260*/  BSYNC.RECONVERGENT B3 ;  /* 0x0000000000037941 */ /* 0x000fea0003800200 */
.L_x_1384:
[CC--:B------:R-:W-:Y:S01]  /*3270*/  FSETP.GT.AND P2, PT, |R13|.reuse, |R6|.reuse, PT ;  /* 0x400000060d00720b */ /* 0x0c0fe20003f44200 */
[----:B------:R-:W-:Y:S03]  /*3280*/  BSSY.RECONVERGENT B3, `(.L_x_1386) ;  /* 0x000000e000037945 */ /* 0x000fe60003800200 */
        /* <DEDUP_REMOVED lines=13> */
.L_x_1387:
[----:B------:R-:W-:Y:S05]  /*3360*/  BSYNC.RECONVERGENT B3 ;  /* 0x0000000000037941 */ /* 0x000fea0003800200 */
.L_x_1386:
        /* <DEDUP_REMOVED lines=50> */
.L_x_1390:
        /* <DEDUP_REMOVED lines=44> */
.L_x_1389:
[----:B------:R-:W-:Y:S05]  /*3950*/  BSYNC.RECONVERGENT B1 ;  /* 0x0000000000017941 */ /* 0x000fea0003800200 */
.L_x_1388:
        /* <DEDUP_REMOVED lines=13> */
[C---:B------:R-:W-:Y:S02]  /*3a30*/  FFMA R6, R3.reuse, R6, R16 ;  /* 0x0000000603067223 */ /* 0x040fe40000000010 */
[C---:B------:R-:W-:Y:S02]  /*3a40*/  FFMA R23, R3.reuse, R0, RZ ;  /* 0x0000000003177223 */ /* 0x040fe400000000ff */
[----:B------:R-:W-:Y:S01]  /*3a50*/  FFMA R6, R3, R6, R27 ;  /* 0x0000000603067223 */ /* 0x000fe2000000001b */
[----:B------:R-:W-:-:S03]  /*3a60*/  FMUL R3, R21, -R20 ;  /* 0x8000001415037220 */ /* 0x000fc60000400000 */
        /* <DEDUP_REMOVED lines=8> */
[----:B------:R-:W-:Y:S01]  /*3af0*/  SHF.L.U32 R2, R19, 0x8, RZ ;  /* 0x0000000813027819 */ /* 0x000fe200000006ff */
[----:B------:R-:W-:Y:S01]  /*3b00*/  HFMA2 R16, -RZ, RZ, 0, 0 ;  /* 0x00000000ff107431 */ /* 0x000fe200000001ff */
[----:B------:R-:W-:Y:S01]  /*3b10*/  MOV R0, RZ ;  /* 0x000000ff00007202 */ /* 0x000fe20000000f00 */
[----:B------:R-:W-:Y:S01]  /*3b20*/  UMOV UR4, URZ ;  /* 0x000000ff00047c82 */ /* 0x000fe20008000000 */
[----:B------:R-:W-:-:S07]  /*3b30*/  LOP3.LUT R15, R2, 0x80000000, RZ, 0xfc, !PT ;  /* 0x80000000020f7812 */ /* 0x000fce00078efcff */
.L_x_1393:
[----:B0-----:R-:W0:Y:S02]  /*3b40*/  LDC.64 R22, c[0x4][0x28] ;  /* 0x01000a00ff167b82 */ /* 0x001e240000000a00 */
[----:B0-----:R-:W-:-:S06]  /*3b50*/  IMAD.WIDE.U32 R22, R0, 0x4, R22 ;  /* 0x0000000400167825 */ /* 0x001fcc00078e0016 */
[----:B------:R-:W2:Y:S01]  /*3b60*/  LDG.E.CONSTANT R22, desc[UR12][R22.64] ;  /* 0x0000000c16167981 */ /* 0x000ea2000c1e9900 */
[C---:B------:R-:W-:Y:S02]  /*3b70*/  LEA R2, R0.reuse, R1, 0x2 ;  /* 0x0000000100027211 */ /* 0x040fe400078e10ff */
        /* <DEDUP_REMOVED lines=15> */
[----:B0-----:R-:W2:Y:S04]  /*3c70*/  LDL R13, [R15+0x14] ;  /* 0x000014000f0d7983 */ /* 0x001ea80000100800 */
        /* <DEDUP_REMOVED lines=16> */
[----:B------:R-:W0:Y:S01]  /*3d80*/  I2F.F64.S64 R22, R22 ;  /* 0x0000001600167312 */ /* 0x000e220000301c00 */
[----:B------:R-:W-:-:S04]  /*3d90*/  IADD3 R0, PT, PT, -R15, RZ, RZ ;  /* 0x000000ff0f007210 */ /* 0x000fc80007ffe1ff */
[----:B------:R-:W-:Y:S01]  /*3da0*/  @!P1 MOV R15, R0 ;  /* 0x00000000000f9202 */ /* 0x000fe20000000f00 */
[----:B0-----:R-:W-:-:S10]  /*3db0*/  DMUL R28, R22, UR4 ;  /* 0x00000004161c7c28 */ /* 0x001fd40008000000 */
[----:B------:R-:W0:Y:S02]  /*3dc0*/  F2F.F32.F64 R28, R28 ;  /* 0x0000001c001c7310 */ /* 0x000e240000301000 */
[----:B01----:R-:W-:-:S07]  /*3dd0*/  FSEL R13, -R28, R28, !P0 ;  /* 0x0000001c1c0d7208 */ /* 0x003fce0004000100 */
.L_x_1392:
[----:B------:R-:W-:Y:S05]  /*3de0*/  BSYNC.RECONVERGENT B1 ;  /* 0x0000000000017941 */ /* 0x000fea0003800200 */
.L_x_1391:
[----:B------:R-:W-:Y:S01]  /*3df0*/  FMUL R19, R13, R13 ;  /* 0x0000000d0d137220 */ /* 0x000fe20000400000 */
[C---:B------:R-:W-:Y:S01]  /*3e00*/  LOP3.LUT R0, R15.reuse, 0x1, RZ, 0xc0, !PT ;  /* 0x000000010f007812 */ /* 0x040fe200078ec0ff */
[----:B------:R-:W0:Y:S01]  /*3e10*/  LDC.64 R22, c[0x0][0x390] ;  /* 0x0000e400ff167b82 */ /* 0x000e220000000a00 */
[----:B------:R-:W-:Y:S01]  /*3e20*/  IADD3 R15, PT, PT, R15, 0x1, RZ ;  /* 0x000000010f0f7810 */ /* 0x000fe20007ffe0ff */
[----:B------:R-:W-:Y:S01]  /*3e30*/  FFMA R24, R19, R24, -0.0013887860113754868507 ;  /* 0xbab607ed13187423 */ /* 0x000fe20000000018 */
[----:B------:R-:W-:Y:S02]  /*3e40*/  ISETP.NE.U32.AND P0, PT, R0, 0x1, PT ;  /* 0x000000010000780c */ /* 0x000fe40003f05070 */
        /* <DEDUP_REMOVED lines=8> */
[----:B------:R-:W-:-:S04]  /*3ed0*/  FFMA R0, R19, R15, R0 ;  /* 0x0000000f13007223 */ /* 0x000fc80000000000 */
[----:B------:R-:W-:Y:S01]  /*3ee0*/  @P1 FADD R0, RZ, -R0 ;  /* 0x80000000ff001221 */ /* 0x000fe20000000000 */
[----:B------:R-:W-:-:S03]  /*3ef0*/  FADD R14, R14, 1.00000001335143196e-10 ;  /* 0x2edbe6ff0e0e7421 */ /* 0x000fc60000000000 */
[----:B------:R-:W-:-:S04]  /*3f00*/  FADD R0, R0, 1 ;  /* 0x3f80000000007421 */ /* 0x000fc80000000000 */
[----:B------:R-:W-:Y:S02]  /*3f10*/  FMUL R21, R21, R0 ;  /* 0x0000000015157220 */ /* 0x000fe40000400000 */
[----:B------:R-:W1:Y:S01]  /*3f20*/  MUFU.RCP R0, R14 ;  /* 0x0000000e00007308 */ /* 0x000e620000001000 */
[----:B------:R-:W-:Y:S02]  /*3f30*/  BSSY.RECONVERGENT B3, `(.L_x_1394) ;  /* 0x000000c000037945 */ /* 0x000fe40003800200 */
[----:B0-----:R0:W-:Y:S05]  /*3f40*/  REDG.E.ADD.F32.FTZ.RN.STRONG.GPU desc[UR12][R22.64], R21 ;  /* 0x00000015160079a6 */ /* 0x0011ea000c12f30c */
[----:B------:R-:W2:Y:S01]  /*3f50*/  FCHK P0, R3, R14 ;  /* 0x0000000e03007302 */ /* 0x000ea20000000000 */
[----:B-1----:R-:W-:-:S04]  /*3f60*/  FFMA R13, -R14, R0, 1 ;  /* 0x3f8000000e0d7423 */ /* 0x002fc80000000100 */
[----:B------:R-:W-:-:S04]  /*3f70*/  FFMA R0, R0, R13, R0 ;  /* 0x0000000d00007223 */ /* 0x000fc80000000000 */
[----:B------:R-:W-:-:S04]  /*3f80*/  FFMA R13, R3, R0, RZ ;  /* 0x00000000030d7223 */ /* 0x000fc800000000ff */
[----:B------:R-:W-:-:S04]  /*3f90*/  FFMA R2, -R14, R13, R3 ;  /* 0x0000000d0e027223 */ /* 0x000fc80000000103 */
[----:B------:R-:W-:Y:S01]  /*3fa0*/  FFMA R0, R0, R2, R13 ;  /* 0x0000000200007223 */ /* 0x000fe2000000000d */
[----:B0-2---:R-:W-:Y:S06]  /*3fb0*/  @!P0 BRA `(.L_x_1395) ;  /* 0x00000000000c8947 */ /* 0x005fec0003800000 */
[----:B------:R-:W-:Y:S02]  /*3fc0*/  MOV R0, R14 ;  /* 0x0000000e00007202 */ /* 0x000fe40000000f00 */
[----:B------:R-:W-:-:S07]  /*3fd0*/  MOV R2, 0x3ff0 ;  /* 0x00003ff000027802 */ /* 0x000fce0000000f00 */
[----:B------:R-:W-:Y:S05]  /*3fe0*/  CALL.REL.NOINC `($__internal_14_$__cuda_sm3x_div_rn_noftz_f32_slowpath) ;  /* 0x0000002400707944 */ /* 0x000fea0003c00000 */
.L_x_1395:
[----:B------:R-:W-:Y:S05]  /*3ff0*/  BSYNC.RECONVERGENT B3 ;  /* 0x0000000000037941 */ /* 0x000fea0003800200 */
.L_x_1394:
[----:B------:R-:W0:Y:S01]  /*4000*/  LDC.64 R2, c[0x0][0x388] ;  /* 0x0000e200ff027b82 */ /* 0x000e220000000a00 */
[-C--:B------:R-:W-:Y:S01]  /*4010*/  FMUL R13, R10, R0.reuse ;  /* 0x000000000a0d7220 */ /* 0x080fe20000400000 */
[-C--:B------:R-:W-:Y:S01]  /*4020*/  FMUL R15, R12, R0.reuse ;  /* 0x000000000c0f7220 */ /* 0x080fe20000400000 */
[-C--:B------:R-:W-:Y:S01]  /*4030*/  FMUL R11, R11, R0.reuse ;  /* 0x000000000b0b7220 */ /* 0x080fe20000400000 */
[-C--:B------:R-:W-:Y:S01]  /*4040*/  FMUL R9, R9, -R0.reuse ;  /* 0x8000000009097220 */ /* 0x080fe20000400000 */
[----:B------:R-:W-:Y:S01]  /*4050*/  FMUL R7, R7, -R0 ;  /* 0x8000000007077220 */ /* 0x000fe20000400000 */
        /* <DEDUP_REMOVED lines=8> */
[----:B------:R1:W-:Y:S02]  /*40e0*/  REDG.E.ADD.F32.FTZ.RN.STRONG.GPU desc[UR12][R2.64+0x8], R17 ;  /* 0x00000811020079a6 */ /* 0x0003e4000c12f30c */
.L_x_1372:
[----:B------:R-:W-:Y:S05]  /*40f0*/  BSYNC.RECONVERGENT B0 ;  /* 0x0000000000007941 */ /* 0x000fea0003800200 */
.L_x_1371:
[----:B------:R-:W3:Y:S01]  /*4100*/  LDCU UR4, c[0x0][0x414] ;  /* 0x00008280ff0477ac */ /* 0x000ee20008000800 */
[----:B------:R-:W-:Y:S01]  /*4110*/  BAR.SYNC.DEFER_BLOCKING 0x0 ;  /* 0x0000000000007b1d */ /* 0x000fe20000010000 */
[----:B---3--:R-:W-:-:S13]  /*4120*/  ISETP.GE.AND P0, PT, R5, UR4, PT ;  /* 0x0000000405007c0c */ /* 0x008fda000bf06270 */
[----:B------:R-:W-:Y:S05]  /*4130*/  @P0 EXIT ;  /* 0x000000000000094d */ /* 0x000fea0003800000 */
[----:B------:R-:W-:Y:S01]  /*4140*/  UISETP.GE.AND UP0, UPT, UR4, 0x1, UPT ;  /* 0x000000010400788c */ /* 0x000fe2000bf06270 */
[----:B012---:R-:W-:Y:S01]  /*4150*/  HFMA2 R7, -RZ, RZ, 0, 0 ;  /* 0x00000000ff077431 */ /* 0x007fe200000001ff */
[----:B-----5:R-:W-:Y:S02]  /*4160*/  LEA R6, R5, R5, 0x1 ;  /* 0x0000000505067211 */ /* 0x020fe400078e08ff */
[----:B------:R-:W-:Y:S02]  /*4170*/  CS2R R8, SRZ ;  /* 0x0000000000087805 */ /* 0x000fe4000001ff00 */
[----:B------:R-:W-:-:S03]  /*4180*/  MOV R10, RZ ;  /* 0x000000ff000a7202 */ /* 0x000fc60000000f00 */
[----:B------:R-:W-:Y:S05]  /*4190*/  BRA.U !UP0, `(.L_x_1396) ;  /* 0x0000001d08bc7547 */ /* 0x000fea000b800000 */
[----:B------:R-:W0:Y:S01]  /*41a0*/  LDCU.64 UR4, c[0x0][0x3c8] ;  /* 0x00007900ff0477ac */ /* 0x000e220008000a00 */
[----:B------:R-:W1:Y:S01]  /*41b0*/  LDC.64 R2, c[0x0][0x3d8] ;  /* 0x0000f600ff027b82 */ /* 0x000e620000000a00 */
[----:B------:R-:W-:Y:S01]  /*41c0*/  SHF.R.S32.HI R0, RZ, 0x1f, R5 ;  /* 0x0000001fff007819 */ /* 0x000fe20000011405 */
[----:B------:R-:W2:Y:S01]  /*41d0*/  LDCU.64 UR6, c[0x0][0x3d0] ;  /* 0x00007a00ff0677ac */ /* 0x000ea20008000a00 */
[C---:B------:R-:W-:Y:S02]  /*41e0*/  SHF.L.U32 R28, R5.reuse, 0x1, RZ ;  /* 0x00000001051c7819 */ /* 0x040fe400000006ff */
[----:B------:R-:W-:-:S03]  /*41f0*/  SHF.L.U64.HI R0, R5, 0x1, R0 ;  /* 0x0000000105007819 */ /* 0x000fc60000010200 */
[----:B------:R-:W3:Y:S08]  /*4200*/  LDC.64 R22, c[0x0][0x3f0] ;  /* 0x0000fc00ff167b82 */ /* 0x000ef00000000a00 */
[----:B------:R-:W4:Y:S01]  /*4210*/  LDC.64 R24, c[0x0][0x400] ;  /* 0x00010000ff187b82 */ /* 0x000f220000000a00 */
[----:B0-----:R-:W-:Y:S01]  /*4220*/  IADD3 R8, P0, PT, R28, UR4, RZ ;  /* 0x000000041c087c10 */ /* 0x001fe2000ff1e0ff */
[----:B------:R-:W0:Y:S03]  /*4230*/  LDCU UR4, c[0x0][0x418] ;  /* 0x00008300ff0477ac */ /* 0x000e260008000800 */
[----:B------:R-:W-:-:S02]  /*4240*/  IADD3.X R9, PT, PT, R0, UR5, RZ, P0, !PT ;  /* 0x0000000500097c10 */ /* 0x000fc400087fe4ff */
[----:B--2---:R-:W-:Y:S01]  /*4250*/  IADD3 R28, P0, PT, R28, UR6, RZ ;  /* 0x000000061c1c7c10 */ /* 0x004fe2000ff1e0ff */
[----:B------:R-:W2:Y:S01]  /*4260*/  LDC.64 R26, c[0x0][0x380] ;  /* 0x0000e000ff1a7b82 */ /* 0x000ea20000000a00 */
[----:B-1----:R-:W-:Y:S01]  /*4270*/  IMAD.WIDE R2, R5, 0x4, R2 ;  /* 0x0000000405027825 */ /* 0x002fe200078e0202 */
[----:B------:R1:W5:Y:S01]  /*4280*/  LDG.E.U16.CONSTANT R11, desc[UR12][R8.64] ;  /* 0x0000000c080b7981 */ /* 0x000362000c1e9500 */
[----:B------:R-:W-:-:S03]  /*4290*/  IADD3.X R29, PT, PT, R0, UR7, RZ, P0, !PT ;  /* 0x00000007001d7c10 */ /* 0x000fc600087fe4ff */
[----:B------:R0:W5:Y:S01]  /*42a0*/  LDG.E.CONSTANT R13, desc[UR12][R2.64] ;  /* 0x0000000c020d7981 */ /* 0x000162000c1e9900 */
[----:B---3--:R-:W-:-:S03]  /*42b0*/  IMAD.WIDE R22, R5, 0x4, R22 ;  /* 0x0000000405167825 */ /* 0x008fc600078e0216 */
[----:B------:R3:W5:Y:S04]  /*42c0*/  LDG.E.U16.CONSTANT R12, desc[UR12][R28.64] ;  /* 0x0000000c1c0c7981 */ /* 0x000768000c1e9500 */
[----:B------:R3:W5:Y:S01]  /*42d0*/  LDG.E.CONSTANT R14, desc[UR12][R22.64] ;  /* 0x0000000c160e7981 */ /* 0x000762000c1e9900 */
[----:B----4-:R-:W-:-:S05]  /*42e0*/  IMAD.WIDE R24, R5, 0x4, R24 ;  /* 0x0000000405187825 */ /* 0x010fca00078e0218 */
[----:B------:R3:W5:Y:S01]  /*42f0*/  LDG.E.CONSTANT R15, desc[UR12][R24.64] ;  /* 0x0000000c180f7981 */ /* 0x000762000c1e9900 */
[----:B--2---:R-:W-:-:S05]  /*4300*/  IMAD.WIDE R26, R6, 0x4, R26 ;  /* 0x00000004061a7825 */ /* 0x004fca00078e021a */
[----:B------:R3:W5:Y:S04]  /*4310*/  LDG.E.CONSTANT R16, desc[UR12][R26.64] ;  /* 0x0000000c1a107981 */ /* 0x000768000c1e9900 */
[----:B------:R3:W5:Y:S04]  /*4320*/  LDG.E.CONSTANT R17, desc[UR12][R26.64+0x4] ;  /* 0x0000040c1a117981 */ /* 0x000768000c1e9900 */
[----:B------:R3:W5:Y:S01]  /*4330*/  LDG.E.CONSTANT R18, desc[UR12][R26.64+0x8] ;  /* 0x0000080c1a127981 */ /* 0x000762000c1e9900 */
[----:B------:R-:W-:Y:S02]  /*4340*/  LOP3.LUT R19, R4, 0x3f, RZ, 0xc0, !PT ;  /* 0x0000003f04137812 */ /* 0x000fe400078ec0ff */
[----:B-1----:R-:W-:-:S02]  /*4350*/  CS2R R8, SRZ ;  /* 0x0000000000087805 */ /* 0x002fc4000001ff00 */
[----:B------:R-:W-:Y:S01]  /*4360*/  MOV R10, RZ ;  /* 0x000000ff000a7202 */ /* 0x000fe20000000f00 */
[----:B0-----:R-:W-:Y:S01]  /*4370*/  IMAD R21, R5, UR4, RZ ;  /* 0x0000000405157c24 */ /* 0x001fe2000f8e02ff */
[----:B------:R-:W-:Y:S02]  /*4380*/  MOV R20, RZ ;  /* 0x000000ff00147202 */ /* 0x000fe40000000f00 */
[----:B------:R-:W-:-:S07]  /*4390*/  MOV R7, RZ ;  /* 0x000000ff00077202 */ /* 0x000fce0000000f00 */
.L_x_1435:
[----:B0-----:R-:W0:Y:S01]  /*43a0*/  LDCU UR10, c[0x0][0x414] ;  /* 0x00008280ff0a77ac */ /* 0x001e220008000800 */
[----:B---3--:R-:W-:Y:S01]  /*43b0*/  SHF.L.U32 R23, R20, 0x6, RZ ;  /* 0x0000000614177819 */ /* 0x008fe200000006ff */
[----:B------:R-:W-:Y:S03]  /*43c0*/  BSSY.RECONVERGENT B0, `(.L_x_1397) ;  /* 0x000002c000007945 */ /* 0x000fe60003800200 */
[----:B------:R-:W-:-:S04]  /*43d0*/  LOP3.LUT R33, R23, 0x3f, R4, 0xf8, !PT ;  /* 0x0000003f17217812 */ /* 0x000fc800078ef804 */
[----:B0-----:R-:W-:-:S13]  /*43e0*/  ISETP.GE.AND P0, PT, R33, UR10, PT ;  /* 0x0000000a21007c0c */ /* 0x001fda000bf06270 */
[----:B-----5:R-:W-:Y:S05]  /*43f0*/  @P0 BRA `(.L_x_1398) ;  /* 0x0000000000a00947 */ /* 0x020fea0003800000 */
[----:B------:R-:W0:Y:S01]  /*4400*/  LDC.64 R26, c[0x0][0x380] ;  /* 0x0000e000ff1a7b82 */ /* 0x000e220000000a00 */
[----:B------:R-:W-:-:S07]  /*4410*/  LEA R31, R33, R33, 0x1 ;  /* 0x00000021211f7211 */ /* 0x000fce00078e08ff */
[----:B------:R-:W1:Y:S08]  /*4420*/  LDC.64 R28, c[0x0][0x3c8] ;  /* 0x0000f200ff1c7b82 */ /* 0x000e700000000a00 */
[----:B------:R-:W2:Y:S08]  /*4430*/  LDC.64 R24, c[0x0][0x3d0] ;  /* 0x0000f400ff187b82 */ /* 0x000eb00000000a00 */
[----:B------:R-:W3:Y:S01]  /*4440*/  LDC.64 R2, c[0x0][0x3d8] ;  /* 0x0000f600ff027b82 */ /* 0x000ee20000000a00 */
[----:B0-----:R-:W-:-:S05]  /*4450*/  IMAD.WIDE.U32 R26, R31, 0x4, R26 ;  /* 0x000000041f1a7825 */ /* 0x001fca00078e001a */
[----:B------:R-:W4:Y:S01]  /*4460*/  LDG.E.CONSTANT R0, desc[UR12][R26.64] ;  /* 0x0000000c1a007981 */ /* 0x000f22000c1e9900 */
[----:B-1----:R-:W-:-:S03]  /*4470*/  IMAD.WIDE.U32 R28, R33, 0x2, R28 ;  /* 0x00000002211c7825 */ /* 0x002fc600078e001c */
[----:B------:R-:W4:Y:S04]  /*4480*/  LDG.E.CONSTANT R22, desc[UR12][R26.64+0x4] ;  /* 0x0000040c1a167981 */ /* 0x000f28000c1e9900 */
[----:B------:R-:W4:Y:S01]  /*4490*/  LDG.E.CONSTANT R30, desc[UR12][R26.64+0x8] ;  /* 0x0000080c1a1e7981 */ /* 0x000f22000c1e9900 */
[----:B--2---:R-:W-:-:S03]  /*44a0*/  IMAD.WIDE.U32 R24, R33, 0x2, R24 ;  /* 0x0000000221187825 */ /* 0x004fc600078e0018 */
[----:B------:R-:W2:Y:S04]  /*44b0*/  LDG.E.U16.CONSTANT R28, desc[UR12][R28.64] ;  /* 0x0000000c1c1c7981 */ /* 0x000ea8000c1e9500 */
[----:B------:R-:W2:Y:S01]  /*44c0*/  LDG.E.U16.CONSTANT R24, desc[UR12][R24.64] ;  /* 0x0000000c18187981 */ /* 0x000ea2000c1e9500 */
[----:B---3--:R-:W-:-:S06]  /*44d0*/  IMAD.WIDE.U32 R2, R33, 0x4, R2 ;  /* 0x0000000421027825 */ /* 0x008fcc00078e0002 */
[----:B------:R0:W3:Y:S01]  /*44e0*/  LDG.E.CONSTANT R2, desc[UR12][R2.64] ;  /* 0x0000000c02027981 */ /* 0x0000e2000c1e9900 */
[----:B------:R-:W1:Y:S01]  /*44f0*/  S2UR UR9, SR_CgaCtaId ;  /* 0x00000000000979c3 */ /* 0x000e620000008800 */
[----:B------:R-:W-:Y:S02]  /*4500*/  UMOV UR4, 0x400 ;  /* 0x0000040000047882 */ /* 0x000fe40000000000 */
[----:B------:R-:W-:Y:S02]  /*4510*/  UIADD3 UR5, UPT, UPT, UR4, 0x100, URZ ;  /* 0x0000010004057890 */ /* 0x000fe4000fffe0ff */
[----:B------:R-:W-:Y:S02]  /*4520*/  UIADD3 UR6, UPT, UPT, UR4, 0x200, URZ ;  /* 0x0000020004067890 */ /* 0x000fe4000fffe0ff */
[----:B------:R-:W-:Y:S02]  /*4530*/  UIADD3 UR7, UPT, UPT, UR4, 0x300, URZ ;  /* 0x0000030004077890 */ /* 0x000fe4000fffe0ff */
[----:B------:R-:W-:-:S02]  /*4540*/  UIADD3 UR8, UPT, UPT, UR4, 0x380, URZ ;  /* 0x0000038004087890 */ /* 0x000fc4000fffe0ff */
[----:B-1----:R-:W-:Y:S02]  /*4550*/  ULEA UR11, UR9, UR4, 0x18 ;  /* 0x00000004090b7291 */ /* 0x002fe4000f8ec0ff */
[----:B------:R-:W-:Y:S02]  /*4560*/  UIADD3 UR4, UPT, UPT, UR4, 0x400, URZ ;  /* 0x0000040004047890 */ /* 0x000fe4000fffe0ff */
[----:B------:R-:W-:Y:S02]  /*4570*/  ULEA UR5, UR9, UR5, 0x18 ;  /* 0x0000000509057291 */ /* 0x000fe4000f8ec0ff */
[----:B------:R-:W-:Y:S02]  /*4580*/  ULEA UR6, UR9, UR6, 0x18 ;  /* 0x0000000609067291 */ /* 0x000fe4000f8ec0ff */
[----:B------:R-:W-:Y:S02]  /*4590*/  ULEA UR7, UR9, UR7, 0x18 ;  /* 0x0000000709077291 */ /* 0x000fe4000f8ec0ff */
[----:B------:R-:W-:Y:S01]  /*45a0*/  ULEA UR8, UR9, UR8, 0x18 ;  /* 0x0000000809087291 */ /* 0x000fe2000f8ec0ff */
[C---:B0-----:R-:W-:Y:S01]  /*45b0*/  LEA R3, R19.reuse, UR11, 0x2 ;  /* 0x0000000b13037c11 */ /* 0x041fe2000f8e10ff */
[----:B------:R-:W-:Y:S01]  /*45c0*/  ULEA UR4, UR9, UR4, 0x18 ;  /* 0x0000000409047291 */ /* 0x000fe2000f8ec0ff */
[----:B------:R-:W-:-:S02]  /*45d0*/  LEA R25, R19, UR5, 0x2 ;  /* 0x0000000513197c11 */ /* 0x000fc4000f8e10ff */
[C---:B------:R-:W-:Y:S02]  /*45e0*/  LEA R27, R19.reuse, UR6, 0x2 ;  /* 0x00000006131b7c11 */ /* 0x040fe4000f8e10ff */
[C---:B------:R-:W-:Y:S02]  /*45f0*/  LEA R29, R19.reuse, UR7, 0x1 ;  /* 0x00000007131d7c11 */ /* 0x040fe4000f8e08ff */
[C---:B------:R-:W-:Y:S02]  /*4600*/  LEA R31, R19.reuse, UR8, 0x1 ;  /* 0x00000008131f7c11 */ /* 0x040fe4000f8e08ff */
[----:B------:R-:W-:Y:S01]  /*4610*/  LEA R33, R19, UR4, 0x2 ;  /* 0x0000000413217c11 */ /* 0x000fe2000f8e10ff */
[----:B----4-:R0:W-:Y:S04]  /*4620*/  STS [R3], R0 ;  /* 0x0000000003007388 */ /* 0x0101e80000000800 */
[----:B------:R0:W-:Y:S04]  /*4630*/  STS [R25], R22 ;  /* 0x0000001619007388 */ /* 0x0001e80000000800 */
[----:B------:R0:W-:Y:S04]  /*4640*/  STS [R27], R30 ;  /* 0x0000001e1b007388 */ /* 0x0001e80000000800 */
[----:B--2---:R0:W-:Y:S04]  /*4650*/  STS.U16 [R29], R28 ;  /* 0x0000001c1d007388 */ /* 0x0041e80000000400 */
[----:B------:R0:W-:Y:S04]  /*4660*/  STS.U16 [R31], R24 ;  /* 0x000000181f007388 */ /* 0x0001e80000000400 */
[----:B---3--:R0:W-:Y:S02]  /*4670*/  STS [R33], R2 ;  /* 0x0000000221007388 */ /* 0x0081e40000000800 */
.L_x_1398:
[----:B------:R-:W-:Y:S05]  /*4680*/  BSYNC.RECONVERGENT B0 ;  /* 0x0000000000007941 */ /* 0x000fea0003800200 */
.L_x_1397:
[----:B------:R-:W-:Y:S01]  /*4690*/  BAR.SYNC.DEFER_BLOCKING 0x0 ;  /* 0x0000000000007b1d */ /* 0x000fe20000010000 */
[----:B------:R-:W-:-:S13]  /*46a0*/  ISETP.GE.AND P0, PT, R23, UR10, PT ;  /* 0x0000000a17007c0c */ /* 0x000fda000bf06270 */
[----:B------:R-:W-:Y:S05]  /*46b0*/  @P0 BRA `(.L_x_1399) ;  /* 0x00000018005c0947 */ /* 0x000fea0003800000 */
[----:B------:R-:W0:Y:S08]  /*46c0*/  LDC.64 R40, c[0x4][0x20] ;  /* 0x01000800ff287b82 */ /* 0x000e300000000a00 */
[----:B------:R-:W1:Y:S08]  /*46d0*/  LDC.64 R38, c[0x4][RZ] ;  /* 0x01000000ff267b82 */ /* 0x000e700000000a00 */
[----:B------:R-:W2:Y:S08]  /*46e0*/  LDC.64 R36, c[0x4][0x8] ;  /* 0x01000200ff247b82 */ /* 0x000eb00000000a00 */
[----:B------:R-:W3:Y:S01]  /*46f0*/  LDC.64 R34, c[0x4][0x10] ;  /* 0x01000400ff227b82 */ /* 0x000ee20000000a00 */
[----:B0-----:R-:W4:Y:S07]  /*4700*/  LDG.E R22, desc[UR12][R40.64] ;  /* 0x0000000c28167981 */ /* 0x001f2e000c1e1900 */
[----:B------:R-:W0:Y:S01]  /*4710*/  LDC.64 R2, c[0x4][0x18] ;  /* 0x01000600ff027b82 */ /* 0x000e220000000a00 */
[----:B-1----:R1:W5:Y:S04]  /*4720*/  LDG.E R24, desc[UR12][R38.64] ;  /* 0x0000000c26187981 */ /* 0x002368000c1e1900 */
[----:B------:R1:W5:Y:S04]  /*4730*/  LDG.E R25, desc[UR12][R38.64+0x4] ;  /* 0x0000040c26197981 */ /* 0x000368000c1e1900 */
[----:B------:R1:W5:Y:S04]  /*4740*/  LDG.E R26, desc[UR12][R38.64+0x8] ;  /* 0x0000080c261a7981 */ /* 0x000368000c1e1900 */
[----:B--2---:R1:W5:Y:S04]  /*4750*/  LDG.E R27, desc[UR12][R36.64] ;  /* 0x0000000c241b7981 */ /* 0x004368000c1e1900 */
[----:B------:R1:W5:Y:S04]  /*4760*/  LDG.E R28, desc[UR12][R36.64+0x4] ;  /* 0x0000040c241c7981 */ /* 0x000368000c1e1900 */
[----:B------:R1:W5:Y:S04]  /*4770*/  LDG.E R29, desc[UR12][R36.64+0x8] ;  /* 0x0000080c241d7981 */ /* 0x000368000c1e1900 */
[----:B---3--:R1:W5:Y:S04]  /*4780*/  LDG.E R30, desc[UR12][R34.64] ;  /* 0x0000000c221e7981 */ /* 0x008368000c1e1900 */
[----:B0-----:R1:W5:Y:S01]  /*4790*/  LDG.E R31, desc[UR12][R2.64] ;  /* 0x0000000c021f7981 */ /* 0x001362000c1e1900 */
[----:B------:R-:W-:Y:S01]  /*47a0*/  UMOV UR4, URZ ;  /* 0x000000ff00047c82 */ /* 0x000fe20008000000 */
[----:B----4-:R-:W-:-:S04]  /*47b0*/  FADD R32, R22, R22 ;  /* 0x0000001616207221 */ /* 0x010fc80000000000 */
[----:B-1----:R-:W-:-:S07]  /*47c0*/  FMUL R32, R32, 0.56418961286544799805 ;  /* 0x3f106ebb20207820 */ /* 0x002fce0000400000 */
.L_x_1434:
[----:B------:R-:W-:Y:S01]  /*47d0*/  IADD3 R34, PT, PT, R23, UR4, RZ ;  /* 0x0000000417227c10 */ /* 0x000fe2000fffe0ff */
[----:B------:R-:W-:Y:S01]  /*47e0*/  BSSY.RECONVERGENT B0, `(.L_x_1400) ;  /* 0x000017e000007945 */ /* 0x000fe20003800200 */
[----:B------:R-:W-:Y:S02]  /*47f0*/  MOV R33, UR4 ;  /* 0x0000000400217c02 */ /* 0x000fe40008000f00 */
[----:B------:R-:W-:-:S13]  /*4800*/  ISETP.NE.AND P0, PT, R34, R5, PT ;  /* 0x000000052200720c */ /* 0x000fda0003f05270 */
[----:B------:R-:W-:Y:S05]  /*4810*/  @!P0 BRA `(.L_x_1401) ;  /* 0x0000001400e88947 */ /* 0x000fea0003800000 */
[----:B------:R-:W0:Y:S01]  /*4820*/  S2UR UR6, SR_CgaCtaId ;  /* 0x00000000000679c3 */ /* 0x000e220000008800 */
[----:B------:R-:W-:Y:S01]  /*4830*/  UMOV UR5, 0x400 ;  /* 0x0000040000057882 */ /* 0x000fe20000000000 */
[----:B-----5:R-:W-:Y:S01]  /*4840*/  ISETP.NE.AND P2, PT, R30, RZ, PT ;  /* 0x000000ff1e00720c */ /* 0x020fe20003f45270 */
[----:B------:R-:W-:Y:S02]  /*4850*/  UIADD3 UR7, UPT, UPT, UR5, 0x100, URZ ;  /* 0x0000010005077890 */ /* 0x000fe4000fffe0ff */
[----:B------:R-:W-:Y:S02]  /*4860*/  UIADD3 UR8, UPT, UPT, UR5, 0x200, URZ ;  /* 0x0000020005087890 */ /* 0x000fe4000fffe0ff */
[----:B0-----:R-:W-:Y:S02]  /*4870*/  ULEA UR7, UR6, UR7, 0x18 ;  /* 0x0000000706077291 */ /* 0x001fe4000f8ec0ff */
[----:B------:R-:W-:Y:S02]  /*4880*/  ULEA UR5, UR6, UR5, 0x18 ;  /* 0x0000000506057291 */ /* 0x000fe4000f8ec0ff */
[----:B------:R-:W-:-:S02]  /*4890*/  ULEA UR8, UR6, UR8, 0x18 ;  /* 0x0000000806087291 */ /* 0x000fc4000f8ec0ff */
[----:B------:R-:W-:Y:S02]  /*48a0*/  ULEA UR6, UR4, UR7, 0x2 ;  /* 0x0000000704067291 */ /* 0x000fe4000f8e10ff */
[----:B------:R-:W-:Y:S02]  /*48b0*/  ULEA UR5, UR4, UR5, 0x2 ;  /* 0x0000000504057291 */ /* 0x000fe4000f8e10ff */
[----:B------:R-:W-:-:S05]  /*48c0*/  ULEA UR7, UR4, UR8, 0x2 ;  /* 0x0000000804077291 */ /* 0x000fca000f8e10ff */
[----:B------:R-:W0:Y:S04]  /*48d0*/  LDS R0, [UR6] ;  /* 0x00000006ff007984 */ /* 0x000e280008000800 */
[----:B------:R-:W1:Y:S04]  /*48e0*/  LDS R35, [UR5] ;  /* 0x00000005ff237984 */ /* 0x000e680008000800 */
[----:B------:R-:W2:Y:S01]  /*48f0*/  LDS R3, [UR7] ;  /* 0x00000007ff037984 */ /* 0x000ea20008000800 */
        /* <DEDUP_REMOVED lines=13> */
.L_x_1402:
        /* <DEDUP_REMOVED lines=8> */
[----:B------:R-:W-:Y:S02]  /*4a50*/  IADD3 R0, PT, PT, -R14, RZ, RZ ;  /* 0x000000ff0e007210 */ /* 0x000fe40007ffe1ff */
[----:B------:R-:W-:-:S07]  /*4a60*/  MOV R39, R21 ;  /* 0x0000001500277202 */ /* 0x000fce0000000f00 */
.L_x_1405:
[----:B------:R-:W0:Y:S02]  /*4a70*/  LDC.64 R2, c[0x0][0x3e8] ;  /* 0x0000fa00ff027b82 */ /* 0x000e240000000a00 */
        /* <DEDUP_REMOVED lines=8> */
.L_x_1403:
[----:B------:R-:W-:Y:S01]  /*4b00*/  ISETP.GE.AND P0, PT, R15, 0x1, PT ;  /* 0x000000010f00780c */ /* 0x000fe20003f06270 */
[----:B------:R-:W-:Y:S01]  /*4b10*/  BSSY.RECONVERGENT B1, `(.L_x_1406) ;  /* 0x0000013000017945 */ /* 0x000fe20003800200 */
[----:B------:R-:W-:Y:S01]  /*4b20*/  HFMA2 R39, -RZ, RZ, 1.875, 0 ;  /* 0x3f800000ff277431 */ /* 0x000fe200000001ff */
[----:B------:R-:W-:-:S10]  /*4b30*/  MOV R40, 0x3f800000 ;  /* 0x3f80000000287802 */ /* 0x000fd40000000f00 */
[----:B------:R-:W-:Y:S05]  /*4b40*/  @!P0 BRA `(.L_x_1407) ;  /* 0x00000000003c8947 */ /* 0x000fea0003800000 */
[----:B------:R-:W-:-:S07]  /*4b50*/  MOV R0, RZ ;  /* 0x000000ff00007202 */ /* 0x000fce0000000f00 */
.L_x_1408:
[----:B------:R-:W0:Y:S01]  /*4b60*/  LDC.64 R2, c[0x0][0x3f8] ;  /* 0x0000fe00ff027b82 */ /* 0x000e220000000a00 */
[----:B------:R-:W1:Y:S02]  /*4b70*/  LDCU UR5, c[0x0][0x41c] ;  /* 0x00008380ff0577ac */ /* 0x000e640008000800 */
[----:B-1----:R-:W-:-:S04]  /*4b80*/  IMAD R39, R5, UR5, R0 ;  /* 0x0000000505277c24 */ /* 0x002fc8000f8e0200 */
[----:B0-----:R-:W-:-:S06]  /*4b90*/  IMAD.WIDE R2, R39, 0x4, R2 ;  /* 0x0000000427027825 */ /* 0x001fcc00078e0202 */
[----:B------:R-:W2:Y:S01]  /*4ba0*/  LDG.E.CONSTANT R3, desc[UR12][R2.64] ;  /* 0x0000000c02037981 */ /* 0x000ea2000c1e9900 */
[----:B------:R-:W-:Y:S01]  /*4bb0*/  HFMA2 R40, -RZ, RZ, 1.8330078125, 85 ;  /* 0x3f555550ff287431 */ /* 0x000fe200000001ff */
        /* <DEDUP_REMOVED lines=8> */
.L_x_1407:
[----:B------:R-:W-:Y:S05]  /*4c40*/  BSYNC.RECONVERGENT B1 ;  /* 0x0000000000017941 */ /* 0x000fea0003800200 */
.L_x_1406:
        /* <DEDUP_REMOVED lines=8> */
[----:B------:R-:W-:Y:S02]  /*4cd0*/  ULEA UR6, UR7, UR6, 0x18 ;  /* 0x0000000607067291 */ /* 0x000fe4000f8ec0ff */
[----:B------:R-:W-:-:S09]  /*4ce0*/  ULEA UR5, UR4, UR5, 0x1 ;  /* 0x0000000504057291 */ /* 0x000fd2000f8e08ff */
[----:B------:R-:W0:Y:S01]  /*4cf0*/  LDS.U16 R2, [UR5] ;  /* 0x00000005ff027984 */ /* 0x000e220008000400 */
[----:B------:R-:W-:-:S09]  /*4d00*/  ULEA UR5, UR4, UR6, 0x1 ;  /* 0x0000000604057291 */ /* 0x000fd2000f8e08ff */
[----:B------:R-:W1:Y:S01]  /*4d10*/  LDS.U16 R0, [UR5] ;  /* 0x00000005ff007984 */ /* 0x000e620008000400 */
[----:B0-----:R-:W-:-:S05]  /*4d20*/  HADD2.F32 R2, -RZ, R2.H0_H0 ;  /* 0x20000002ff027230 */ /* 0x001fca0000004100 */
[----:B------:R-:W-:Y:S01]  /*4d30*/  FMUL R42, R3, R2 ;  /* 0x00000002032a7220 */ /* 0x000fe20000400000 */
[----:B------:R-:W-:-:S03]  /*4d40*/  HADD2.F32 R2, -RZ, R11.H0_H0 ;  /* 0x2000000bff027230 */ /* 0x000fc60000004100 */
[----:B------:R0:W2:Y:S01]  /*4d50*/  MUFU.RSQ R43, R42 ;  /* 0x0000002a002b7308 */ /* 0x0000a20000001400 */
[----:B------:R-:W-:Y:S01]  /*4d60*/  IADD3 R41, PT, PT, R42, -0xd000000, RZ ;  /* 0xf30000002a297810 */ /* 0x000fe20007ffe0ff */
[----:B-1----:R-:W-:-:S03]  /*4d70*/  HADD2.F32 R3, -RZ, R0.H0_H0 ;  /* 0x20000000ff037230 */ /* 0x002fc60000004100 */
[----:B------:R-:W-:Y:S02]  /*4d80*/  ISETP.GT.U32.AND P0, PT, R41, 0x727fffff, PT ;  /* 0x727fffff2900780c */ /* 0x000fe40003f04070 */
[----:B------:R-:W-:-:S04]  /*4d90*/  FADD R2, R2, R3 ;  /* 0x0000000302027221 */ /* 0x000fc80000000000 */
[----:B------:R-:W-:-:S07]  /*4da0*/  FMUL R45, R2, 0.5 ;  /* 0x3f000000022d7820 */ /* 0x000fce0000400000 */
[----:B0-2---:R-:W-:Y:S05]  /*4db0*/  @!P0 BRA `(.L_x_1410) ;  /* 0x0000000000148947 */ /* 0x005fea0003800000 */
[----:B------:R-:W-:Y:S02]  /*4dc0*/  MOV R2, R42 ;  /* 0x0000002a00027202 */ /* 0x000fe40000000f00 */
[----:B------:R-:W-:-:S07]  /*4dd0*/  MOV R0, 0x4df0 ;  /* 0x00004df000007802 */ /* 0x000fce0000000f00 */
[----:B------:R-:W-:Y:S05]  /*4de0*/  CALL.REL.NOINC `($__internal_13_$__cuda_sm20_sqrt_rn_f32_slowpath) ;  /* 0x0000001400987944 */ /* 0x000fea0003c00000 */
[----:B------:R-:W-:Y:S01]  /*4df0*/  MOV R41, R44 ;  /* 0x0000002c00297202 */ /* 0x000fe20000000f00 */
[----:B------:R-:W-:Y:S06]  /*4e00*/  BRA `(.L_x_1411) ;  /* 0x0000000000107947 */ /* 0x000fec0003800000 */
.L_x_1410:
[----:B------:R-:W-:Y:S01]  /*4e10*/  FMUL.FTZ R41, R42, R43 ;  /* 0x0000002b2a297220 */ /* 0x000fe20000410000 */
[----:B------:R-:W-:-:S03]  /*4e20*/  FMUL.FTZ R2, R43, 0.5 ;  /* 0x3f0000002b027820 */ /* 0x000fc60000410000 */
[----:B------:R-:W-:-:S04]  /*4e30*/  FFMA R0, -R41, R41, R42 ;  /* 0x0000002929007223 */ /* 0x000fc8000000012a */
[----:B------:R-:W-:-:S07]  /*4e40*/  FFMA R41, R0, R2, R41 ;  /* 0x0000000200297223 */ /* 0x000fce0000000029 */
.L_x_1411:
[----:B------:R-:W-:Y:S05]  /*4e50*/  BSYNC.RECONVERGENT B1 ;  /* 0x0000000000017941 */ /* 0x000fea0003800200 */
.L_x_1409:
        /* <DEDUP_REMOVED lines=10> */
[----:B------:R-:W-:Y:S05]  /*4f00*/  CALL.REL.NOINC `($__internal_12_$__cuda_sm20_rcp_rn_f32_slowpath) ;  /* 0x0000001000807944 */ /* 0x000fea0003c00000 */
[----:B------:R-:W-:Y:S01]  /*4f10*/  MOV R42, R44 ;  /* 0x0000002c002a7202 */ /* 0x000fe20000000f00 */
[----:B------:R-:W-:Y:S06]  /*4f20*/  BRA `(.L_x_1414) ;  /* 0x0000000000107947 */ /* 0x000fec0003800000 */
.L_x_1413:
[----:B------:R-:W0:Y:S02]  /*4f30*/  MUFU.RCP R42, R47 ;  /* 0x0000002f002a7308 */ /* 0x000e240000001000 */
[----:B0-----:R-:W-:-:S04]  /*4f40*/  FFMA R0, R47, R42, -1 ;  /* 0xbf8000002f007423 */ /* 0x001fc8000000002a */
[----:B------:R-:W-:-:S04]  /*4f50*/  FADD.FTZ R3, -R0, -RZ ;  /* 0x800000ff00037221 */ /* 0x000fc80000010100 */
[----:B------:R-:W-:-:S07]  /*4f60*/  FFMA R42, R42, R3, R42 ;  /* 0x000000032a2a7223 */ /* 0x000fce000000002a */
.L_x_1414:
[----:B------:R-:W-:Y:S05]  /*4f70*/  BSYNC.RECONVERGENT B1 ;  /* 0x0000000000017941 */ /* 0x000fea0003800200 */
.L_x_1412:
        /* <DEDUP_REMOVED lines=19> */
[----:B------:R-:W-:Y:S05]  /*50b0*/  CALL.REL.NOINC `($__internal_14_$__cuda_sm3x_div_rn_noftz_f32_slowpath) ;  /* 0x00000014003c7944 */ /* 0x000fea0003c00000 */
.L_x_1416:
[----:B------:R-:W-:Y:S05]  /*50c0*/  BSYNC.RECONVERGENT B3 ;  /* 0x0000000000037941 */ /* 0x000fea0003800200 */
.L_x_1415:
[----:B------:R-:W-:Y:S01]  /*50d0*/  IADD3 R2, PT, PT, R38, -0xd000000, RZ ;  /* 0xf300000026027810 */ /* 0x000fe20007ffe0ff */
[----:B------:R-:W-:Y:S01]  /*50e0*/  FMUL R41, R41, 4 ;  /* 0x4080000029297820 */ /* 0x000fe20000400000 */
[----:B------:R0:W1:Y:S01]  /*50f0*/  MUFU.RSQ R43, R38 ;  /* 0x00000026002b7308 */ /* 0x0000620000001400 */
[----:B------:R-:W-:Y:S01]  /*5100*/  BSSY.RECONVERGENT B1, `(.L_x_1417) ;  /* 0x0000011000017945 */ /* 0x000fe20003800200 */
[----:B------:R-:W-:Y:S01]  /*5110*/  ISETP.GT.U32.AND P0, PT, R2, 0x727fffff, PT ;  /* 0x727fffff0200780c */ /* 0x000fe20003f04070 */
[C---:B------:R-:W-:Y:S01]  /*5120*/  FMUL R41, R42.reuse, R41 ;  /* 0x000000292a297220 */ /* 0x040fe20000400000 */
[----:B------:R-:W-:Y:S01]  /*5130*/  FADD R42, R42, -1 ;  /* 0xbf8000002a2a7421 */ /* 0x000fe20000000000 */
[----:B------:R-:W-:-:S03]  /*5140*/  FMUL R45, R0, R39 ;  /* 0x00000027002d7220 */ /* 0x000fc60000400000 */
[----:B------:R-:W-:-:S04]  /*5150*/  FMUL R42, R41, R42 ;  /* 0x0000002a292a7220 */ /* 0x000fc80000400000 */
[----:B------:R-:W-:-:S03]  /*5160*/  FMUL R39, R42, R39 ;  /* 0x000000272a277220 */ /* 0x000fc60000400000 */
[----:B0-----:R-:W-:Y:S05]  /*5170*/  @!P0 BRA `(.L_x_1418) ;  /* 0x0000000000148947 */ /* 0x001fea0003800000 */
[----:B------:R-:W-:Y:S02]  /*5180*/  MOV R2, R38 ;  /* 0x0000002600027202 */ /* 0x000fe40000000f00 */
[----:B------:R-:W-:-:S07]  /*5190*/  MOV R0, 0x51b0 ;  /* 0x000051b000007802 */ /* 0x000fce0000000f00 */
[----:B-1----:R-:W-:Y:S05]  /*51a0*/  CALL.REL.NOINC `($__internal_13_$__cuda_sm20_sqrt_rn_f32_slowpath) ;  /* 0x0000001000a87944 */ /* 0x002fea0003c00000 */
[----:B------:R-:W-:Y:S01]  /*51b0*/  MOV R0, R44 ;  /* 0x0000002c00007202 */ /* 0x000fe20000000f00 */
[----:B------:R-:W-:Y:S06]  /*51c0*/  BRA `(.L_x_1419) ;  /* 0x0000000000107947 */ /* 0x000fec0003800000 */
.L_x_1418:
[----:B-1----:R-:W-:Y:S01]  /*51d0*/  FMUL.FTZ R3, R38, R43 ;  /* 0x0000002b26037220 */ /* 0x002fe20000410000 */
[----:B------:R-:W-:-:S03]  /*51e0*/  FMUL.FTZ R2, R43, 0.5 ;  /* 0x3f0000002b027820 */ /* 0x000fc60000410000 */
[----:B------:R-:W-:-:S04]  /*51f0*/  FFMA R0, -R3, R3, R38 ;  /* 0x0000000303007223 */ /* 0x000fc80000000126 */
[----:B------:R-:W-:-:S07]  /*5200*/  FFMA R0, R0, R2, R3 ;  /* 0x0000000200007223 */ /* 0x000fce0000000003 */
.L_x_1419:
[----:B------:R-:W-:Y:S05]  /*5210*/  BSYNC.RECONVERGENT B1 ;  /* 0x0000000000017941 */ /* 0x000fea0003800200 */
.L_x_1417:
[----:B------:R-:W-:Y:S01]  /*5220*/  IADD3 R2, PT, PT, R0, 0x1800000, RZ ;  /* 0x0180000000027810 */ /* 0x000fe20007ffe0ff */
[----:B------:R-:W-:Y:S03]  /*5230*/  BSSY.RECONVERGENT B1, `(.L_x_1420) ;  /* 0x000000c000017945 */ /* 0x000fe60003800200 */
[----:B------:R-:W-:-:S04]  /*5240*/  LOP3.LUT R2, R2, 0x7f800000, RZ, 0xc0, !PT ;  /* 0x7f80000002027812 */ /* 0x000fc800078ec0ff */
[----:B------:R-:W-:-:S13]  /*5250*/  ISETP.GT.U32.AND P0, PT, R2, 0x1ffffff, PT ;  /* 0x01ffffff0200780c */ /* 0x000fda0003f04070 */
[----:B------:R-:W-:Y:S05]  /*5260*/  @P0 BRA `(.L_x_1421) ;  /* 0x0000000000100947 */ /* 0x000fea0003800000 */
[----:B------:R-:W-:-:S07]  /*5270*/  MOV R2, 0x5290 ;  /* 0x0000529000027802 */ /* 0x000fce0000000f00 */
[----:B------:R-:W-:Y:S05]  /*5280*/  CALL.REL.NOINC `($__internal_12_$__cuda_sm20_rcp_rn_f32_slowpath) ;  /* 0x0000000c00a07944 */ /* 0x000fea0003c00000 */
[----:B------:R-:W-:Y:S01]  /*5290*/  MOV R2, R44 ;  /* 0x0000002c00027202 */ /* 0x000fe20000000f00 */
[----:B------:R-:W-:Y:S06]  /*52a0*/  BRA `(.L_x_1422) ;  /* 0x0000000000107947 */ /* 0x000fec0003800000 */
.L_x_1421:
[----:B------:R-:W0:Y:S02]  /*52b0*/  MUFU.RCP R3, R0 ;  /* 0x0000000000037308 */ /* 0x000e240000001000 */
[----:B0-----:R-:W-:-:S04]  /*52c0*/  FFMA R2, R3, R0, -1 ;  /* 0xbf80000003027423 */ /* 0x001fc80000000000 */
[----:B------:R-:W-:-:S04]  /*52d0*/  FADD.FTZ R2, -R2, -RZ ;  /* 0x800000ff02027221 */ /* 0x000fc80000010100 */
[----:B------:R-:W-:-:S07]  /*52e0*/  FFMA R2, R3, R2, R3 ;  /* 0x0000000203027223 */ /* 0x000fce0000000003 */
.L_x_1422:
[----:B------:R-:W-:Y:S05]  /*52f0*/  BSYNC.RECONVERGENT B1 ;  /* 0x0000000000017941 */ /* 0x000fea0003800200 */
.L_x_1420:
[----:B------:R-:W0:Y:S01]  /*5300*/  S2UR UR6, SR_CgaCtaId ;  /* 0x00000000000679c3 */ /* 0x000e220000008800 */
[----:B------:R-:W-:Y:S02]  /*5310*/  UMOV UR5, 0x400 ;  /* 0x0000040000057882 */ /* 0x000fe40000000000 */
[----:B------:R-:W-:-:S04]  /*5320*/  UIADD3 UR5, UPT, UPT, UR5, 0x400, URZ ;  /* 0x0000040005057890 */ /* 0x000fc8000fffe0ff */
[----:B0-----:R-:W-:-:S04]  /*5330*/  ULEA UR5, UR6, UR5, 0x18 ;  /* 0x0000000506057291 */ /* 0x001fc8000f8ec0ff */
[----:B------:R-:W-:-:S09]  /*5340*/  ULEA UR5, UR4, UR5, 0x2 ;  /* 0x0000000504057291 */ /* 0x000fd2000f8e10ff */
[----:B------:R-:W0:Y:S02]  /*5350*/  LDS R38, [UR5] ;  /* 0x00000005ff267984 */ /* 0x000e240008000800 */
[----:B0-----:R-:W-:Y:S01]  /*5360*/  FMUL R3, R13, R38 ;  /* 0x000000260d037220 */ /* 0x001fe20000400000 */
[----:B------:R-:W-:Y:S06]  /*5370*/  @!P3 BRA `(.L_x_1423) ;  /* 0x000000040010b947 */ /* 0x000fec0003800000 */
[----:B------:R-:W-:Y:S01]  /*5380*/  FMUL R0, R22, R0 ;  /* 0x0000000016007220 */ /* 0x000fe20000400000 */
[----:B------:R-:W-:Y:S01]  /*5390*/  HFMA2 R49, -RZ, RZ, 3.4921875, 0 ;  /* 0x42fc0000ff317431 */ /* 0x000fe200000001ff */
[----:B------:R-:W-:Y:S01]  /*53a0*/  MOV R48, 0x3f000000 ;  /* 0x3f00000000307802 */ /* 0x000fe20000000f00 */
[----:B------:R-:W-:Y:S02]  /*53b0*/  HFMA2 R51, -RZ, RZ, 3.7421875, 0 ;  /* 0x437c0000ff337431 */ /* 0x000fe400000001ff */
[C---:B------:R-:W-:Y:S01]  /*53c0*/  FADD R42, |R0|.reuse, 4 ;  /* 0x40800000002a7421 */ /* 0x040fe20000000200 */
[C---:B------:R-:W-:Y:S01]  /*53d0*/  FMUL R41, R0.reuse, -R0 ;  /* 0x8000000000297220 */ /* 0x040fe20000400000 */
[C---:B------:R-:W-:Y:S01]  /*53e0*/  FADD R38, |R0|.reuse, -4 ;  /* 0xc080000000267421 */ /* 0x040fe20000000200 */
[----:B------:R-:W-:Y:S01]  /*53f0*/  FSETP.GEU.AND P1, PT, R0, RZ, PT ;  /* 0x000000ff0000720b */ /* 0x000fe20003f2e000 */
[----:B------:R-:W0:Y:S01]  /*5400*/  MUFU.RCP R43, R42 ;  /* 0x0000002a002b7308 */ /* 0x000e220000001000 */
[C---:B------:R-:W-:Y:S01]  /*5410*/  FMUL R46, R41.reuse, 1.4426950216293334961 ;  /* 0x3fb8aa3b292e7820 */ /* 0x040fe20000400000 */
[----:B------:R-:W-:-:S06]  /*5420*/  FFMA.SAT R48, R41, 0.0057249800302088260651, R48 ;  /* 0x3bbb989d29307823 */ /* 0x000fcc0000002030 */
[----:B------:R-:W1:Y:S01]  /*5430*/  FRND.TRUNC R46, R46 ;  /* 0x0000002e002e7307 */ /* 0x000e62000020d000 */
[----:B0-----:R-:W-:-:S04]  /*5440*/  FMUL R38, R38, R43 ;  /* 0x0000002b26267220 */ /* 0x001fc80000400000 */
[----:B------:R-:W-:Y:S01]  /*5450*/  FADD R47, R38, 1 ;  /* 0x3f800000262f7421 */ /* 0x000fe20000000000 */
[----:B-1----:R-:W-:-:S03]  /*5460*/  FSETP.GT.AND P0, PT, |R46|, 126, PT ;  /* 0x42fc00002e00780b */ /* 0x002fc60003f04200 */
[----:B------:R-:W-:Y:S01]  /*5470*/  FFMA R47, R47, -4, |R0| ;  /* 0xc08000002f2f7823 */ /* 0x000fe20000000400 */
[----:B------:R-:W-:-:S03]  /*5480*/  LOP3.LUT R49, R49, 0x80000000, R46, 0xb8, !PT ;  /* 0x8000000031317812 */ /* 0x000fc600078eb82e */
[C---:B------:R-:W-:Y:S01]  /*5490*/  FFMA R47, |R0|.reuse, -R38, R47 ;  /* 0x80000026002f7223 */ /* 0x040fe2000000022f */
[----:B------:R-:W-:Y:S02]  /*54a0*/  FSEL R44, R49, R46, P0 ;  /* 0x0000002e312c7208 */ /* 0x000fe40000000000 */
[----:B------:R-:W-:Y:S01]  /*54b0*/  FSETP.GT.AND P0, PT, |R0|, 10.05500030517578125, PT ;  /* 0x4120e1480000780b */ /* 0x000fe20003f04200 */
[----:B------:R-:W-:Y:S01]  /*54c0*/  FFMA R38, R43, R47, R38 ;  /* 0x0000002f2b267223 */ /* 0x000fe20000000026 */
[----:B------:R-:W-:Y:S01]  /*54d0*/  MOV R43, 0x3a69a091 ;  /* 0x3a69a091002b7802 */ /* 0x000fe20000000f00 */
[----:B------:R-:W-:-:S04]  /*54e0*/  FFMA R47, R44, -0.69314718246459960938, R41 ;  /* 0xbf3172182c2f7823 */ /* 0x000fc80000000029 */
[----:B------:R-:W-:Y:S01]  /*54f0*/  FFMA R43, R38, R43, 0.0070457882247865200043 ;  /* 0x3be6e05b262b7423 */ /* 0x000fe2000000002b */
[C---:B------:R-:W-:Y:S01]  /*5500*/  FFMA R47, R44.reuse, 1.9046542121259335545e-09, R47 ;  /* 0x3102e3082c2f7823 */ /* 0x040fe2000000002f */
[----:B------:R-:W-:Y:S02]  /*5510*/  FADD R44, R44, 12583039 ;  /* 0x4b40007f2c2c7421 */ /* 0x000fe40000000000 */
[----:B------:R-:W-:Y:S01]  /*5520*/  FFMA R43, R38, R43, -0.015866896137595176697 ;  /* 0xbc81fb4b262b7423 */ /* 0x000fe2000000002b */
[----:B------:R-:W-:Y:S01]  /*5530*/  FMUL R42, R47, 1.4426950216293334961 ;  /* 0x3fb8aa3b2f2a7820 */ /* 0x000fe20000400000 */
[----:B------:R-:W-:Y:S01]  /*5540*/  HFMA2 R47, -RZ, RZ, 1.875, 0 ;  /* 0x3f800000ff2f7431 */ /* 0x000fe200000001ff */
[----:B------:R-:W-:Y:S01]  /*5550*/  SHF.L.U32 R49, R44, 0x17, RZ ;  /* 0x000000172c317819 */ /* 0x000fe200000006ff */
[----:B------:R-:W-:Y:S01]  /*5560*/  FFMA R43, R38, R43, 0.036429625004529953003 ;  /* 0x3d15373b262b7423 */ /* 0x000fe2000000002b */
[----:B------:R-:W-:Y:S02]  /*5570*/  FFMA.RM R44, R48, R51, 12582913 ;  /* 0x4b400001302c7423 */ /* 0x000fe40000004033 */
[----:B------:R-:W0:Y:S01]  /*5580*/  MUFU.EX2 R42, R42 ;  /* 0x0000002a002a7308 */ /* 0x000e220000000800 */
[----:B------:R-:W-:-:S04]  /*5590*/  FFMA R43, R38, R43, -0.066643431782722473145 ;  /* 0xbd887c5a262b7423 */ /* 0x000fc8000000002b */
[----:B------:R-:W-:Y:S01]  /*55a0*/  FFMA R43, R38, R43, 0.093814529478549957275 ;  /* 0x3dc021d5262b7423 */ /* 0x000fe2000000002b */
[----:B------:R-:W-:-:S03]  /*55b0*/  FFMA R46, |R0|, 2, R47 ;  /* 0x40000000002e7823 */ /* 0x000fc6000000022f */
[C---:B------:R-:W-:Y:S02]  /*55c0*/  FFMA R47, R38.reuse, R43, -0.10099056363105773926 ;  /* 0xbdced424262f7423 */ /* 0x040fe4000000002b */
[----:B------:R1:W2:Y:S02]  /*55d0*/  MUFU.RCP R43, R46 ;  /* 0x0000002e002b7308 */ /* 0x0002a40000001000 */
[----:B------:R-:W-:-:S04]  /*55e0*/  FFMA R47, R38, R47, 0.06809400022029876709 ;  /* 0x3d8b74de262f7423 */ /* 0x000fc8000000002f */
[----:B------:R-:W-:Y:S01]  /*55f0*/  FFMA R47, R38, R47, 0.015377387404441833496 ;  /* 0x3c7bf170262f7423 */ /* 0x000fe2000000002f */
[----:B0-----:R-:W-:Y:S01]  /*5600*/  FMUL R49, R49, R42 ;  /* 0x0000002a31317220 */ /* 0x001fe20000400000 */
[C---:B------:R-:W-:Y:S01]  /*5610*/  FADD R42, R44.reuse, -12583039 ;  /* 0xcb40007f2c2a7421 */ /* 0x040fe20000000000 */
[----:B------:R-:W-:Y:S01]  /*5620*/  SHF.L.U32 R44, R44, 0x17, RZ ;  /* 0x000000172c2c7819 */ /* 0x000fe200000006ff */
[C---:B------:R-:W-:Y:S02]  /*5630*/  FFMA R47, R38.reuse, R47, -0.1396210789680480957 ;  /* 0xbe0ef8d4262f7423 */ /* 0x040fe4000000002f */
[C---:B-1----:R-:W-:Y:S02]  /*5640*/  FFMA R46, R41.reuse, 1.4426950216293334961, -R42 ;  /* 0x3fb8aa3b292e7823 */ /* 0x042fe4000000082a */
[----:B------:R-:W-:Y:S02]  /*5650*/  FFMA R47, R38, R47, 1.232995152473449707 ;  /* 0x3f9dd2c9262f7423 */ /* 0x000fe4000000002f */
[----:B------:R-:W-:-:S02]  /*5660*/  FFMA R46, R41, 1.925963033500011079e-08, R46 ;  /* 0x32a57060292e7823 */ /* 0x000fc4000000002e */
[----:B--2---:R-:W-:-:S04]  /*5670*/  FMUL R38, R47, R43 ;  /* 0x0000002b2f267220 */ /* 0x004fc80000400000 */
[----:B------:R-:W-:-:S04]  /*5680*/  FMUL R42, R38, -2 ;  /* 0xc0000000262a7820 */ /* 0x000fc80000400000 */
[C---:B------:R-:W-:Y:S01]  /*5690*/  FFMA R47, |R0|.reuse, R42, R47 ;  /* 0x0000002a002f7223 */ /* 0x040fe2000000022f */
[----:B------:R-:W-:Y:S01]  /*56a0*/  FFMA R42, -|R0|, |R0|, -R41 ;  /* 0x40000000002a7223 */ /* 0x000fe20000000b29 */
[----:B------:R-:W-:Y:S02]  /*56b0*/  FMUL R0, R3, 332.0635986328125 ;  /* 0x43a6082403007820 */ /* 0x000fe40000400000 */
[----:B------:R-:W-:Y:S01]  /*56c0*/  FADD R47, -R38, R47 ;  /* 0x0000002f262f7221 */ /* 0x000fe20000000100 */
[----:B------:R-:W-:Y:S02]  /*56d0*/  FFMA R42, R49, R42, R49 ;  /* 0x0000002a312a7223 */ /* 0x000fe40000000031 */
[----:B------:R-:W0:Y:S01]  /*56e0*/  MUFU.EX2 R49, R46 ;  /* 0x0000002e00317308 */ /* 0x000e220000000800 */
[----:B------:R-:W-:-:S04]  /*56f0*/  FFMA R47, R43, R47, R38 ;  /* 0x0000002f2b2f7223 */ /* 0x000fc80000000026 */
[----:B------:R-:W-:-:S05]  /*5700*/  FMUL R42, R47, R42 ;  /* 0x0000002a2f2a7220 */ /* 0x000fca0000400000 */
[----:B------:R-:W-:-:S05]  /*5710*/  FSEL R41, R42, RZ, !P0 ;  /* 0x000000ff2a297208 */ /* 0x000fca0004000000 */
[----:B------:R-:W-:Y:S01]  /*5720*/  @!P1 FADD R41, -R41, 2 ;  /* 0x4000000029299421 */ /* 0x000fe20000000100 */
[----:B0-----:R-:W-:-:S03]  /*5730*/  FMUL R49, R44, R49 ;  /* 0x000000312c317220 */ /* 0x001fc60000400000 */
[C---:B------:R-:W-:Y:S01]  /*5740*/  FMUL R43, R41.reuse, R2 ;  /* 0x00000002292b7220 */ /* 0x040fe20000400000 */
[----:B------:R-:W-:Y:S01]  /*5750*/  FMUL R41, R41, R0 ;  /* 0x0000000029297220 */ /* 0x000fe20000400000 */
[----:B------:R-:W-:Y:S02]  /*5760*/  FMUL R38, R32, R49 ;  /* 0x0000003120267220 */ /* 0x000fe40000400000 */
[----:B------:R-:W-:-:S04]  /*5770*/  FMUL R43, R43, R2 ;  /* 0x000000022b2b7220 */ /* 0x000fc80000400000 */
[-C--:B------:R-:W-:Y:S01]  /*5780*/  FFMA R43, R38, R2.reuse, R43 ;  /* 0x00000002262b7223 */ /* 0x080fe2000000002b */
[----:B------:R-:W-:-:S03]  /*5790*/  FMUL R38, R41, R2 ;  /* 0x0000000229267220 */ /* 0x000fc60000400000 */
[----:B------:R-:W-:Y:S01]  /*57a0*/  FMUL R0, R0, R43 ;  /* 0x0000002b00007220 */ /* 0x000fe20000400000 */
[----:B------:R-:W-:Y:S06]  /*57b0*/  BRA `(.L_x_1424) ;  /* 0x0000000000207947 */ /* 0x000fec0003800000 */
.L_x_1423:
[C---:B------:R-:W-:Y:S01]  /*57c0*/  @P2 FMUL R41, R3.reuse, 332.0635986328125 ;  /* 0x43a6082403292820 */ /* 0x040fe20000400000 */
[----:B------:R-:W-:Y:S01]  /*57d0*/  @!P2 FMUL.D4 R42, R3, 332.0635986328125 ;  /* 0x43a60824032aa820 */ /* 0x000fe20000200000 */
[-C--:B------:R-:W-:Y:S02]  /*57e0*/  @!P2 FMUL R3, R2, R2.reuse ;  /* 0x000000020203a220 */ /* 0x080fe40000400000 */
[----:B------:R-:W-:-:S04]  /*57f0*/  @P2 FMUL R38, R41, R2 ;  /* 0x0000000229262220 */ /* 0x000fc80000400000 */
[----:B------:R-:W-:Y:S01]  /*5800*/  @P2 FMUL R0, R38, R2 ;  /* 0x0000000226002220 */ /* 0x000fe20000400000 */
[----:B------:R-:W-:-:S04]  /*5810*/  @!P2 FMUL R38, R3, R42 ;  /* 0x0000002a0326a220 */ /* 0x000fc80000400000 */
[----:B------:R-:W-:-:S04]  /*5820*/  @!P2 FADD R3, R38, R38 ;  /* 0x000000262603a221 */ /* 0x000fc80000000000 */
[----:B------:R-:W-:-:S07]  /*5830*/  @!P2 FMUL R0, R3, R2 ;  /* 0x000000020300a220 */ /* 0x000fce0000400000 */
.L_x_1424:
        /* <DEDUP_REMOVED lines=11> */
.L_x_1404:
        /* <DEDUP_REMOVED lines=9> */
[----:B-1----:R-:W-:Y:S05]  /*5980*/  CALL.REL.NOINC `($__internal_13_$__cuda_sm20_sqrt_rn_f32_slowpath) ;  /* 0x0000000800b07944 */ /* 0x002fea0003c00000 */
[----:B------:R-:W-:Y:S01]  /*5990*/  MOV R0, R44 ;  /* 0x0000002c00007202 */ /* 0x000fe20000000f00 */
[----:B------:R-:W-:Y:S06]  /*59a0*/  BRA `(.L_x_1427) ;  /* 0x0000000000107947 */ /* 0x000fec0003800000 */
.L_x_1426:
[----:B-1----:R-:W-:Y:S01]  /*59b0*/  FMUL.FTZ R3, R38, R39 ;  /* 0x0000002726037220 */ /* 0x002fe20000410000 */
[----:B------:R-:W-:-:S03]  /*59c0*/  FMUL.FTZ R2, R39, 0.5 ;  /* 0x3f00000027027820 */ /* 0x000fc60000410000 */
[----:B------:R-:W-:-:S04]  /*59d0*/  FFMA R0, -R3, R3, R38 ;  /* 0x0000000303007223 */ /* 0x000fc80000000126 */
[----:B------:R-:W-:-:S07]  /*59e0*/  FFMA R0, R0, R2, R3 ;  /* 0x0000000200007223 */ /* 0x000fce0000000003 */
.L_x_1427:
[----:B------:R-:W-:Y:S05]  /*59f0*/  BSYNC.RECONVERGENT B1 ;  /* 0x0000000000017941 */ /* 0x000fea0003800200 */
.L_x_1425:
[----:B------:R-:W-:Y:S02]  /*5a00*/  HFMA2 R2, -RZ, RZ, 0.61474609375, 16.90625 ;  /* 0x38eb4c3aff027431 */ /* 0x000fe400000001ff */
[----:B------:R-:W-:Y:S01]  /*5a10*/  FMUL R38, R22, R0 ;  /* 0x0000000016267220 */ /* 0x000fe20000400000 */
[----:B------:R-:W-:Y:S01]  /*5a20*/  MOV R40, 0x3aae005b ;  /* 0x3aae005b00287802 */ /* 0x000fe20000000f00 */
[----:B------:R-:W-:Y:S01]  /*5a30*/  HFMA2 R39, -RZ, RZ, 1.0087890625, -0.000686168670654296875 ;  /* 0x3c09919fff277431 */ /* 0x000fe200000001ff */
[----:B------:R-:W-:Y:S01]  /*5a40*/  MOV R41, 0x3d24d99a ;  /* 0x3d24d99a00297802 */ /* 0x000fe20000000f00 */
[C---:B------:R-:W-:Y:S01]  /*5a50*/  FMUL R3, R38.reuse, R38 ;  /* 0x0000002626037220 */ /* 0x040fe20000400000 */
[C---:B------:R-:W-:Y:S01]  /*5a60*/  FSETP.GE.AND P0, PT, |R38|.reuse, 1.0029599666595458984, PT ;  /* 0x3f8060fe2600780b */ /* 0x040fe20003f06200 */
[----:B------:R-:W0:Y:S01]  /*5a70*/  S2UR UR6, SR_CgaCtaId ;  /* 0x00000000000679c3 */ /* 0x000e220000008800 */
[----:B------:R-:W-:Y:S01]  /*5a80*/  UMOV UR5, 0x400 ;  /* 0x0000040000057882 */ /* 0x000fe20000000000 */
[----:B------:R-:W-:Y:S01]  /*5a90*/  BSSY.RECONVERGENT B1, `(.L_x_1428) ;  /* 0x0000027000017945 */ /* 0x000fe20003800200 */
[----:B------:R-:W-:Y:S01]  /*5aa0*/  FSEL R3, |R38|, R3, P0 ;  /* 0x0000000326037208 */ /* 0x000fe20000000200 */
[----:B------:R-:W-:Y:S01]  /*5ab0*/  UIADD3 UR5, UPT, UPT, UR5, 0x400, URZ ;  /* 0x0000040005057890 */ /* 0x000fe2000fffe0ff */
[----:B------:R-:W-:-:S02]  /*5ac0*/  FSEL R2, R2, 8.4834944573231041431e-05, P0 ;  /* 0x38b1e96a02027808 */ /* 0x000fc40000000000 */
[----:B------:R-:W-:-:S05]  /*5ad0*/  FSEL R40, -R40, -0.00082130916416645050049, P0 ;  /* 0xba574d2028287808 */ /* 0x000fca0000000100 */
[----:B------:R-:W-:Y:S01]  /*5ae0*/  FFMA R2, R3, R2, R40 ;  /* 0x0000000203027223 */ /* 0x000fe20000000028 */
[----:B------:R-:W-:Y:S02]  /*5af0*/  FSEL R40, R39, 0.0052134888246655464172, P0 ;  /* 0x3baad5ea27287808 */ /* 0x000fe40000000000 */
[----:B------:R-:W-:Y:S01]  /*5b00*/  FSEL R39, -R41, -0.026868773624300956726, P0 ;  /* 0xbcdc1be729277808 */ /* 0x000fe20000000100 */
[----:B------:R-:W-:Y:S02]  /*5b10*/  HFMA2 R41, -RZ, RZ, 1.7822265625, 0.000185489654541015625 ;  /* 0x3f210a14ff297431 */ /* 0x000fe400000001ff */
[----:B------:R-:W-:Y:S01]  /*5b20*/  FFMA R2, R3, R2, R40 ;  /* 0x0000000203027223 */ /* 0x000fe20000000028 */
[----:B------:R-:W-:-:S03]  /*5b30*/  HFMA2 R40, -RZ, RZ, 1.5341796875, 81.5625 ;  /* 0x3e235519ff287431 */ /* 0x000fc600000001ff */
[----:B------:R-:W-:Y:S01]  /*5b40*/  FFMA R2, R3, R2, R39 ;  /* 0x0000000203027223 */ /* 0x000fe20000000027 */
[----:B------:R-:W-:Y:S01]  /*5b50*/  MOV R39, 0x3f69b4f9 ;  /* 0x3f69b4f900277802 */ /* 0x000fe20000000f00 */
[----:B0-----:R-:W-:Y:S01]  /*5b60*/  ULEA UR5, UR6, UR5, 0x18 ;  /* 0x0000000506057291 */ /* 0x001fe2000f8ec0ff */
[----:B------:R-:W-:Y:S02]  /*5b70*/  FSEL R41, R41, 0.12837915122509002686, P0 ;  /* 0x3e0375d329297808 */ /* 0x000fe40000000000 */
[----:B------:R-:W-:Y:S01]  /*5b80*/  FSEL R39, R39, -0.37612664699554443359, P0 ;  /* 0xbec093ac27277808 */ /* 0x000fe20000000000 */
[----:B------:R-:W-:Y:S01]  /*5b90*/  ULEA UR5, UR4, UR5, 0x2 ;  /* 0x0000000504057291 */ /* 0x000fe2000f8e10ff */
[----:B------:R-:W-:-:S05]  /*5ba0*/  FSEL R40, R40, 0.11284004896879196167, P0 ;  /* 0x3de718af28287808 */ /* 0x000fca0000000000 */
[----:B------:R-:W-:-:S03]  /*5bb0*/  FFMA R2, R3, R2, R40 ;  /* 0x0000000203027223 */ /* 0x000fc60000000028 */
[----:B------:R-:W0:Y:S01]  /*5bc0*/  LDS R40, [UR5] ;  /* 0x00000005ff287984 */ /* 0x000e220008000800 */
[C---:B------:R-:W-:Y:S01]  /*5bd0*/  FFMA R2, R3.reuse, R2, R39 ;  /* 0x0000000203027223 */ /* 0x040fe20000000027 */
[----:B------:R-:W-:-:S03]  /*5be0*/  FSEL R39, -R3, R38, P0 ;  /* 0x0000002603277208 */ /* 0x000fc60000000100 */
        /* <DEDUP_REMOVED lines=10> */
[----:B0-----:R-:W-:Y:S05]  /*5c90*/  CALL.REL.NOINC `($__internal_12_$__cuda_sm20_rcp_rn_f32_slowpath) ;  /* 0x00000004001c7944 */ /* 0x001fea0003c00000 */
[----:B------:R-:W-:Y:S01]  /*5ca0*/  MOV R2, R44 ;  /* 0x0000002c00027202 */ /* 0x000fe20000000f00 */
[----:B------:R-:W-:Y:S06]  /*5cb0*/  BRA `(.L_x_1430) ;  /* 0x0000000000107947 */ /* 0x000fec0003800000 */
.L_x_1429:
[----:B------:R-:W1:Y:S02]  /*5cc0*/  MUFU.RCP R3, R0 ;  /* 0x0000000000037308 */ /* 0x000e640000001000 */
[----:B-1----:R-:W-:-:S04]  /*5cd0*/  FFMA R2, R3, R0, -1 ;  /* 0xbf80000003027423 */ /* 0x002fc80000000000 */
[----:B------:R-:W-:-:S04]  /*5ce0*/  FADD.FTZ R2, -R2, -RZ ;  /* 0x800000ff02027221 */ /* 0x000fc80000010100 */
[----:B------:R-:W-:-:S07]  /*5cf0*/  FFMA R2, R3, R2, R3 ;  /* 0x0000000203027223 */ /* 0x000fce0000000003 */
.L_x_1430:
[----:B------:R-:W-:Y:S05]  /*5d00*/  BSYNC.RECONVERGENT B1 ;  /* 0x0000000000017941 */ /* 0x000fea0003800200 */
.L_x_1428:
[----:B------:R-:W-:Y:S02]  /*5d10*/  HFMA2 R3, -RZ, RZ, 0.96630859375, -0.0022525787353515625 ;  /* 0x3bbb989dff037431 */ /* 0x000fe400000001ff */
[----:B------:R-:W-:Y:S01]  /*5d20*/  FMUL R38, R38, -R38 ;  /* 0x8000002626267220 */ /* 0x000fe20000400000 */
[----:B------:R-:W-:Y:S01]  /*5d30*/  MOV R42, 0x437c0000 ;  /* 0x437c0000002a7802 */ /* 0x000fe20000000f00 */
[----:B------:R-:W-:Y:S01]  /*5d40*/  FADD R45, R0, 9.9999999392252902908e-09 ;  /* 0x322bcc77002d7421 */ /* 0x000fe20000000000 */
[----:B0-----:R-:W-:Y:S01]  /*5d50*/  FMUL R40, R13, R40 ;  /* 0x000000280d287220 */ /* 0x001fe20000400000 */
[----:B------:R-:W-:Y:S03]  /*5d60*/  BSSY.RECONVERGENT B1, `(.L_x_1431) ;  /* 0x000001e000017945 */ /* 0x000fe60003800200 */
[----:B------:R-:W-:Y:S01]  /*5d70*/  IADD3 R0, PT, PT, R45, 0x1800000, RZ ;  /* 0x018000002d007810 */ /* 0x000fe20007ffe0ff */
[----:B------:R-:W-:Y:S01]  /*5d80*/  FMUL R40, R40, -332.0635986328125 ;  /* 0xc3a6082428287820 */ /* 0x000fe20000400000 */
[----:B------:R-:W-:-:S04]  /*5d90*/  FFMA.SAT R3, R38, R3, 0.5 ;  /* 0x3f00000026037423 */ /* 0x000fc80000002003 */
[----:B------:R-:W-:-:S04]  /*5da0*/  FFMA.RM R3, R3, R42, 12582913 ;  /* 0x4b40000103037423 */ /* 0x000fc8000000402a */
[C---:B------:R-:W-:Y:S01]  /*5db0*/  FADD R41, R3.reuse, -12583039 ;  /* 0xcb40007f03297421 */ /* 0x040fe20000000000 */
[----:B------:R-:W-:-:S03]  /*5dc0*/  SHF.L.U32 R3, R3, 0x17, RZ ;  /* 0x0000001703037819 */ /* 0x000fc600000006ff */
[----:B------:R-:W-:-:S04]  /*5dd0*/  FFMA R41, R38, 1.4426950216293334961, -R41 ;  /* 0x3fb8aa3b26297823 */ /* 0x000fc80000000829 */
[----:B------:R-:W-:-:S04]  /*5de0*/  FFMA R41, R38, 1.925963033500011079e-08, R41 ;  /* 0x32a5706026297823 */ /* 0x000fc80000000029 */
[----:B------:R-:W0:Y:S02]  /*5df0*/  MUFU.EX2 R38, R41 ;  /* 0x0000002900267308 */ /* 0x000e240000000800 */
[----:B0-----:R-:W-:Y:S01]  /*5e00*/  FMUL R3, R3, R38 ;  /* 0x0000002603037220 */ /* 0x001fe20000400000 */
[----:B------:R-:W-:-:S03]  /*5e10*/  LOP3.LUT R38, R0, 0x7f800000, RZ, 0xc0, !PT ;  /* 0x7f80000000267812 */ /* 0x000fc600078ec0ff */
[----:B------:R-:W-:Y:S01]  /*5e20*/  FMUL R43, R32, R3 ;  /* 0x00000003202b7220 */ /* 0x000fe20000400000 */
[----:B------:R-:W-:Y:S01]  /*5e30*/  ISETP.GT.U32.AND P0, PT, R38, 0x1ffffff, PT ;  /* 0x01ffffff2600780c */ /* 0x000fe20003f04070 */
[-C--:B------:R-:W-:Y:S01]  /*5e40*/  FMUL R3, R2, R39.reuse ;  /* 0x0000002702037220 */ /* 0x080fe20000400000 */
[----:B------:R-:W-:Y:S01]  /*5e50*/  FMUL R39, R40, R39 ;  /* 0x0000002728277220 */ /* 0x000fe20000400000 */
[----:B------:R-:W-:-:S03]  /*5e60*/  FMUL R0, R43, R2 ;  /* 0x000000022b007220 */ /* 0x000fc60000400000 */
[-C--:B------:R-:W-:Y:S01]  /*5e70*/  FMUL R39, R39, R2.reuse ;  /* 0x0000000227277220 */ /* 0x080fe20000400000 */
[----:B------:R-:W-:-:S04]  /*5e80*/  FFMA R3, R3, R2, R0 ;  /* 0x0000000203037223 */ /* 0x000fc80000000000 */
[----:B------:R-:W-:Y:S02]  /*5e90*/  FMUL R38, R40, R3 ;  /* 0x0000000328267220 */ /* 0x000fe40000400000 */
[----:B------:R-:W-:Y:S05]  /*5ea0*/  @P0 BRA `(.L_x_1432) ;  /* 0x0000000000140947 */ /* 0x000fea0003800000 */
[----:B------:R-:W-:Y:S02]  /*5eb0*/  MOV R0, R45 ;  /* 0x0000002d00007202 */ /* 0x000fe40000000f00 */
[----:B------:R-:W-:-:S07]  /*5ec0*/  MOV R2, 0x5ee0 ;  /* 0x00005ee000027802 */ /* 0x000fce0000000f00 */
[----:B------:R-:W-:Y:S05]  /*5ed0*/  CALL.REL.NOINC `($__internal_12_$__cuda_sm20_rcp_rn_f32_slowpath) ;  /* 0x00000000008c7944 */ /* 0x000fea0003c00000 */
[----:B------:R-:W-:Y:S01]  /*5ee0*/  MOV R0, R44 ;  /* 0x0000002c00007202 */ /* 0x000fe20000000f00 */
[----:B------:R-:W-:Y:S06]  /*5ef0*/  BRA `(.L_x_1433) ;  /* 0x0000000000107947 */ /* 0x000fec0003800000 */
.L_x_1432:
[----:B------:R-:W0:Y:S02]  /*5f00*/  MUFU.RCP R0, R45 ;  /* 0x0000002d00007308 */ /* 0x000e240000001000 */
[----:B0-----:R-:W-:-:S04]  /*5f10*/  FFMA R2, R45, R0, -1 ;  /* 0xbf8000002d027423 */ /* 0x001fc80000000000 */
[----:B------:R-:W-:-:S04]  /*5f20*/  FADD.FTZ R3, -R2, -RZ ;  /* 0x800000ff02037221 */ /* 0x000fc80000010100 */
[----:B------:R-:W-:-:S07]  /*5f30*/  FFMA R0, R0, R3, R0 ;  /* 0x0000000300007223 */ /* 0x000fce0000000000 */
.L_x_1433:
[----:B------:R-:W-:Y:S05]  /*5f40*/  BSYNC.RECONVERGENT B1 ;  /* 0x0000000000017941 */ /* 0x000fea0003800200 */
.L_x_1431:
[C---:B------:R-:W-:Y:S01]  /*5f50*/  FMUL R2, R38.reuse, R35 ;  /* 0x0000002326027220 */ /* 0x040fe20000400000 */
[C---:B------:R-:W-:Y:S01]  /*5f60*/  FMUL R37, R38.reuse, R37 ;  /* 0x0000002526257220 */ /* 0x040fe20000400000 */
[----:B------:R-:W-:Y:S01]  /*5f70*/  FMUL R36, R38, R36 ;  /* 0x0000002426247220 */ /* 0x000fe20000400000 */
[----:B------:R-:W-:Y:S01]  /*5f80*/  FFMA R10, R39, 0.5, R10 ;  /* 0x3f000000270a7823 */ /* 0x000fe2000000000a */
[-C--:B------:R-:W-:Y:S01]  /*5f90*/  FFMA R7, R2, R0.reuse, R7 ;  /* 0x0000000002077223 */ /* 0x080fe20000000007 */
[-C--:B------:R-:W-:Y:S01]  /*5fa0*/  FFMA R8, R37, R0.reuse, R8 ;  /* 0x0000000025087223 */ /* 0x080fe20000000008 */
[----:B------:R-:W-:-:S07]  /*5fb0*/  FFMA R9, R36, R0, R9 ;  /* 0x0000000024097223 */ /* 0x000fce0000000009 */
.L_x_1401:
[----:B------:R-:W-:Y:S05]  /*5fc0*/  BSYNC.RECONVERGENT B0 ;  /* 0x0000000000007941 */ /* 0x000fea0003800200 */
.L_x_1400:
[----:B------:R-:W0:Y:S01]  /*5fd0*/  LDCU UR10, c[0x0][0x414] ;  /* 0x00008280ff0a77ac */ /* 0x000e220008000800 */
[----:B------:R-:W-:Y:S02]  /*5fe0*/  IADD3 R34, PT, PT, R34, 0x1, RZ ;  /* 0x0000000122227810 */ /* 0x000fe40007ffe0ff */
[----:B------:R-:W-:Y:S01]  /*5ff0*/  ISETP.LT.U32.AND P1, PT, R33, 0x3f, PT ;  /* 0x0000003f2100780c */ /* 0x000fe20003f21070 */
[----:B------:R-:W-:Y:S01]  /*6000*/  UIADD3 UR4, UPT, UPT, UR4, 0x1, URZ ;  /* 0x0000000104047890 */ /* 0x000fe2000fffe0ff */
[----:B0-----:R-:W-:-:S13]  /*6010*/  ISETP.GE.AND P0, PT, R34, UR10, PT ;  /* 0x0000000a22007c0c */ /* 0x001fda000bf06270 */
[----:B------:R-:W-:Y:S05]  /*6020*/  @!P0 BRA P1, `(.L_x_1434) ;  /* 0xffffffe400e88947 */ /* 0x000fea000083ffff */
.L_x_1399:
[----:B------:R-:W-:Y:S01]  /*6030*/  UIADD3 UR4, UPT, UPT, UR10, 0x3f, URZ ;  /* 0x0000003f0a047890 */ /* 0x000fe2000fffe0ff */
[----:B------:R-:W-:Y:S01]  /*6040*/  IADD3 R20, PT, PT, R20, 0x1, RZ ;  /* 0x0000000114147810 */ /* 0x000fe20007ffe0ff */
[----:B------:R-:W-:Y:S02]  /*6050*/  BAR.SYNC.DEFER_BLOCKING 0x0 ;  /* 0x0000000000007b1d */ /* 0x000fe40000010000 */
[----:B------:R-:W-:-:S06]  /*6060*/  USHF.R.U32.HI UR4, URZ, 0x6, UR4 ;  /* 0x00000006ff047899 */ /* 0x000fcc0008011604 */
[----:B------:R-:W-:-:S13]  /*6070*/  ISETP.NE.AND P0, PT, R20, UR4, PT ;  /* 0x0000000414007c0c */ /* 0x000fda000bf05270 */
[----:B------:R-:W-:Y:S05]  /*6080*/  @P0 BRA `(.L_x_1435) ;  /* 0xffffffe000c40947 */ /* 0x000fea000383ffff */
.L_x_1396:
[----:B0-----:R-:W0:Y:S08]  /*6090*/  LDC.64 R2, c[0x0][0x388] ;  /* 0x0000e200ff027b82 */ /* 0x001e300000000a00 */
[----:B------:R-:W1:Y:S01]  /*60a0*/  LDC.64 R4, c[0x0][0x390] ;  /* 0x0000e400ff047b82 */ /* 0x000e620000000a00 */
[----:B0-----:R-:W-:-:S05]  /*60b0*/  IMAD.WIDE R2, R6, 0x4, R2 ;  /* 0x0000000406027825 */ /* 0x001fca00078e0202 */
[----:B------:R-:W-:Y:S04]  /*60c0*/  REDG.E.ADD.F32.FTZ.RN.STRONG.GPU desc[UR12][R2.64], R7 ;  /* 0x00000007020079a6 */ /* 0x000fe8000c12f30c */
[----:B------:R-:W-:Y:S04]  /*60d0*/  REDG.E.ADD.F32.FTZ.RN.STRONG.GPU desc[UR12][R2.64+0x4], R8 ;  /* 0x00000408020079a6 */ /* 0x000fe8000c12f30c */
[----:B------:R-:W-:Y:S04]  /*60e0*/  REDG.E.ADD.F32.FTZ.RN.STRONG.GPU desc[UR12][R2.64+0x8], R9 ;  /* 0x00000809020079a6 */ /* 0x000fe8000c12f30c */
[----:B-1----:R-:W-:Y:S01]  /*60f0*/  REDG.E.ADD.F32.FTZ.RN.STRONG.GPU desc[UR12][R4.64], R10 ;  /* 0x0000000a040079a6 */ /* 0x002fe2000c12f30c */
[----:B------:R-:W-:Y:S05]  /*6100*/  EXIT ;  /* 0x000000000000794d */ /* 0x000fea0003800000 */
        .weak           $__internal_12_$__cuda_sm20_rcp_rn_f32_slowpath
        .type           $__internal_12_$__cuda_sm20_rcp_rn_f32_slowpath,@function
        .size           $__internal_12_$__cuda_sm20_rcp_rn_f32_slowpath,($__internal_13_$__cuda_sm20_sqrt_rn_f32_slowpath - $__internal_12_$__cuda_sm20_rcp_rn_f32_slowpath)
$__internal_12_$__cuda_sm20_rcp_rn_f32_slowpath:
        /* <DEDUP_REMOVED lines=15> */
.L_x_1437:
        /* <DEDUP_REMOVED lines=33> */
.L_x_1439:
[----:B------:R0:W1:Y:S02]  /*6410*/  MUFU.RCP R44, R0 ;  /* 0x00000000002c7308 */ /* 0x0000640000001000 */
.L_x_1438:
[----:B------:R-:W-:Y:S05]  /*6420*/  BSYNC.RECONVERGENT B2 ;  /* 0x0000000000027941 */ /* 0x000fea0003800200 */
.L_x_1436:
[----:B------:R-:W-:-:S04]  /*6430*/  MOV R3, 0x0 ;  /* 0x0000000000037802 */ /* 0x000fc80000000f00 */
[----:B01----:R-:W-:Y:S05]  /*6440*/  RET.REL.NODEC R2 `(compute_forces_mixed) ;  /* 0xffffff9802ec7950 */ /* 0x003fea0003c3ffff */
        .weak           $__internal_13_$__cuda_sm20_sqrt_rn_f32_slowpath
        .type           $__internal_13_$__cuda_sm20_sqrt_rn_f32_slowpath,@function
        .size           $__internal_13_$__cuda_sm20_sqrt_rn_f32_slowpath,($__internal_14_$__cuda_sm3x_div_rn_noftz_f32_slowpath - $__internal_13_$__cuda_sm20_sqrt_rn_f32_slowpath)
$__internal_13_$__cuda_sm20_sqrt_rn_f32_slowpath:
        /* <DEDUP_REMOVED lines=19> */
.L_x_1440:
[----:B------:R-:W-:Y:S01]  /*6580*/  HFMA2 R3, -RZ, RZ, 0, 0 ;  /* 0x00000000ff037431 */ /* 0x000fe200000001ff */
[----:B------:R-:W-:-:S04]  /*6590*/  MOV R2, R0 ;  /* 0x0000000000027202 */ /* 0x000fc80000000f00 */
[----:B------:R-:W-:Y:S05]  /*65a0*/  RET.REL.NODEC R2 `(compute_forces_mixed) ;  /* 0xffffff9802947950 */ /* 0x000fea0003c3ffff */
        .weak           $__internal_14_$__cuda_sm3x_div_rn_noftz_f32_slowpath
        .type           $__internal_14_$__cuda_sm3x_div_rn_noftz_f32_slowpath,@function
        .size           $__internal_14_$__cuda_sm3x_div_rn_noftz_f32_slowpath,(.L_x_3149 - $__internal_14_$__cuda_sm3x_div_rn_noftz_f32_slowpath)
$__internal_14_$__cuda_sm3x_div_rn_noftz_f32_slowpath:
        /* <DEDUP_REMOVED lines=34> */
.L_x_1442:
        /* <DEDUP_REMOVED lines=51> */
.L_x_1449:
[----:B------:R-:W-:-:S04]  /*6b00*/  LOP3.LUT R0, R0, 0x80000000, RZ, 0xc0, !PT ;  /* 0x8000000000007812 */ /* 0x000fc800078ec0ff */
[----:B------:R-:W-:Y:S01]  /*6b10*/  LOP3.LUT R0, R0, 0x7f800000, RZ, 0xfc, !PT ;  /* 0x7f80000000007812 */ /* 0x000fe200078efcff */
[----:B------:R-:W-:Y:S06]  /*6b20*/  BRA `(.L_x_1450) ;  /* 0x0000000000047947 */ /* 0x000fec0003800000 */
.L_x_1448:
[----:B------:R-:W-:-:S07]  /*6b30*/  LEA R0, R43, R0, 0x17 ;  /* 0x000000002b007211 */ /* 0x000fce00078eb8ff */
.L_x_1450:
[----:B------:R-:W-:Y:S05]  /*6b40*/  BSYNC.RECONVERGENT B2 ;  /* 0x0000000000027941 */ /* 0x000fea0003800200 */
.L_x_1447:
[----:B------:R-:W-:Y:S05]  /*6b50*/  BRA `(.L_x_1451) ;  /* 0x0000000000207947 */ /* 0x000fea0003800000 */
.L_x_1446:
[----:B------:R-:W-:-:S04]  /*6b60*/  LOP3.LUT R0, R0, 0x80000000, R3, 0x48, !PT ;  /* 0x8000000000007812 */ /* 0x000fc800078e4803 */
[----:B------:R-:W-:Y:S01]  /*6b70*/  LOP3.LUT R0, R0, 0x7f800000, RZ, 0xfc, !PT ;  /* 0x7f80000000007812 */ /* 0x000fe200078efcff */
[----:B------:R-:W-:Y:S06]  /*6b80*/  BRA `(.L_x_1451) ;  /* 0x0000000000147947 */ /* 0x000fec0003800000 */
.L_x_1445:
[----:B------:R-:W-:Y:S01]  /*6b90*/  LOP3.LUT R0, R0, 0x80000000, R3, 0x48, !PT ;  /* 0x8000000000007812 */ /* 0x000fe200078e4803 */
[----:B------:R-:W-:Y:S06]  /*6ba0*/  BRA `(.L_x_1451) ;  /* 0x00000000000c7947 */ /* 0x000fec0003800000 */
.L_x_1444:
[----:B------:R-:W0:Y:S01]  /*6bb0*/  MUFU.RSQ R0, -QNAN ;  /* 0xffc0000000007908 */ /* 0x000e220000001400 */
[----:B------:R-:W-:Y:S05]  /*6bc0*/  BRA `(.L_x_1451) ;  /* 0x0000000000047947 */ /* 0x000fea0003800000 */
.L_x_1443:
[----:B------:R-:W-:-:S07]  /*6bd0*/  FADD.FTZ R0, R3, R0 ;  /* 0x0000000003007221 */ /* 0x000fce0000010000 */
.L_x_1451:
[----:B------:R-:W-:Y:S05]  /*6be0*/  BSYNC.RECONVERGENT B1 ;  /* 0x0000000000017941 */ /* 0x000fea0003800200 */
.L_x_1441:
[----:B------:R-:W-:-:S04]  /*6bf0*/  HFMA2 R3, -RZ, RZ, 0, 0 ;  /* 0x00000000ff037431 */ /* 0x000fc800000001ff */
[----:B0-----:R-:W-:Y:S05]  /*6c00*/  RET.REL.NODEC R2 `(compute_forces_mixed) ;  /* 0xffffff9002fc7950 */ /* 0x001fea0003c3ffff */
.L_x_1452:
        /* <DEDUP_REMOVED lines=15> */
.L_x_3149:


//--------------------- .text.save_positions_at_build --------------------------
	.section	.text.save_positions_at_build,"ax",@progbits
	.align	128
        .global         save_positions_at_build
        .type           save_positions_at_build,@function
        .size           save_positions_at_build,(.L_x_3197 - save_positions_at_build)
        .other          save_positions_at_build,@"STO_CUDA_ENTRY STV_DEFAULT"
save_positions_at_build:
.text.save_positions_at_build:
[----:B------:R-:W-:Y:S01]  /*0000*/  LDC R1, c[0x0][0x37c] ;  /* 0x0000df00ff017b82 */ /* 0x000fe20000000800 */
[----:B------:R-:W0:Y:S07]  /*0010*/  S2R R3, SR_TID.X ;  /* 0x0000000000037919 */ /* 0x000e2e0000002100 */
[----:B------:R-:W0:Y:S01]  /*0020*/  S2UR UR4, SR_CTAID.X ;  /* 0x00000000000479c3 */ /* 0x000e220000002500 */
[----:B------:R-:W1:Y:S07]  /*0030*/  LDCU UR5, c[0x0][0x390] ;  /* 0x00007200ff0577ac */ /* 0x000e6e0008000800 */
[----:B------:R-:W0:Y:S02]  /*0040*/  LDC R0, c[0x0][0x360] ;  /* 0x0000d800ff007b82 */ /* 0x000e240000000800 */
[----:B0-----:R-:W-:-:S05]  /*0050*/  IMAD R0, R0, UR4, R3 ;  /* 0x0000000400007c24 */ /* 0x001fca000f8e0203 */
[----:B-1----:R-:W-:-:S13]  /*0060*/  ISETP.GE.AND P0, PT, R0, UR5, PT ;  /* 0x0000000500007c0c */ /* 0x002fda000bf06270 */
[----:B------:R-:W-:Y:S05]  /*0070*/  @P0 EXIT ;  /* 0x000000000000094d */ /* 0x000fea0003800000 */
[----:B------:R-:W0:Y:S01]  /*0080*/  LDC.64 R2, c[0x0][0x380] ;  /* 0x0000e000ff027b82 */ /* 0x000e220000000a00 */
[----:B------:R-:W1:Y:S01]  /*0090*/  LDCU.64 UR4, c[0x0][0x358] ;  /* 0x00006b00ff0477ac */ /* 0x000e620008000a00 */
[----:B------:R-:W-:-:S06]  /*00a0*/  LEA R7, R0, R0, 0x1 ;  /* 0x0000000000077211 */ /* 0x000fcc00078e08ff */
[----:B------:R-:W2:Y:S01]  /*00b0*/  LDC.64 R4, c[0x0][0x388] ;  /* 0x0000e200ff047b82 */ /* 0x000ea20000000a00 */
[----:B0-----:R-:W-:-:S05]  /*00c0*/  IMAD.WIDE R2, R7, 0x4, R2 ;  /* 0x0000000407027825 */ /* 0x001fca00078e0202 */
[----:B-1----:R-:W3:Y:S04]  /*00d0*/  LDG.E.CONSTANT R9, desc[UR4][R2.64] ;  /* 0x0000000402097981 */ /* 0x002ee8000c1e9900 */
[----:B------:R-:W4:Y:S04]  /*00e0*/  LDG.E.CONSTANT R11, desc[UR4][R2.64+0x4] ;  /* 0x00000404020b7981 */ /* 0x000f28000c1e9900 */
[----:B------:R-:W5:Y:S01]  /*00f0*/  LDG.E.CONSTANT R13, desc[UR4][R2.64+0x8] ;  /* 0x00000804020d7981 */ /* 0x000f62000c1e9900 */
[----:B--2---:R-:W-:-:S05]  /*0100*/  IMAD.WIDE R4, R7, 0x4, R4 ;  /* 0x0000000407047825 */ /* 0x004fca00078e0204 */
[----:B---3--:R-:W-:Y:S04]  /*0110*/  STG.E desc[UR4][R4.64], R9 ;  /* 0x0000000904007986 */ /* 0x008fe8000c101904 */
[----:B----4-:R-:W-:Y:S04]  /*0120*/  STG.E desc[UR4][R4.64+0x4], R11 ;  /* 0x0000040b04007986 */ /* 0x010fe8000c101904 */
[----:B-----5:R-:W-:Y:S01]  /*0130*/  STG.E desc[UR4][R4.64+0x8], R13 ;  /* 0x0000080d04007986 */ /* 0x020fe2000c101904 */
[----:B------:R-:W-:Y:S05]  /*0140*/  EXIT ;  /* 0x000000000000794d */ /* 0x000fea0003800000 */
.L_x_1453:
        /* <DEDUP_REMOVED lines=11> */
.L_x_3197:


//--------------------- .text.compute_max_displacement --------------------------
	.section	.text.compute_max_displacement,"ax",@progbits
	.align	128
        .global         compute_max_displacement
        .type           compute_max_displacement,@function
        .size           compute_max_displacement,(.L_x_3150 - compute_max_displacement)
        .other          compute_max_displacement,@"STO_CUDA_ENTRY STV_DEFAULT"
compute_max_displacement:
.text.compute_max_displacement:
        /* <DEDUP_REMOVED lines=9> */
[----:B------:R-:W0:Y:S07]  /*0090*/  LDCU.64 UR6, c[0x0][0x358] ;  /* 0x00006b00ff0677ac */ /* 0x000e2e0008000a00 */
[----:B------:R-:W1:Y:S08]  /*00a0*/  LDC.64 R6, c[0x0][0x380] ;  /* 0x0000e000ff067b82 */ /* 0x000e700000000a00 */
[----:B------:R-:W2:Y:S01]  /*00b0*/  LDC.64 R8, c[0x0][0x388] ;  /* 0x0000e200ff087b82 */ /* 0x000ea20000000a00 */
[----:B0-----:R-:W3:Y:S01]  /*00c0*/  LDG.E.CONSTANT R4, desc[UR6][R4.64] ;  /* 0x0000000604047981 */ /* 0x001ee2000c1e9900 */
[----:B------:R-:W-:-:S05]  /*00d0*/  LEA R11, R0, R0, 0x1 ;  /* 0x00000000000b7211 */ /* 0x000fca00078e08ff */
[----:B-1----:R-:W-:-:S05]  /*00e0*/  IMAD.WIDE R6, R11, 0x4, R6 ;  /* 0x000000040b067825 */ /* 0x002fca00078e0206 */
[----:B------:R-:W4:Y:S01]  /*00f0*/  LDG.E.CONSTANT R10, desc[UR6][R6.64+0x4] ;  /* 0x00000406060a7981 */ /* 0x000f22000c1e9900 */
[----:B--2---:R-:W-:-:S03]  /*0100*/  IMAD.WIDE R8, R11, 0x4, R8 ;  /* 0x000000040b087825 */ /* 0x004fc600078e0208 */
[----:B------:R-:W2:Y:S04]  /*0110*/  LDG.E.CONSTANT R0, desc[UR6][R6.64] ;  /* 0x0000000606007981 */ /* 0x000ea8000c1e9900 */
[----:B------:R-:W4:Y:S04]  /*0120*/  LDG.E.CONSTANT R13, desc[UR6][R8.64+0x4] ;  /* 0x00000406080d7981 */ /* 0x000f28000c1e9900 */
[----:B------:R-:W2:Y:S04]  /*0130*/  LDG.E.CONSTANT R11, desc[UR6][R8.64] ;  /* 0x00000006080b7981 */ /* 0x000ea8000c1e9900 */
[----:B------:R-:W5:Y:S04]  /*0140*/  LDG.E.CONSTANT R12, desc[UR6][R6.64+0x8] ;  /* 0x00000806060c7981 */ /* 0x000f68000c1e9900 */
[----:B------:R-:W5:Y:S01]  /*0150*/  LDG.E.CONSTANT R15, desc[UR6][R8.64+0x8] ;  /* 0x00000806080f7981 */ /* 0x000f62000c1e9900 */
[----:B---3--:R-:W-:-:S13]  /*0160*/  ISETP.NE.AND P0, PT, R4, RZ, PT ;  /* 0x000000ff0400720c */ /* 0x008fda0003f05270 */
[----:B------:R-:W0:Y:S08]  /*0170*/  @P0 LDC.64 R2, c[0x4][0x8] ;  /* 0x01000200ff020b82 */ /* 0x000e300000000a00 */
[----:B------:R-:W1:Y:S01]  /*0180*/  @P0 LDC.64 R4, c[0x4][RZ] ;  /* 0x01000000ff040b82 */ /* 0x000e620000000a00 */
[----:B0-----:R-:W3:Y:S04]  /*0190*/  @P0 LDG.E.CONSTANT R23, desc[UR6][R2.64+0x4] ;  /* 0x0000040602170981 */ /* 0x001ee8000c1e9900 */
[----:B------:R-:W3:Y:S04]  /*01a0*/  @P0 LDG.E.CONSTANT R19, desc[UR6][R2.64] ;  /* 0x0000000602130981 */ /* 0x000ee8000c1e9900 */
[----:B------:R-:W3:Y:S04]  /*01b0*/  @P0 LDG.E.CONSTANT R27, desc[UR6][R2.64+0x8] ;  /* 0x00000806021b0981 */ /* 0x000ee8000c1e9900 */
[----:B-1----:R-:W3:Y:S04]  /*01c0*/  @P0 LDG.E.CONSTANT R21, desc[UR6][R4.64+0x4] ;  /* 0x0000040604150981 */ /* 0x002ee8000c1e9900 */
[----:B------:R-:W3:Y:S04]  /*01d0*/  @P0 LDG.E.CONSTANT R17, desc[UR6][R4.64] ;  /* 0x0000000604110981 */ /* 0x000ee8000c1e9900 */
[----:B------:R-:W3:Y:S01]  /*01e0*/  @P0 LDG.E.CONSTANT R25, desc[UR6][R4.64+0x8] ;  /* 0x0000080604190981 */ /* 0x000ee2000c1e9900 */
[----:B----4-:R-:W-:Y:S01]  /*01f0*/  FADD R10, R10, -R13 ;  /* 0x8000000d0a0a7221 */ /* 0x010fe20000000000 */
[----:B--2---:R-:W-:Y:S01]  /*0200*/  FADD R0, R0, -R11 ;  /* 0x8000000b00007221 */ /* 0x004fe20000000000 */
[----:B-----5:R-:W-:Y:S01]  /*0210*/  FADD R12, R12, -R15 ;  /* 0x8000000f0c0c7221 */ /* 0x020fe20000000000 */
[----:B------:R-:W-:Y:S01]  /*0220*/  BSSY.RECONVERGENT B0, `(.L_x_1454) ;  /* 0x0000018000007945 */ /* 0x000fe20003800200 */
[----:B---3--:R-:W-:Y:S01]  /*0230*/  @P0 FMUL R23, R10, R23 ;  /* 0x000000170a170220 */ /* 0x008fe20000400000 */
[----:B------:R-:W-:-:S05]  /*0240*/  @P0 FMUL R19, R0, R19 ;  /* 0x0000001300130220 */ /* 0x000fca0000400000 */
        /* <DEDUP_REMOVED lines=10> */
[----:B------:R-:W-:Y:S01]  /*02f0*/  IADD3 R0, PT, PT, R3, -0xd000000, RZ ;  /* 0xf300000003007810 */ /* 0x000fe20007ffe0ff */
[----:B------:R0:W1:Y:S03]  /*0300*/  MUFU.RSQ R2, R3 ;  /* 0x0000000300027308 */ /* 0x0000660000001400 */
[----:B------:R-:W-:-:S13]  /*0310*/  ISETP.GT.U32.AND P0, PT, R0, 0x727fffff, PT ;  /* 0x727fffff0000780c */ /* 0x000fda0003f04070 */
[----:B0-----:R-:W-:Y:S05]  /*0320*/  @!P0 BRA `(.L_x_1455) ;  /* 0x00000000000c8947 */ /* 0x001fea0003800000 */
[----:B------:R-:W-:-:S07]  /*0330*/  MOV R7, 0x350 ;  /* 0x0000035000077802 */ /* 0x000fce0000000f00 */
[----:B-1----:R-:W-:Y:S05]  /*0340*/  CALL.REL.NOINC `($__internal_15_$__cuda_sm20_sqrt_rn_f32_slowpath) ;  /* 0x00000000003c7944 */ /* 0x002fea0003c00000 */
[----:B------:R-:W-:Y:S05]  /*0350*/  BRA `(.L_x_1456) ;  /* 0x0000000000107947 */ /* 0x000fea0003800000 */
.L_x_1455:
[----:B-1----:R-:W-:Y:S01]  /*0360*/  FMUL.FTZ R0, R3, R2 ;  /* 0x0000000203007220 */ /* 0x002fe20000410000 */
[----:B------:R-:W-:-:S03]  /*0370*/  FMUL.FTZ R2, R2, 0.5 ;  /* 0x3f00000002027820 */ /* 0x000fc60000410000 */
[----:B------:R-:W-:-:S04]  /*0380*/  FFMA R3, -R0, R0, R3 ;  /* 0x0000000000037223 */ /* 0x000fc80000000103 */
[----:B------:R-:W-:-:S07]  /*0390*/  FFMA R0, R3, R2, R0 ;  /* 0x0000000203007223 */ /* 0x000fce0000000000 */
.L_x_1456:
[----:B------:R-:W-:Y:S05]  /*03a0*/  BSYNC.RECONVERGENT B0 ;  /* 0x0000000000007941 */ /* 0x000fea0003800200 */
.L_x_1454:
[----:B------:R-:W0:Y:S01]  /*03b0*/  S2R R4, SR_LANEID ;  /* 0x0000000000047919 */ /* 0x000e220000000000 */
[----:B------:R-:W1:Y:S01]  /*03c0*/  LDC.64 R2, c[0x0][0x390] ;  /* 0x0000e400ff027b82 */ /* 0x000e620000000a00 */
[----:B------:R-:W-:Y:S01]  /*03d0*/  VOTEU.ANY UR4, UPT, PT ;  /* 0x0000000000047886 */ /* 0x000fe200038e0100 */
[----:B------:R-:W-:Y:S01]  /*03e0*/  CREDUX.MAX.S32 UR5, R0 ;  /* 0x00000000000572cc */ /* 0x000fe20000000200 */
[----:B------:R-:W-:-:S12]  /*03f0*/  UFLO.U32 UR4, UR4 ;  /* 0x00000004000472bd */ /* 0x000fd800080e0000 */
[----:B------:R-:W-:Y:S02]  /*0400*/  MOV R5, UR5 ;  /* 0x0000000500057c02 */ /* 0x000fe40008000f00 */
[----:B0-----:R-:W-:-:S13]  /*0410*/  ISETP.EQ.U32.AND P0, PT, R4, UR4, PT ;  /* 0x0000000404007c0c */ /* 0x001fda000bf02070 */
[----:B-1----:R-:W-:Y:S01]  /*0420*/  @P0 REDG.E.MAX.S32.STRONG.GPU desc[UR6][R2.64], R5 ;  /* 0x000000050200098e */ /* 0x002fe2000d12e306 */
[----:B------:R-:W-:Y:S05]  /*0430*/  EXIT ;  /* 0x000000000000794d */ /* 0x000fea0003800000 */
        .weak           $__internal_15_$__cuda_sm20_sqrt_rn_f32_slowpath
        .type           $__internal_15_$__cuda_sm20_sqrt_rn_f32_slowpath,@function
        .size           $__internal_15_$__cuda_sm20_sqrt_rn_f32_slowpath,(.L_x_3150 - $__internal_15_$__cuda_sm20_sqrt_rn_f32_slowpath)
$__internal_15_$__cuda_sm20_sqrt_rn_f32_slowpath:
[----:B------:R-:W-:-:S13]  /*0440*/  LOP3.LUT P0, RZ, R3, 0x7fffffff, RZ, 0xc0, !PT ;  /* 0x7fffffff03ff7812 */ /* 0x000fda000780c0ff */
[----:B------:R-:W-:Y:S01]  /*0450*/  @!P0 MOV R2, R3 ;  /* 0x0000000300028202 */ /* 0x000fe20000000f00 */
[----:B------:R-:W-:Y:S06]  /*0460*/  @!P0 BRA `(.L_x_1457) ;  /* 0x0000000000448947 */ /* 0x000fec0003800000 */
[----:B------:R-:W-:Y:S02]  /*0470*/  FSETP.GEU.FTZ.AND P0, PT, R3, RZ, PT ;  /* 0x000000ff0300720b */ /* 0x000fe40003f1e000 */
[----:B------:R-:W-:-:S11]  /*0480*/  MOV R0, R3 ;  /* 0x0000000300007202 */ /* 0x000fd60000000f00 */
        /* <DEDUP_REMOVED lines=15> */
.L_x_1457:
[----:B------:R-:W-:Y:S01]  /*0580*/  HFMA2 R3, -RZ, RZ, 0, 0 ;  /* 0x00000000ff037431 */ /* 0x000fe200000001ff */
[----:B------:R-:W-:Y:S02]  /*0590*/  MOV R0, R2 ;  /* 0x0000000200007202 */ /* 0x000fe40000000f00 */
[----:B------:R-:W-:-:S04]  /*05a0*/  MOV R2, R7 ;  /* 0x0000000700027202 */ /* 0x000fc80000000f00 */
[----:B------:R-:W-:Y:S05]  /*05b0*/  RET.REL.NODEC R2 `(compute_max_displacement) ;  /* 0xfffffff802907950 */ /* 0x000fea0003c3ffff */
.L_x_1458:
        /* <DEDUP_REMOVED lines=12> */
.L_x_3150:


//--------------------- .text.reset_max_displacement --------------------------
	.section	.text.reset_max_displacement,"ax",@progbits
	.align	128
        .global         reset_max_displacement
        .type           reset_max_displacement,@function
        .size           reset_max_displacement,(.L_x_3199 - reset_max_displacement)
        .other          reset_max_displacement,@"STO_CUDA_ENTRY STV_DEFAULT"
reset_max_displacement:
.text.reset_max_displacement:
[----:B------:R-:W-:Y:S01]  /*0000*/  LDC R1, c[0x0][0x37c] ;  /* 0x0000df00ff017b82 */ /* 0x000fe20000000800 */
[----:B------:R-:W0:Y:S07]  /*0010*/  S2R R0, SR_TID.X ;  /* 0x0000000000007919 */ /* 0x000e2e0000002100 */
[----:B------:R-:W0:Y:S02]  /*0020*/  S2UR UR4, SR_CTAID.X ;  /* 0x00000000000479c3 */ /* 0x000e240000002500 */
[----:B0-----:R-:W-:-:S13]  /*0030*/  LOP3.LUT P0, RZ, R0, UR4, RZ, 0xfc, !PT ;  /* 0x0000000400ff7c12 */ /* 0x001fda000f80fcff */
[----:B------:R-:W-:Y:S05]  /*0040*/  @P0 EXIT ;  /* 0x000000000000094d */ /* 0x000fea0003800000 */
[----:B------:R-:W0:Y:S01]  /*0050*/  LDC.64 R2, c[0x0][0x380] ;  /* 0x0000e000ff027b82 */ /* 0x000e220000000a00 */
[----:B------:R-:W0:Y:S02]  /*0060*/  LDCU.64 UR4, c[0x0][0x358] ;  /* 0x00006b00ff0477ac */ /* 0x000e240008000a00 */
[----:B0-----:R-:W-:Y:S01]  /*0070*/  STG.E desc[UR4][R2.64], RZ ;  /* 0x000000ff02007986 */ /* 0x001fe2000c101904 */
[----:B------:R-:W-:Y:S05]  /*0080*/  EXIT ;  /* 0x000000000000794d */ /* 0x000fea0003800000 */
.L_x_1459:
        /* <DEDUP_REMOVED lines=15> */
.L_x_3199:


//--------------------- .text.remove_com_velocity --------------------------
	.section	.text.remove_com_velocity,"ax",@progbits
	.align	128
        .global         remove_com_velocity
        .type           remove_com_velocity,@function
        .size           remove_com_velocity,(.L_x_3151 - remove_com_velocity)
        .other          remove_com_velocity,@"STO_CUDA_ENTRY STV_DEFAULT"
remove_com_velocity:
.text.remove_com_velocity:
        /* <DEDUP_REMOVED lines=9> */
[----:B------:R-:W0:Y:S02]  /*0090*/  LDCU.64 UR4, c[0x0][0x358] ;  /* 0x00006b00ff0477ac */ /* 0x000e240008000a00 */
[----:B0-----:R-:W2:Y:S02]  /*00a0*/  LDG.E.CONSTANT R0, desc[UR4][R4.64+0xc] ;  /* 0x00000c0404007981 */ /* 0x001ea4000c1e9900 */
[----:B--2---:R-:W-:-:S13]  /*00b0*/  FSETP.GEU.AND P0, PT, R0, 9.9999999747524270788e-07, PT ;  /* 0x358637bd0000780b */ /* 0x004fda0003f0e000 */
[----:B------:R-:W-:Y:S05]  /*00c0*/  @!P0 EXIT ;  /* 0x000000000000894d */ /* 0x000fea0003800000 */
[----:B------:R-:W-:-:S05]  /*00d0*/  VIADD R3, R0, 0x1800000 ;  /* 0x0180000000037836 */ /* 0x000fca0000000000 */
[----:B------:R-:W-:-:S04]  /*00e0*/  LOP3.LUT R3, R3, 0x7f800000, RZ, 0xc0, !PT ;  /* 0x7f80000003037812 */ /* 0x000fc800078ec0ff */
[----:B------:R-:W-:-:S13]  /*00f0*/  ISETP.GT.U32.AND P0, PT, R3, 0x1ffffff, PT ;  /* 0x01ffffff0300780c */ /* 0x000fda0003f04070 */
[----:B------:R-:W-:Y:S05]  /*0100*/  @P0 BRA `(.L_x_1460) ;  /* 0x0000000000100947 */ /* 0x000fea0003800000 */
[----:B------:R-:W-:-:S07]  /*0110*/  MOV R4, 0x130 ;  /* 0x0000013000047802 */ /* 0x000fce0000000f00 */
[----:B------:R-:W-:Y:S05]  /*0120*/  CALL.REL.NOINC `($__internal_16_$__cuda_sm20_rcp_rn_f32_slowpath) ;  /* 0x00000000005c7944 */ /* 0x000fea0003c00000 */
[----:B------:R-:W-:Y:S01]  /*0130*/  IMAD.MOV.U32 R8, RZ, RZ, R3 ;  /* 0x000000ffff087224 */ /* 0x000fe200078e0003 */
[----:B------:R-:W-:Y:S06]  /*0140*/  BRA `(.L_x_1461) ;  /* 0x0000000000107947 */ /* 0x000fec0003800000 */
.L_x_1460:
[----:B------:R-:W0:Y:S02]  /*0150*/  MUFU.RCP R3, R0 ;  /* 0x0000000000037308 */ /* 0x000e240000001000 */
[----:B0-----:R-:W-:-:S04]  /*0160*/  FFMA R4, R0, R3, -1 ;  /* 0xbf80000000047423 */ /* 0x001fc80000000003 */
[----:B------:R-:W-:-:S04]  /*0170*/  FADD.FTZ R4, -R4, -RZ ;  /* 0x800000ff04047221 */ /* 0x000fc80000010100 */
[----:B------:R-:W-:-:S07]  /*0180*/  FFMA R8, R3, R4, R3 ;  /* 0x0000000403087223 */ /* 0x000fce0000000003 */
.L_x_1461:
[----:B------:R-:W0:Y:S01]  /*0190*/  LDC.64 R4, c[0x0][0x380] ;  /* 0x0000e000ff047b82 */ /* 0x000e220000000a00 */
[----:B------:R-:W-:-:S07]  /*01a0*/  IMAD R3, R2, 0x3, RZ ;  /* 0x0000000302037824 */ /* 0x000fce00078e02ff */
[----:B------:R-:W1:Y:S01]  /*01b0*/  LDC.64 R6, c[0x0][0x388] ;  /* 0x0000e200ff067b82 */ /* 0x000e620000000a00 */
[----:B0-----:R-:W-:-:S05]  /*01c0*/  IMAD.WIDE R2, R3, 0x4, R4 ;  /* 0x0000000403027825 */ /* 0x001fca00078e0204 */
[----:B------:R-:W2:Y:S04]  /*01d0*/  LDG.E R0, desc[UR4][R2.64] ;  /* 0x0000000402007981 */ /* 0x000ea8000c1e1900 */
[----:B-1----:R-:W2:Y:S04]  /*01e0*/  LDG.E.CONSTANT R5, desc[UR4][R6.64] ;  /* 0x0000000406057981 */ /* 0x002ea8000c1e9900 */
[----:B------:R-:W3:Y:S04]  /*01f0*/  LDG.E.CONSTANT R9, desc[UR4][R6.64+0x4] ;  /* 0x0000040406097981 */ /* 0x000ee8000c1e9900 */
[----:B------:R-:W4:Y:S04]  /*0200*/  LDG.E.CONSTANT R11, desc[UR4][R6.64+0x8] ;  /* 0x00000804060b7981 */ /* 0x000f28000c1e9900 */
[----:B------:R-:W3:Y:S04]  /*0210*/  LDG.E R4, desc[UR4][R2.64+0x4] ;  /* 0x0000040402047981 */ /* 0x000ee8000c1e1900 */
[----:B------:R-:W4:Y:S01]  /*0220*/  LDG.E R10, desc[UR4][R2.64+0x8] ;  /* 0x00000804020a7981 */ /* 0x000f22000c1e1900 */
[----:B--2---:R-:W-:-:S05]  /*0230*/  FFMA R5, R5, -R8, R0 ;  /* 0x8000000805057223 */ /* 0x004fca0000000000 */
[----:B------:R-:W-:Y:S01]  /*0240*/  STG.E desc[UR4][R2.64], R5 ;  /* 0x0000000502007986 */ /* 0x000fe2000c101904 */
[-C--:B---3--:R-:W-:Y:S01]  /*0250*/  FFMA R9, R9, -R8.reuse, R4 ;  /* 0x8000000809097223 */ /* 0x088fe20000000004 */
[----:B----4-:R-:W-:-:S04]  /*0260*/  FFMA R11, R11, -R8, R10 ;  /* 0x800000080b0b7223 */ /* 0x010fc8000000000a */
[----:B------:R-:W-:Y:S04]  /*0270*/  STG.E desc[UR4][R2.64+0x4], R9 ;  /* 0x0000040902007986 */ /* 0x000fe8000c101904 */
[----:B------:R-:W-:Y:S01]  /*0280*/  STG.E desc[UR4][R2.64+0x8], R11 ;  /* 0x0000080b02007986 */ /* 0x000fe2000c101904 */
[----:B------:R-:W-:Y:S05]  /*0290*/  EXIT ;  /* 0x000000000000794d */ /* 0x000fea0003800000 */
        .weak           $__internal_16_$__cuda_sm20_rcp_rn_f32_slowpath
        .type           $__internal_16_$__cuda_sm20_rcp_rn_f32_slowpath,@function
        .size           $__internal_16_$__cuda_sm20_rcp_rn_f32_slowpath,(.L_x_3151 - $__internal_16_$__cuda_sm20_rcp_rn_f32_slowpath)
$__internal_16_$__cuda_sm20_rcp_rn_f32_slowpath:
[----:B------:R-:W-:-:S05]  /*02a0*/  IMAD.SHL.U32 R3, R0, 0x2, RZ ;  /* 0x0000000200037824 */ /* 0x000fca00078e00ff */
[----:B------:R-:W-:-:S04]  /*02b0*/  SHF.R.U32.HI R3, RZ, 0x18, R3 ;  /* 0x00000018ff037819 */ /* 0x000fc80000011603 */
[----:B------:R-:W-:-:S13]  /*02c0*/  ISETP.NE.U32.AND P0, PT, R3, RZ, PT ;  /* 0x000000ff0300720c */ /* 0x000fda0003f05070 */
[----:B------:R-:W-:Y:S05]  /*02d0*/  @P0 BRA `(.L_x_1462) ;  /* 0x00000000002c0947 */ /* 0x000fea0003800000 */
[----:B------:R-:W-:-:S05]  /*02e0*/  IMAD.SHL.U32 R3, R0, 0x2, RZ ;  /* 0x0000000200037824 */ /* 0x000fca00078e00ff */
[----:B------:R-:W-:-:S13]  /*02f0*/  ISETP.NE.AND P0, PT, R3, RZ, PT ;  /* 0x000000ff0300720c */ /* 0x000fda0003f05270 */
[----:B------:R2:W3:Y:S01]  /*0300*/  @!P0 MUFU.RCP R3, R0 ;  /* 0x0000000000038308 */ /* 0x0004e20000001000 */
[----:B------:R-:W-:Y:S05]  /*0310*/  @!P0 BRA `(.L_x_1463) ;  /* 0x0000000000a48947 */ /* 0x000fea0003800000 */
[----:B------:R-:W-:-:S04]  /*0320*/  FFMA R5, R0, 1.84467440737095516160e+19, RZ ;  /* 0x5f80000000057823 */ /* 0x000fc800000000ff */
[----:B--2---:R-:W3:Y:S02]  /*0330*/  MUFU.RCP R0, R5 ;  /* 0x0000000500007308 */ /* 0x004ee40000001000 */
[----:B---3--:R-:W-:-:S04]  /*0340*/  FFMA R3, R5, R0, -1 ;  /* 0xbf80000005037423 */ /* 0x008fc80000000000 */
[----:B------:R-:W-:-:S04]  /*0350*/  FADD.FTZ R3, -R3, -RZ ;  /* 0x800000ff03037221 */ /* 0x000fc80000010100 */
[----:B------:R-:W-:-:S04]  /*0360*/  FFMA R0, R0, R3, R0 ;  /* 0x0000000300007223 */ /* 0x000fc80000000000 */
[----:B------:R-:W-:Y:S01]  /*0370*/  FFMA R3, R0, 1.84467440737095516160e+19, RZ ;  /* 0x5f80000000037823 */ /* 0x000fe200000000ff */
[----:B------:R-:W-:Y:S06]  /*0380*/  BRA `(.L_x_1463) ;  /* 0x0000000000887947 */ /* 0x000fec0003800000 */
.L_x_1462:
[----:B------:R-:W-:-:S04]  /*0390*/  IADD3 R5, PT, PT, R3, -0xfd, RZ ;  /* 0xffffff0303057810 */ /* 0x000fc80007ffe0ff */
[----:B------:R-:W-:-:S13]  /*03a0*/  ISETP.GT.U32.AND P0, PT, R5, 0x1, PT ;  /* 0x000000010500780c */ /* 0x000fda0003f04070 */
[----:B------:R-:W-:Y:S05]  /*03b0*/  @P0 BRA `(.L_x_1464) ;  /* 0x0000000000780947 */ /* 0x000fea0003800000 */
[----:B------:R-:W-:Y:S01]  /*03c0*/  LOP3.LUT R6, R0, 0x7fffff, RZ, 0xc0, !PT ;  /* 0x007fffff00067812 */ /* 0x000fe200078ec0ff */
[----:B------:R-:W-:Y:S02]  /*03d0*/  IMAD.MOV.U32 R10, RZ, RZ, 0x3 ;  /* 0x00000003ff0a7424 */ /* 0x000fe400078e00ff */
[----:B------:R-:W-:Y:S01]  /*03e0*/  VIADD R3, R3, 0xffffff04 ;  /* 0xffffff0403037836 */ /* 0x000fe20000000000 */
[----:B------:R-:W-:Y:S02]  /*03f0*/  LOP3.LUT R6, R6, 0x3f800000, RZ, 0xfc, !PT ;  /* 0x3f80000006067812 */ /* 0x000fe400078efcff */
[----:B------:R-:W-:Y:S02]  /*0400*/  SHF.L.U32 R11, R10, R5, RZ ;  /* 0x000000050a0b7219 */ /* 0x000fe400000006ff */
[----:B------:R-:W0:Y:S02]  /*0410*/  MUFU.RCP R7, R6 ;  /* 0x0000000600077308 */ /* 0x000e240000001000 */
        /* <DEDUP_REMOVED lines=9> */
[----:B------:R-:W-:Y:S01]  /*04b0*/  SHF.R.U32.HI R3, RZ, R3, R8 ;  /* 0x00000003ff037219 */ /* 0x000fe20000011608 */
[----:B------:R-:W-:Y:S01]  /*04c0*/  IMAD.MOV R7, RZ, RZ, -R7 ;  /* 0x000000ffff077224 */ /* 0x000fe200078e0a07 */
[----:B------:R-:W-:-:S04]  /*04d0*/  SHF.R.U32.HI R6, RZ, R5, R6 ;  /* 0x00000005ff067219 */ /* 0x000fc80000011606 */
[----:B------:R-:W-:Y:S02]  /*04e0*/  LOP3.LUT P1, RZ, R7, R5, R8, 0xf8, !PT ;  /* 0x0000000507ff7212 */ /* 0x000fe4000782f808 */
[C---:B------:R-:W-:Y:S02]  /*04f0*/  LOP3.LUT P0, RZ, R6.reuse, 0x1, RZ, 0xc0, !PT ;  /* 0x0000000106ff7812 */ /* 0x040fe4000780c0ff */
[----:B------:R-:W-:-:S04]  /*0500*/  LOP3.LUT P2, RZ, R6, 0x2, RZ, 0xc0, !PT ;  /* 0x0000000206ff7812 */ /* 0x000fc8000784c0ff */
[----:B------:R-:W-:Y:S02]  /*0510*/  PLOP3.LUT P0, PT, P0, P1, P2, 0xe0, 0x0 ;  /* 0x000000000000781c */ /* 0x000fe40000703c20 */
[----:B------:R-:W-:Y:S02]  /*0520*/  LOP3.LUT P1, RZ, R0, 0x7fffff, RZ, 0xc0, !PT ;  /* 0x007fffff00ff7812 */ /* 0x000fe4000782c0ff */
[----:B------:R-:W-:-:S04]  /*0530*/  SEL R5, RZ, 0x1, !P0 ;  /* 0x00000001ff057807 */ /* 0x000fc80004000000 */
[----:B------:R-:W-:-:S04]  /*0540*/  IADD3 R5, PT, PT, -R5, RZ, RZ ;  /* 0x000000ff05057210 */ /* 0x000fc80007ffe1ff */
[----:B------:R-:W-:-:S13]  /*0550*/  ISETP.GE.AND P0, PT, R5, RZ, PT ;  /* 0x000000ff0500720c */ /* 0x000fda0003f06270 */
[----:B------:R-:W-:-:S05]  /*0560*/  @!P0 VIADD R3, R3, 0x1 ;  /* 0x0000000103038836 */ /* 0x000fca0000000000 */
[----:B------:R-:W-:-:S04]  /*0570*/  @!P1 SHF.L.U32 R3, R3, 0x1, RZ ;  /* 0x0000000103039819 */ /* 0x000fc800000006ff */
[----:B------:R-:W-:Y:S01]  /*0580*/  LOP3.LUT R3, R3, 0x80000000, R0, 0xf8, !PT ;  /* 0x8000000003037812 */ /* 0x000fe200078ef800 */
[----:B------:R-:W-:Y:S06]  /*0590*/  BRA `(.L_x_1463) ;  /* 0x0000000000047947 */ /* 0x000fec0003800000 */
.L_x_1464:
[----:B------:R0:W1:Y:S02]  /*05a0*/  MUFU.RCP R3, R0 ;  /* 0x0000000000037308 */ /* 0x0000640000001000 */
.L_x_1463:
[----:B------:R-:W-:-:S04]  /*05b0*/  IMAD.MOV.U32 R5, RZ, RZ, 0x0 ;  /* 0x00000000ff057424 */ /* 0x000fc800078e00ff */
[----:B0123--:R-:W-:Y:S05]  /*05c0*/  RET.REL.NODEC R4 `(remove_com_velocity) ;  /* 0xfffffff8048c7950 */ /* 0x00ffea0003c3ffff */
.L_x_1465:
        /* <DEDUP_REMOVED lines=11> */
.L_x_3151:


//--------------------- .text.compute_com_velocity --------------------------
	.section	.text.compute_com_velocity,"ax",@progbits
	.align	128
        .global         compute_com_velocity
        .type           compute_com_velocity,@function
        .size           compute_com_velocity,(.L_x_3201 - compute_com_velocity)
        .other          compute_com_velocity,@"STO_CUDA_ENTRY STV_DEFAULT"
compute_com_velocity:
.text.compute_com_velocity:
[----:B------:R-:W-:Y:S01]  /*0000*/  LDC R1, c[0x0][0x37c] ;  /* 0x0000df00ff017b82 */ /* 0x000fe20000000800 */
[----:B------:R-:W0:Y:S07]  /*0010*/  S2R R0, SR_TID.X ;  /* 0x0000000000007919 */ /* 0x000e2e0000002100 */
[----:B------:R-:W0:Y:S01]  /*0020*/  S2UR UR4, SR_CTAID.X ;  /* 0x00000000000479c3 */ /* 0x000e220000002500 */
[----:B------:R-:W1:Y:S01]  /*0030*/  LDCU.64 UR8, c[0x0][0x358] ;  /* 0x00006b00ff0877ac */ /* 0x000e620008000a00 */
[----:B------:R-:W2:Y:S06]  /*0040*/  LDCU UR10, c[0x0][0x398] ;  /* 0x00007300ff0a77ac */ /* 0x000eac0008000800 */
[----:B------:R-:W0:Y:S01]  /*0050*/  LDC R11, c[0x0][0x360] ;  /* 0x0000d800ff0b7b82 */ /* 0x000e220000000800 */
[----:B------:R-:W3:Y:S01]  /*0060*/  LDCU.64 UR6, c[0x0][0x390] ;  /* 0x00007200ff0677ac */ /* 0x000ee20008000a00 */
[----:B------:R-:W-:Y:S01]  /*0070*/  UMOV UR5, 0x0 ;  /* 0x0000000000057882 */ /* 0x000fe20000000000 */
[----:B0-----:R-:W-:Y:S01]  /*0080*/  IMAD R11, R11, UR4, R0 ;  /* 0x000000040b0b7c24 */ /* 0x001fe2000f8e0200 */
[----:B------:R-:W-:-:S02]  /*0090*/  UMOV UR4, 0x4 ;  /* 0x0000000400047882 */ /* 0x000fc40000000000 */
[----:B---3--:R-:W-:Y:S02]  /*00a0*/  UIMAD.WIDE.U32 UR4, UR6, 0x1, UR4 ;  /* 0x00000001060478a5 */ /* 0x008fe4000f8e0004 */
[C---:B------:R-:W-:Y:S02]  /*00b0*/  ISETP.NE.AND P0, PT, R11.reuse, RZ, PT ;  /* 0x000000ff0b00720c */ /* 0x040fe40003f05270 */
[----:B--2---:R-:W-:Y:S01]  /*00c0*/  ISETP.GE.AND P1, PT, R11, UR10, PT ;  /* 0x0000000a0b007c0c */ /* 0x004fe2000bf26270 */
[----:B------:R-:W-:Y:S01]  /*00d0*/  UIADD3 UR6, UPT, UPT, UR5, UR7, URZ ;  /* 0x0000000705067290 */ /* 0x000fe2000fffe0ff */
[----:B------:R-:W-:Y:S02]  /*00e0*/  MOV R4, UR4 ;  /* 0x0000000400047c02 */ /* 0x000fe40008000f00 */
[----:B------:R-:W-:-:S03]  /*00f0*/  MOV R5, UR5 ;  /* 0x0000000500057c02 */ /* 0x000fc60008000f00 */
[----:B------:R-:W-:-:S04]  /*0100*/  MOV R3, UR6 ;  /* 0x0000000600037c02 */ /* 0x000fc80008000f00 */
[----:B------:R-:W1:Y:S02]  /*0110*/  @!P0 LDC.64 R6, c[0x0][0x390] ;  /* 0x0000e400ff068b82 */ /* 0x000e640000000a00 */
[----:B-1----:R0:W-:Y:S04]  /*0120*/  @!P0 STG.E desc[UR8][R6.64], RZ ;  /* 0x000000ff06008986 */ /* 0x0021e8000c101908 */
[----:B------:R0:W-:Y:S04]  /*0130*/  @!P0 STG.E desc[UR8][R6.64+0x4], RZ ;  /* 0x000004ff06008986 */ /* 0x0001e8000c101908 */
[----:B------:R0:W-:Y:S04]  /*0140*/  @!P0 STG.E desc[UR8][R6.64+0x8], RZ ;  /* 0x000008ff06008986 */ /* 0x0001e8000c101908 */
[----:B------:R0:W-:Y:S01]  /*0150*/  @!P0 STG.E desc[UR8][R6.64+0xc], RZ ;  /* 0x00000cff06008986 */ /* 0x0001e2000c101908 */
[----:B------:R-:W-:Y:S06]  /*0160*/  BAR.SYNC.DEFER_BLOCKING 0x0 ;  /* 0x0000000000007b1d */ /* 0x000fec0000010000 */
[----:B------:R-:W-:Y:S05]  /*0170*/  @P1 EXIT ;  /* 0x000000000000194d */ /* 0x000fea0003800000 */
[----:B0-----:R-:W0:Y:S08]  /*0180*/  LDC.64 R6, c[0x0][0x388] ;  /* 0x0000e200ff067b82 */ /* 0x001e300000000a00 */
[----:B------:R-:W1:Y:S01]  /*0190*/  LDC.64 R8, c[0x0][0x380] ;  /* 0x0000e000ff087b82 */ /* 0x000e620000000a00 */
[----:B0-----:R-:W-:-:S04]  /*01a0*/  IMAD.WIDE R6, R11, 0x4, R6 ;  /* 0x000000040b067825 */ /* 0x001fc800078e0206 */
[----:B------:R-:W-:Y:S02]  /*01b0*/  IMAD R11, R11, 0x3, RZ ;  /* 0x000000030b0b7824 */ /* 0x000fe400078e02ff */
[----:B------:R-:W2:Y:S02]  /*01c0*/  LDG.E.CONSTANT R6, desc[UR8][R6.64] ;  /* 0x0000000806067981 */ /* 0x000ea4000c1e9900 */
[----:B-1----:R-:W-:-:S05]  /*01d0*/  IMAD.WIDE R8, R11, 0x4, R8 ;  /* 0x000000040b087825 */ /* 0x002fca00078e0208 */
[----:B------:R-:W3:Y:S04]  /*01e0*/  LDG.E.CONSTANT R0, desc[UR8][R8.64] ;  /* 0x0000000808007981 */ /* 0x000ee8000c1e9900 */
[----:B------:R-:W4:Y:S04]  /*01f0*/  LDG.E.CONSTANT R2, desc[UR8][R8.64+0x4] ;  /* 0x0000040808027981 */ /* 0x000f28000c1e9900 */
[----:B------:R-:W5:Y:S01]  /*0200*/  LDG.E.CONSTANT R12, desc[UR8][R8.64+0x8] ;  /* 0x00000808080c7981 */ /* 0x000f62000c1e9900 */
[----:B------:R-:W0:Y:S01]  /*0210*/  LDC.64 R10, c[0x0][0x390] ;  /* 0x0000e400ff0a7b82 */ /* 0x000e220000000a00 */
[----:B--2---:R-:W-:-:S04]  /*0220*/  FSETP.GEU.AND P0, PT, R6, 9.9999999747524270788e-07, PT ;  /* 0x358637bd0600780b */ /* 0x004fc80003f0e000 */
[----:B------:R-:W-:-:S05]  /*0230*/  FSEL R5, R6, 12, P0 ;  /* 0x4140000006057808 */ /* 0x000fca0000000000 */
[C---:B---3--:R-:W-:Y:S01]  /*0240*/  FMUL R13, R5.reuse, R0 ;  /* 0x00000000050d7220 */ /* 0x048fe20000400000 */
[----:B----4-:R-:W-:Y:S01]  /*0250*/  FMUL R15, R5, R2 ;  /* 0x00000002050f7220 */ /* 0x010fe20000400000 */
[----:B------:R-:W-:-:S03]  /*0260*/  MOV R2, R4 ;  /* 0x0000000400027202 */ /* 0x000fc60000000f00 */
[----:B0-----:R-:W-:Y:S01]  /*0270*/  REDG.E.ADD.F32.FTZ.RN.STRONG.GPU desc[UR8][R10.64], R13 ;  /* 0x0000000d0a0079a6 */ /* 0x001fe2000c12f308 */
[----:B-----5:R-:W-:-:S03]  /*0280*/  FMUL R17, R5, R12 ;  /* 0x0000000c05117220 */ /* 0x020fc60000400000 */
[----:B------:R-:W-:Y:S04]  /*0290*/  REDG.E.ADD.F32.FTZ.RN.STRONG.GPU desc[UR8][R2.64], R15 ;  /* 0x0000000f020079a6 */ /* 0x000fe8000c12f308 */
[----:B------:R-:W-:Y:S04]  /*02a0*/  REDG.E.ADD.F32.FTZ.RN.STRONG.GPU desc[UR8][R2.64+0x4], R17 ;  /* 0x00000411020079a6 */ /* 0x000fe8000c12f308 */
[----:B------:R-:W-:Y:S01]  /*02b0*/  REDG.E.ADD.F32.FTZ.RN.STRONG.GPU desc[UR8][R2.64+0x8], R5 ;  /* 0x00000805020079a6 */ /* 0x000fe2000c12f308 */
[----:B------:R-:W-:Y:S05]  /*02c0*/  EXIT ;  /* 0x000000000000794d */ /* 0x000fea0003800000 */
.L_x_1466:
        /* <DEDUP_REMOVED lines=11> */
.L_x_3201:


//--------------------- .text.wrap_positions_kernel --------------------------
	.section	.text.wrap_positions_kernel,"ax",@progbits
	.align	128
        .global         wrap_positions_kernel
        .type           wrap_positions_kernel,@function
        .size           wrap_positions_kernel,(.L_x_3202 - wrap_positions_kernel)
        .other          wrap_positions_kernel,@"STO_CUDA_ENTRY STV_DEFAULT"
wrap_positions_kernel:
.text.wrap_positions_kernel:
[----:B------:R-:W-:Y:S08]  /*0000*/  LDC R1, c[0x0][0x37c] ;  /* 0x0000df00ff017b82 */ /* 0x000ff00000000800 */
[----:B------:R-:W0:Y:S01]  /*0010*/  LDC.64 R2, c[0x4][0x10] ;  /* 0x01000400ff027b82 */ /* 0x000e220000000a00 */
[----:B------:R-:W0:Y:S01]  /*0020*/  LDCU.64 UR4, c[0x0][0x358] ;  /* 0x00006b00ff0477ac */ /* 0x000e220008000a00 */
[----:B------:R-:W1:Y:S01]  /*0030*/  S2R R5, SR_TID.X ;  /* 0x0000000000057919 */ /* 0x000e620000002100 */
[----:B------:R-:W2:Y:S01]  /*0040*/  LDCU UR7, c[0x0][0x388] ;  /* 0x00007100ff0777ac */ /* 0x000ea20008000800 */
[----:B0-----:R-:W3:Y:S04]  /*0050*/  LDG.E.CONSTANT R2, desc[UR4][R2.64] ;  /* 0x0000000402027981 */ /* 0x001ee8000c1e9900 */
[----:B------:R-:W1:Y:S08]  /*0060*/  S2UR UR6, SR_CTAID.X ;  /* 0x00000000000679c3 */ /* 0x000e700000002500 */
[----:B------:R-:W1:Y:S02]  /*0070*/  LDC R0, c[0x0][0x360] ;  /* 0x0000d800ff007b82 */ /* 0x000e640000000800 */
[----:B-1----:R-:W-:Y:S01]  /*0080*/  IMAD R0, R0, UR6, R5 ;  /* 0x0000000600007c24 */ /* 0x002fe2000f8e0205 */
[----:B---3--:R-:W-:-:S04]  /*0090*/  ISETP.NE.AND P0, PT, R2, RZ, PT ;  /* 0x000000ff0200720c */ /* 0x008fc80003f05270 */
[----:B--2---:R-:W-:-:S13]  /*00a0*/  ISETP.GE.OR P0, PT, R0, UR7, !P0 ;  /* 0x0000000700007c0c */ /* 0x004fda000c706670 */
[----:B------:R-:W-:Y:S05]  /*00b0*/  @P0 EXIT ;  /* 0x000000000000094d */ /* 0x000fea0003800000 */
[----:B------:R-:W0:Y:S01]  /*00c0*/  LDC.64 R2, c[0x0][0x380] ;  /* 0x0000e000ff027b82 */ /* 0x000e220000000a00 */
[----:B------:R-:W-:-:S07]  /*00d0*/  LEA R5, R0, R0, 0x1 ;  /* 0x0000000000057211 */ /* 0x000fce00078e08ff */
[----:B------:R-:W1:Y:S01]  /*00e0*/  LDC.64 R6, c[0x4][0x8] ;  /* 0x01000200ff067b82 */ /* 0x000e620000000a00 */
[----:B0-----:R-:W-:-:S07]  /*00f0*/  IMAD.WIDE R2, R5, 0x4, R2 ;  /* 0x0000000405027825 */ /* 0x001fce00078e0202 */
[----:B------:R-:W0:Y:S01]  /*0100*/  LDC.64 R4, c[0x4][RZ] ;  /* 0x01000000ff047b82 */ /* 0x000e220000000a00 */
[----:B------:R-:W2:Y:S04]  /*0110*/  LDG.E R9, desc[UR4][R2.64] ;  /* 0x0000000402097981 */ /* 0x000ea8000c1e1900 */
[----:B-1----:R-:W2:Y:S04]  /*0120*/  LDG.E.CONSTANT R12, desc[UR4][R6.64] ;  /* 0x00000004060c7981 */ /* 0x002ea8000c1e9900 */
[----:B------:R-:W3:Y:S04]  /*0130*/  LDG.E.CONSTANT R13, desc[UR4][R6.64+0x4] ;  /* 0x00000404060d7981 */ /* 0x000ee8000c1e9900 */
[----:B------:R-:W3:Y:S04]  /*0140*/  LDG.E R8, desc[UR4][R2.64+0x4] ;  /* 0x0000040402087981 */ /* 0x000ee8000c1e1900 */
[----:B------:R-:W4:Y:S04]  /*0150*/  LDG.E.CONSTANT R17, desc[UR4][R6.64+0x8] ;  /* 0x0000080406117981 */ /* 0x000f28000c1e9900 */
[----:B------:R-:W4:Y:S04]  /*0160*/  LDG.E R0, desc[UR4][R2.64+0x8] ;  /* 0x0000080402007981 */ /* 0x000f28000c1e1900 */
[----:B0-----:R-:W5:Y:S04]  /*0170*/  LDG.E.CONSTANT R10, desc[UR4][R4.64] ;  /* 0x00000004040a7981 */ /* 0x001f68000c1e9900 */
[----:B------:R-:W5:Y:S04]  /*0180*/  LDG.E.CONSTANT R11, desc[UR4][R4.64+0x4] ;  /* 0x00000404040b7981 */ /* 0x000f68000c1e9900 */
[----:B------:R-:W5:Y:S01]  /*0190*/  LDG.E.CONSTANT R15, desc[UR4][R4.64+0x8] ;  /* 0x00000804040f7981 */ /* 0x000f62000c1e9900 */
[----:B--2---:R-:W-:Y:S01]  /*01a0*/  FMUL R12, R9, R12 ;  /* 0x0000000c090c7220 */ /* 0x004fe20000400000 */
[----:B---3--:R-:W-:-:S05]  /*01b0*/  FMUL R13, R8, R13 ;  /* 0x0000000d080d7220 */ /* 0x008fca0000400000 */
[----:B------:R-:W5:Y:S01]  /*01c0*/  FRND.FLOOR R12, R12 ;  /* 0x0000000c000c7307 */ /* 0x000f620000205000 */
[----:B----4-:R-:W-:-:S07]  /*01d0*/  FMUL R17, R0, R17 ;  /* 0x0000001100117220 */ /* 0x010fce0000400000 */
[----:B------:R-:W0:Y:S08]  /*01e0*/  FRND.FLOOR R13, R13 ;  /* 0x0000000d000d7307 */ /* 0x000e300000205000 */
[----:B------:R-:W1:Y:S01]  /*01f0*/  FRND.FLOOR R17, R17 ;  /* 0x0000001100117307 */ /* 0x000e620000205000 */
[----:B-----5:R-:W-:Y:S01]  /*0200*/  FFMA R9, -R10, R12, R9 ;  /* 0x0000000c0a097223 */ /* 0x020fe20000000109 */
[----:B0-----:R-:W-:-:S04]  /*0210*/  FFMA R11, -R11, R13, R8 ;  /* 0x0000000d0b0b7223 */ /* 0x001fc80000000108 */
[----:B------:R-:W-:Y:S01]  /*0220*/  STG.E desc[UR4][R2.64], R9 ;  /* 0x0000000902007986 */ /* 0x000fe2000c101904 */
[----:B-1----:R-:W-:-:S03]  /*0230*/  FFMA R15, -R15, R17, R0 ;  /* 0x000000110f0f7223 */ /* 0x002fc60000000100 */
[----:B------:R-:W-:Y:S04]  /*0240*/  STG.E desc[UR4][R2.64+0x4], R11 ;  /* 0x0000040b02007986 */ /* 0x000fe8000c101904 */
[----:B------:R-:W-:Y:S01]  /*0250*/  STG.E desc[UR4][R2.64+0x8], R15 ;  /* 0x0000080f02007986 */ /* 0x000fe2000c101904 */
[----:B------:R-:W-:Y:S05]  /*0260*/  EXIT ;  /* 0x000000000000794d */ /* 0x000fea0003800000 */
.L_x_1467:
        /* <DEDUP_REMOVED lines=9> */
.L_x_3202:


//--------------------- .text.velocity_verlet_step2 --------------------------
	.section	.text.velocity_verlet_step2,"ax",@progbits
	.align	128
        .global         velocity_verlet_step2
        .type           velocity_verlet_step2,@function
        .size           velocity_verlet_step2,(.L_x_3154 - velocity_verlet_step2)
        .other          velocity_verlet_step2,@"STO_CUDA_ENTRY STV_DEFAULT"
velocity_verlet_step2:
.text.velocity_verlet_step2:
[----:B------:R-:W-:Y:S01]  /*0000*/  LDC R1, c[0x0][0x37c] ;  /* 0x0000df00ff017b82 */ /* 0x000fe20000000800 */
[----:B------:R-:W0:Y:S07]  /*0010*/  S2R R17, SR_TID.X ;  /* 0x0000000000117919 */ /* 0x000e2e0000002100 */
[----:B------:R-:W0:Y:S01]  /*0020*/  S2UR UR4, SR_CTAID.X ;  /* 0x00000000000479c3 */ /* 0x000e220000002500 */
[----:B------:R-:W1:Y:S07]  /*0030*/  LDCU.64 UR6, c[0x0][0x358] ;  /* 0x00006b00ff0677ac */ /* 0x000e6e0008000a00 */
[----:B------:R-:W0:Y:S02]  /*0040*/  LDC R16, c[0x0][0x360] ;  /* 0x0000d800ff107b82 */ /* 0x000e240000000800 */
[----:B0-----:R-:W-:Y:S01]  /*0050*/  IMAD R16, R16, UR4, R17 ;  /* 0x0000000410107c24 */ /* 0x001fe2000f8e0211 */
[----:B------:R-:W0:Y:S04]  /*0060*/  LDCU UR4, c[0x0][0x3a0] ;  /* 0x00007400ff0477ac */ /* 0x000e280008000800 */
[----:B------:R-:W-:-:S13]  /*0070*/  ISETP.NE.AND P0, PT, R16, RZ, PT ;  /* 0x000000ff1000720c */ /* 0x000fda0003f05270 */
[----:B------:R-:W1:Y:S01]  /*0080*/  @!P0 LDC.64 R2, c[0x0][0x388] ;  /* 0x0000e200ff028b82 */ /* 0x000e620000000a00 */
[----:B0-----:R-:W-:Y:S01]  /*0090*/  ISETP.GE.AND P1, PT, R16, UR4, PT ;  /* 0x0000000410007c0c */ /* 0x001fe2000bf26270 */
[----:B-1----:R0:W-:Y:S06]  /*00a0*/  @!P0 STG.E desc[UR6][R2.64], RZ ;  /* 0x000000ff02008986 */ /* 0x0021ec000c101906 */
[----:B------:R-:W-:Y:S06]  /*00b0*/  BAR.SYNC.DEFER_BLOCKING 0x0 ;  /* 0x0000000000007b1d */ /* 0x000fec0000010000 */
[----:B------:R-:W-:Y:S05]  /*00c0*/  @P1 EXIT ;  /* 0x000000000000194d */ /* 0x000fea0003800000 */
[----:B------:R-:W1:Y:S01]  /*00d0*/  LDC.64 R8, c[0x0][0x390] ;  /* 0x0000e400ff087b82 */ /* 0x000e620000000a00 */
[----:B------:R-:W-:-:S07]  /*00e0*/  IMAD R14, R16, 0x3, RZ ;  /* 0x00000003100e7824 */ /* 0x000fce00078e02ff */
[----:B------:R-:W2:Y:S01]  /*00f0*/  LDC.64 R6, c[0x0][0x398] ;  /* 0x0000e600ff067b82 */ /* 0x000ea20000000a00 */
[----:B-1----:R-:W-:-:S05]  /*0100*/  IMAD.WIDE R8, R14, 0x4, R8 ;  /* 0x000000040e087825 */ /* 0x002fca00078e0208 */
[----:B0-----:R-:W3:Y:S04]  /*0110*/  LDG.E.CONSTANT R3, desc[UR6][R8.64+0x4] ;  /* 0x0000040608037981 */ /* 0x001ee8000c1e9900 */
[----:B------:R-:W4:Y:S04]  /*0120*/  LDG.E.CONSTANT R4, desc[UR6][R8.64] ;  /* 0x0000000608047981 */ /* 0x000f28000c1e9900 */
[----:B------:R-:W5:Y:S01]  /*0130*/  LDG.E.CONSTANT R5, desc[UR6][R8.64+0x8] ;  /* 0x0000080608057981 */ /* 0x000f62000c1e9900 */
[----:B--2---:R-:W-:-:S06]  /*0140*/  IMAD.WIDE R6, R16, 0x4, R6 ;  /* 0x0000000410067825 */ /* 0x004fcc00078e0206 */
[----:B------:R-:W2:Y:S01]  /*0150*/  LDG.E.CONSTANT R6, desc[UR6][R6.64] ;  /* 0x0000000606067981 */ /* 0x000ea2000c1e9900 */
[----:B------:R-:W-:Y:S01]  /*0160*/  BSSY.RECONVERGENT B0, `(.L_x_1468) ;  /* 0x0000012000007945 */ /* 0x000fe20003800200 */
[----:B------:R-:W-:Y:S01]  /*0170*/  SHF.R.S32.HI R17, RZ, 0x1f, R16 ;  /* 0x0000001fff117819 */ /* 0x000fe20000011410 */
[----:B---3--:R-:W-:-:S04]  /*0180*/  FMUL R11, R3, R3 ;  /* 0x00000003030b7220 */ /* 0x008fc80000400000 */
[----:B----4-:R-:W-:-:S04]  /*0190*/  FFMA R0, R4, R4, R11 ;  /* 0x0000000404007223 */ /* 0x010fc8000000000b */
[----:B-----5:R-:W-:-:S04]  /*01a0*/  FFMA R0, R5, R5, R0 ;  /* 0x0000000505007223 */ /* 0x020fc80000000000 */
[----:B------:R-:W-:Y:S01]  /*01b0*/  VIADD R2, R0, 0xf3000000 ;  /* 0xf300000000027836 */ /* 0x000fe20000000000 */
[----:B------:R0:W1:Y:S01]  /*01c0*/  MUFU.RSQ R11, R0 ;  /* 0x00000000000b7308 */ /* 0x0000620000001400 */
[----:B--2---:R-:W-:-:S03]  /*01d0*/  FSETP.GEU.AND P0, PT, R6, 9.9999999747524270788e-07, PT ;  /* 0x358637bd0600780b */ /* 0x004fc60003f0e000 */
[----:B------:R-:W-:Y:S02]  /*01e0*/  ISETP.GT.U32.AND P1, PT, R2, 0x727fffff, PT ;  /* 0x727fffff0200780c */ /* 0x000fe40003f24070 */
[----:B------:R-:W-:-:S11]  /*01f0*/  FSEL R2, R6, 12, P0 ;  /* 0x4140000006027808 */ /* 0x000fd60000000000 */
[----:B01----:R-:W-:Y:S05]  /*0200*/  @!P1 BRA `(.L_x_1469) ;  /* 0x00000000000c9947 */ /* 0x003fea0003800000 */
[----:B------:R-:W-:-:S07]  /*0210*/  MOV R6, 0x230 ;  /* 0x0000023000067802 */ /* 0x000fce0000000f00 */
[----:B------:R-:W-:Y:S05]  /*0220*/  CALL.REL.NOINC `($__internal_18_$__cuda_sm20_sqrt_rn_f32_slowpath) ;  /* 0x0000003000987944 */ /* 0x000fea0003c00000 */
[----:B------:R-:W-:Y:S05]  /*0230*/  BRA `(.L_x_1470) ;  /* 0x0000000000107947 */ /* 0x000fea0003800000 */
.L_x_1469:
[----:B------:R-:W-:Y:S01]  /*0240*/  FMUL.FTZ R7, R0, R11 ;  /* 0x0000000b00077220 */ /* 0x000fe20000410000 */
[----:B------:R-:W-:-:S03]  /*0250*/  FMUL.FTZ R11, R11, 0.5 ;  /* 0x3f0000000b0b7820 */ /* 0x000fc60000410000 */
[----:B------:R-:W-:-:S04]  /*0260*/  FFMA R0, -R7, R7, R0 ;  /* 0x0000000707007223 */ /* 0x000fc80000000100 */
[----:B------:R-:W-:-:S07]  /*0270*/  FFMA R11, R0, R11, R7 ;  /* 0x0000000b000b7223 */ /* 0x000fce0000000007 */
.L_x_1470:
[----:B------:R-:W-:Y:S05]  /*0280*/  BSYNC.RECONVERGENT B0 ;  /* 0x0000000000007941 */ /* 0x000fea0003800200 */
.L_x_1468:
[----:B------:R-:W-:Y:S01]  /*0290*/  FSETP.GEU.AND P0, PT, R11, 1.00000001335143196e-10, PT ;  /* 0x2edbe6ff0b00780b */ /* 0x000fe20003f0e000 */
[----:B------:R-:W-:-:S12]  /*02a0*/  BSSY.RECONVERGENT B0, `(.L_x_1471) ;  /* 0x0000036000007945 */ /* 0x000fd80003800200 */
[----:B------:R-:W-:Y:S05]  /*02b0*/  @!P0 BRA `(.L_x_1472) ;  /* 0x0000000000d08947 */ /* 0x000fea0003800000 */
[----:B------:R-:W-:Y:S02]  /*02c0*/  HFMA2 R0, -RZ, RZ, 3.79296875, 0 ;  /* 0x43960000ff007431 */ /* 0x000fe400000001ff */
[----:B------:R-:W-:Y:S01]  /*02d0*/  IMAD.MOV.U32 R7, RZ, RZ, 0x3b5a740e ;  /* 0x3b5a740eff077424 */ /* 0x000fe200078e00ff */
[----:B------:R-:W0:Y:S01]  /*02e0*/  FCHK P0, R11, 300 ;  /* 0x439600000b007902 */ /* 0x000e220000000000 */
[----:B------:R-:W-:Y:S02]  /*02f0*/  BSSY.RECONVERGENT B1, `(.L_x_1473) ;  /* 0x000000b000017945 */ /* 0x000fe40003800200 */
[----:B------:R-:W-:-:S04]  /*0300*/  FFMA R0, R7, -R0, 1 ;  /* 0x3f80000007007423 */ /* 0x000fc80000000800 */
[----:B------:R-:W-:-:S04]  /*0310*/  FFMA R0, R0, R7, 0.0033333334140479564667 ;  /* 0x3b5a740e00007423 */ /* 0x000fc80000000007 */
[----:B------:R-:W-:-:S04]  /*0320*/  FFMA R6, R0, R11, RZ ;  /* 0x0000000b00067223 */ /* 0x000fc800000000ff */
[----:B------:R-:W-:-:S04]  /*0330*/  FFMA R7, R6, -300, R11 ;  /* 0xc396000006077823 */ /* 0x000fc8000000000b */
[----:B------:R-:W-:Y:S01]  /*0340*/  FFMA R0, R0, R7, R6 ;  /* 0x0000000700007223 */ /* 0x000fe20000000006 */
[----:B0-----:R-:W-:Y:S06]  /*0350*/  @!P0 BRA `(.L_x_1474) ;  /* 0x0000000000108947 */ /* 0x001fec0003800000 */
[----:B------:R-:W-:Y:S01]  /*0360*/  IMAD.MOV.U32 R21, RZ, RZ, R11 ;  /* 0x000000ffff157224 */ /* 0x000fe200078e000b */
[----:B------:R-:W-:Y:S01]  /*0370*/  MOV R12, 0x3a0 ;  /* 0x000003a0000c7802 */ /* 0x000fe20000000f00 */
[----:B------:R-:W-:-:S07]  /*0380*/  IMAD.MOV.U32 R22, RZ, RZ, 0x43960000 ;  /* 0x43960000ff167424 */ /* 0x000fce00078e00ff */
[----:B------:R-:W-:Y:S05]  /*0390*/  CALL.REL.NOINC `($__internal_19_$__cuda_sm3x_div_rn_noftz_f32_slowpath) ;  /* 0x0000003000907944 */ /* 0x000fea0003c00000 */
.L_x_1474:
[----:B------:R-:W-:Y:S05]  /*03a0*/  BSYNC.RECONVERGENT B1 ;  /* 0x0000000000017941 */ /* 0x000fea0003800200 */
.L_x_1473:
[----:B------:R-:W-:Y:S01]  /*03b0*/  FADD R22, R0, R0 ;  /* 0x0000000000167221 */ /* 0x000fe20000000000 */
[----:B------:R-:W-:Y:S01]  /*03c0*/  BSSY.RECONVERGENT B1, `(.L_x_1475) ;  /* 0x0000020000017945 */ /* 0x000fe20003800200 */
[----:B------:R-:W-:-:S03]  /*03d0*/  MOV R0, 0x3f800000 ;  /* 0x3f80000000007802 */ /* 0x000fc60000000f00 */
[----:B------:R-:W-:-:S13]  /*03e0*/  FSETP.GT.AND P0, PT, R22, 9.9999999747524270788e-07, PT ;  /* 0x358637bd1600780b */ /* 0x000fda0003f04000 */
[----:B------:R-:W-:Y:S05]  /*03f0*/  @!P0 BRA `(.L_x_1476) ;  /* 0x0000000000708947 */ /* 0x000fea0003800000 */
[C---:B------:R-:W-:Y:S01]  /*0400*/  FMUL R0, |R22|.reuse, 2.8853900432586669922 ;  /* 0x4038aa3b16007820 */ /* 0x040fe20000400200 */
[C---:B------:R-:W-:Y:S01]  /*0410*/  FMUL R7, R22.reuse, R22 ;  /* 0x0000001616077220 */ /* 0x040fe20000400000 */
[----:B------:R-:W-:Y:S01]  /*0420*/  IMAD.MOV.U32 R8, RZ, RZ, 0x3c80f082 ;  /* 0x3c80f082ff087424 */ /* 0x000fe200078e00ff */
[C---:B------:R-:W-:Y:S01]  /*0430*/  FSETP.GE.AND P1, PT, |R22|.reuse, 0.60000002384185791016, PT ;  /* 0x3f19999a1600780b */ /* 0x040fe20003f26200 */
[----:B------:R-:W-:Y:S01]  /*0440*/  MUFU.RCP R9, R22 ;  /* 0x0000001600097308 */ /* 0x000fe20000001000 */
[----:B------:R-:W-:Y:S02]  /*0450*/  IMAD.MOV.U32 R21, RZ, RZ, 0x3f800000 ;  /* 0x3f800000ff157424 */ /* 0x000fe400078e00ff */
[C---:B------:R-:W-:Y:S01]  /*0460*/  FFMA R8, R7.reuse, R8, -0.052303962409496307373 ;  /* 0xbd563cae07087423 */ /* 0x040fe20000000008 */
[----:B------:R-:W-:Y:S01]  /*0470*/  FSETP.GE.AND P0, PT, |R22|, 9.010913848876953125, PT ;  /* 0x41102cb41600780b */ /* 0x000fe20003f06200 */
[----:B------:R-:W-:Y:S02]  /*0480*/  BSSY.RECONVERGENT B2, `(.L_x_1476) ;  /* 0x0000013000027945 */ /* 0x000fe40003800200 */
[C---:B------:R-:W-:Y:S01]  /*0490*/  FFMA R8, R7.reuse, R8, 0.1331529766321182251 ;  /* 0x3e08594107087423 */ /* 0x040fe20000000008 */
        /* <DEDUP_REMOVED lines=16> */
[----:B------:R-:W-:Y:S05]  /*05a0*/  CALL.REL.NOINC `($__internal_19_$__cuda_sm3x_div_rn_noftz_f32_slowpath) ;  /* 0x00000030000c7944 */ /* 0x000fea0003c00000 */
.L_x_1477:
[----:B------:R-:W-:Y:S05]  /*05b0*/  BSYNC.RECONVERGENT B2 ;  /* 0x0000000000027941 */ /* 0x000fea0003800200 */
.L_x_1476:
[----:B------:R-:W-:Y:S05]  /*05c0*/  BSYNC.RECONVERGENT B1 ;  /* 0x0000000000017941 */ /* 0x000fea0003800200 */
.L_x_1475:
[-C--:B------:R-:W-:Y:S01]  /*05d0*/  FMUL R4, R4, R0.reuse ;  /* 0x0000000004047220 */ /* 0x080fe20000400000 */
[-C--:B------:R-:W-:Y:S01]  /*05e0*/  FMUL R3, R3, R0.reuse ;  /* 0x0000000003037220 */ /* 0x080fe20000400000 */
[----:B------:R-:W-:-:S07]  /*05f0*/  FMUL R5, R5, R0 ;  /* 0x0000000005057220 */ /* 0x000fce0000400000 */
.L_x_1472:
[----:B------:R-:W-:Y:S05]  /*0600*/  BSYNC.RECONVERGENT B0 ;  /* 0x0000000000007941 */ /* 0x000fea0003800200 */
.L_x_1471:
[----:B------:R-:W-:Y:S01]  /*0610*/  IADD3 R0, PT, PT, R2, 0x1800000, RZ ;  /* 0x0180000002007810 */ /* 0x000fe20007ffe0ff */
[----:B------:R-:W-:Y:S03]  /*0620*/  BSSY.RECONVERGENT B0, `(.L_x_1478) ;  /* 0x000000b000007945 */ /* 0x000fe60003800200 */
[----:B------:R-:W-:-:S04]  /*0630*/  LOP3.LUT R0, R0, 0x7f800000, RZ, 0xc0, !PT ;  /* 0x7f80000000007812 */ /* 0x000fc800078ec0ff */
[----:B------:R-:W-:-:S13]  /*0640*/  ISETP.GT.U32.AND P0, PT, R0, 0x1ffffff, PT ;  /* 0x01ffffff0000780c */ /* 0x000fda0003f04070 */
[----:B------:R-:W-:Y:S05]  /*0650*/  @P0 BRA `(.L_x_1479) ;  /* 0x00000000000c0947 */ /* 0x000fea0003800000 */
[----:B------:R-:W-:-:S07]  /*0660*/  MOV R6, 0x680 ;  /* 0x0000068000067802 */ /* 0x000fce0000000f00 */
[----:B------:R-:W-:Y:S05]  /*0670*/  CALL.REL.NOINC `($__internal_17_$__cuda_sm20_rcp_rn_f32_slowpath) ;  /* 0x0000002800b07944 */ /* 0x000fea0003c00000 */
[----:B------:R-:W-:Y:S05]  /*0680*/  BRA `(.L_x_1480) ;  /* 0x0000000000107947 */ /* 0x000fea0003800000 */
.L_x_1479:
[----:B------:R-:W0:Y:S02]  /*0690*/  MUFU.RCP R7, R2 ;  /* 0x0000000200077308 */ /* 0x000e240000001000 */
[----:B0-----:R-:W-:-:S04]  /*06a0*/  FFMA R0, R2, R7, -1 ;  /* 0xbf80000002007423 */ /* 0x001fc80000000007 */
[----:B------:R-:W-:-:S04]  /*06b0*/  FADD.FTZ R0, -R0, -RZ ;  /* 0x800000ff00007221 */ /* 0x000fc80000010100 */
[----:B------:R-:W-:-:S07]  /*06c0*/  FFMA R0, R7, R0, R7 ;  /* 0x0000000007007223 */ /* 0x000fce0000000007 */
.L_x_1480:
[----:B------:R-:W-:Y:S05]  /*06d0*/  BSYNC.RECONVERGENT B0 ;  /* 0x0000000000007941 */ /* 0x000fea0003800200 */
.L_x_1478:
[----:B------:R-:W0:Y:S08]  /*06e0*/  LDC.64 R6, c[0x0][0x380] ;  /* 0x0000e000ff067b82 */ /* 0x000e300000000a00 */
[----:B------:R-:W1:Y:S01]  /*06f0*/  LDC R10, c[0x0][0x3a4] ;  /* 0x0000e900ff0a7b82 */ /* 0x000e620000000800 */
[----:B0-----:R-:W-:-:S07]  /*0700*/  IMAD.WIDE R14, R14, 0x4, R6 ;  /* 0x000000040e0e7825 */ /* 0x001fce00078e0206 */
[----:B------:R-:W0:Y:S01]  /*0710*/  LDC R6, c[0x0][0x3ac] ;  /* 0x0000eb00ff067b82 */ /* 0x000e220000000800 */
[----:B------:R-:W2:Y:S04]  /*0720*/  LDG.E R7, desc[UR6][R14.64] ;  /* 0x000000060e077981 */ /* 0x000ea8000c1e1900 */
[----:B------:R-:W3:Y:S04]  /*0730*/  LDG.E R9, desc[UR6][R14.64+0x4] ;  /* 0x000004060e097981 */ /* 0x000ee8000c1e1900 */
[----:B------:R-:W4:Y:S01]  /*0740*/  LDG.E R8, desc[UR6][R14.64+0x8] ;  /* 0x000008060e087981 */ /* 0x000f22000c1e1900 */
[----:B------:R-:W-:Y:S01]  /*0750*/  FMUL R0, R0, 0.00041840001358650624752 ;  /* 0x39db5cb300007820 */ /* 0x000fe20000400000 */
[----:B-1----:R-:W-:-:S03]  /*0760*/  FMUL R10, R10, 0.5 ;  /* 0x3f0000000a0a7820 */ /* 0x002fc60000400000 */
[C---:B------:R-:W-:Y:S01]  /*0770*/  FMUL R4, R0.reuse, R4 ;  /* 0x0000000400047220 */ /* 0x040fe20000400000 */
[----:B------:R-:W-:Y:S01]  /*0780*/  FMUL R5, R0, R5 ;  /* 0x0000000500057220 */ /* 0x000fe20000400000 */
[----:B0-----:R-:W-:Y:S01]  /*0790*/  FSETP.GT.AND P0, PT, R6, 1.00000001335143196e-10, PT ;  /* 0x2edbe6ff0600780b */ /* 0x001fe20003f04000 */
[----:B------:R-:W-:Y:S01]  /*07a0*/  FMUL R6, R0, R3 ;  /* 0x0000000300067220 */ /* 0x000fe20000400000 */
[----:B--2---:R-:W-:-:S03]  /*07b0*/  FFMA R3, R4, R10, R7 ;  /* 0x0000000a04037223 */ /* 0x004fc60000000007 */
[-C--:B---3--:R-:W-:Y:S01]  /*07c0*/  FFMA R4, R6, R10.reuse, R9 ;  /* 0x0000000a06047223 */ /* 0x088fe20000000009 */
[----:B----4-:R-:W-:-:S07]  /*07d0*/  FFMA R5, R5, R10, R8 ;  /* 0x0000000a05057223 */ /* 0x010fce0000000008 */
[----:B------:R-:W-:Y:S05]  /*07e0*/  @!P0 BRA `(.L_x_1481) ;  /* 0x0000002400ec8947 */ /* 0x000fea0003800000 */
[----:B------:R-:W0:Y:S01]  /*07f0*/  LDC R9, c[0x0][0x3b0] ;  /* 0x0000ec00ff097b82 */ /* 0x000e220000000800 */
[----:B------:R-:W-:Y:S01]  /*0800*/  HFMA2 R8, -RZ, RZ, -30320, -1.9967555999755859375e-05 ;  /* 0xf767814fff087431 */ /* 0x000fe200000001ff */
[----:B------:R-:W-:Y:S01]  /*0810*/  MOV R29, 0x1a08ee11 ;  /* 0x1a08ee11001d7802 */ /* 0x000fe20000000f00 */
[----:B------:R-:W-:Y:S01]  /*0820*/  IMAD.MOV.U32 R28, RZ, RZ, -0x7b4592ce ;  /* 0x84ba6d32ff1c7424 */ /* 0x000fe200078e00ff */
[----:B------:R-:W-:Y:S01]  /*0830*/  UMOV UR4, 0x54442d18 ;  /* 0x54442d1800047882 */ /* 0x000fe20000000000 */
[----:B------:R-:W-:Y:S01]  /*0840*/  UMOV UR5, 0x401921fb ;  /* 0x401921fb00057882 */ /* 0x000fe20000000000 */
[----:B------:R-:W-:Y:S01]  /*0850*/  BSSY.RECONVERGENT B0, `(.L_x_1482) ;  /* 0x00000a6000007945 */ /* 0x000fe20003800200 */
[----:B0-----:R-:W-:-:S04]  /*0860*/  IMAD.WIDE.U32 R16, R9, 0x7f4a7c15, R16 ;  /* 0x7f4a7c1509107825 */ /* 0x001fc800078e0010 */
[----:B------:R-:W-:-:S05]  /*0870*/  IMAD R9, R9, -0x61c88647, R17 ;  /* 0x9e3779b909097824 */ /* 0x000fca00078e0211 */
[--C-:B------:R-:W-:Y:S02]  /*0880*/  SHF.R.U32.HI R0, RZ, 0x1e, R9.reuse ;  /* 0x0000001eff007819 */ /* 0x100fe40000011609 */
[----:B------:R-:W-:Y:S02]  /*0890*/  SHF.R.U64 R7, R16, 0x1e, R9 ;  /* 0x0000001e10077819 */ /* 0x000fe40000001209 */
[----:B------:R-:W-:Y:S02]  /*08a0*/  LOP3.LUT R0, R0, R9, RZ, 0x3c, !PT ;  /* 0x0000000900007212 */ /* 0x000fe400078e3cff */
[----:B------:R-:W-:-:S03]  /*08b0*/  LOP3.LUT R16, R7, R16, RZ, 0x3c, !PT ;  /* 0x0000001007107212 */ /* 0x000fc600078e3cff */
[----:B------:R-:W-:Y:S02]  /*08c0*/  IMAD R9, R0, 0x1ce4e5b9, RZ ;  /* 0x1ce4e5b900097824 */ /* 0x000fe400078e02ff */
[----:B------:R-:W-:-:S04]  /*08d0*/  IMAD.WIDE.U32 R6, R16, 0x1ce4e5b9, RZ ;  /* 0x1ce4e5b910067825 */ /* 0x000fc800078e00ff */
[----:B------:R-:W-:-:S04]  /*08e0*/  IMAD R9, R16, -0x40a7b893, R9 ;  /* 0xbf58476d10097824 */ /* 0x000fc800078e0209 */
[----:B------:R-:W-:-:S05]  /*08f0*/  IMAD.IADD R0, R7, 0x1, R9 ;  /* 0x0000000107007824 */ /* 0x000fca00078e0209 */
[--C-:B------:R-:W-:Y:S02]  /*0900*/  SHF.R.U32.HI R7, RZ, 0x1b, R0.reuse ;  /* 0x0000001bff077819 */ /* 0x100fe40000011600 */
[----:B------:R-:W-:Y:S02]  /*0910*/  SHF.R.U64 R9, R6, 0x1b, R0 ;  /* 0x0000001b06097819 */ /* 0x000fe40000001200 */
[----:B------:R-:W-:Y:S02]  /*0920*/  LOP3.LUT R7, R7, R0, RZ, 0x3c, !PT ;  /* 0x0000000007077212 */ /* 0x000fe400078e3cff */
[----:B------:R-:W-:-:S03]  /*0930*/  LOP3.LUT R0, R9, R6, RZ, 0x3c, !PT ;  /* 0x0000000609007212 */ /* 0x000fc600078e3cff */
[----:B------:R-:W-:Y:S02]  /*0940*/  IMAD R9, R7, 0x133111eb, RZ ;  /* 0x133111eb07097824 */ /* 0x000fe400078e02ff */
[----:B------:R-:W-:-:S04]  /*0950*/  IMAD.WIDE.U32 R6, R0, 0x133111eb, RZ ;  /* 0x133111eb00067825 */ /* 0x000fc800078e00ff */
[----:B------:R-:W-:-:S04]  /*0960*/  IMAD R9, R0, -0x6b2fb645, R9 ;  /* 0x94d049bb00097824 */ /* 0x000fc800078e0209 */
[----:B------:R-:W-:Y:S02]  /*0970*/  IMAD.IADD R7, R7, 0x1, R9 ;  /* 0x0000000107077824 */ /* 0x000fe400078e0209 */
[----:B------:R-:W-:-:S03]  /*0980*/  IMAD.MOV.U32 R9, RZ, RZ, 0x14057b7e ;  /* 0x14057b7eff097424 */ /* 0x000fc600078e00ff */
[--C-:B------:R-:W-:Y:S02]  /*0990*/  SHF.R.U32.HI R0, RZ, 0x1f, R7.reuse ;  /* 0x0000001fff007819 */ /* 0x100fe40000011607 */
[----:B------:R-:W-:Y:S02]  /*09a0*/  SHF.R.U64 R11, R6, 0x1f, R7 ;  /* 0x0000001f060b7819 */ /* 0x000fe40000001207 */
[----:B------:R-:W-:Y:S02]  /*09b0*/  LOP3.LUT R0, R0, R7, RZ, 0x3c, !PT ;  /* 0x0000000700007212 */ /* 0x000fe400078e3cff */
[----:B------:R-:W-:-:S03]  /*09c0*/  LOP3.LUT R11, R11, R6, RZ, 0x3c, !PT ;  /* 0x000000060b0b7212 */ /* 0x000fc600078e3cff */
[----:B------:R-:W-:Y:S02]  /*09d0*/  IMAD R10, R0, 0x4c957f2d, RZ ;  /* 0x4c957f2d000a7824 */ /* 0x000fe400078e02ff */
[----:B------:R-:W-:-:S04]  /*09e0*/  IMAD.WIDE.U32 R6, R11, 0x4c957f2d, R8 ;  /* 0x4c957f2d0b067825 */ /* 0x000fc800078e0008 */
[----:B------:R-:W-:Y:S02]  /*09f0*/  IMAD R9, R11, 0x5851f42d, R10 ;  /* 0x5851f42d0b097824 */ /* 0x000fe400078e020a */
[----:B------:R-:W-:Y:S02]  /*0a00*/  IMAD R0, R0, 0x18fade9, RZ ;  /* 0x018fade900007824 */ /* 0x000fe400078e02ff */
[----:B------:R-:W-:Y:S02]  /*0a10*/  IMAD.IADD R7, R7, 0x1, R9 ;  /* 0x0000000107077824 */ /* 0x000fe400078e0209 */
[----:B------:R-:W-:-:S03]  /*0a20*/  IMAD.WIDE.U32 R28, R11, 0x18fade9, R28 ;  /* 0x018fade90b1c7825 */ /* 0x000fc600078e001c */
[--C-:B------:R-:W-:Y:S01]  /*0a30*/  SHF.R.U64 R12, R6, 0xb, R7.reuse ;  /* 0x0000000b060c7819 */ /* 0x100fe20000001207 */
[----:B------:R-:W-:Y:S01]  /*0a40*/  IMAD R9, R11, 0x685f98a2, R0 ;  /* 0x685f98a20b097824 */ /* 0x000fe200078e0200 */
[----:B------:R-:W-:-:S03]  /*0a50*/  SHF.R.U32.HI R13, RZ, 0xb, R7 ;  /* 0x0000000bff0d7819 */ /* 0x000fc60000011607 */
[----:B------:R-:W-:Y:S01]  /*0a60*/  IMAD.IADD R9, R29, 0x1, R9 ;  /* 0x000000011d097824 */ /* 0x000fe200078e0209 */
[----:B------:R0:W1:Y:S04]  /*0a70*/  I2F.U64 R12, R12 ;  /* 0x0000000c000c7312 */ /* 0x0000680000301000 */
[--C-:B------:R-:W-:Y:S02]  /*0a80*/  SHF.R.U64 R16, R28, 0xb, R9.reuse ;  /* 0x0000000b1c107819 */ /* 0x100fe40000001209 */
[----:B------:R-:W-:-:S04]  /*0a90*/  SHF.R.U32.HI R17, RZ, 0xb, R9 ;  /* 0x0000000bff117819 */ /* 0x000fc80000011609 */
[----:B------:R-:W2:Y:S01]  /*0aa0*/  I2F.U64 R16, R16 ;  /* 0x0000001000107312 */ /* 0x000ea20000301000 */
[----:B0-----:R-:W-:Y:S02]  /*0ab0*/  IMAD.MOV.U32 R13, RZ, RZ, 0x3e055027 ;  /* 0x3e055027ff0d7424 */ /* 0x001fe400078e00ff */
[----:B-1----:R-:W-:-:S05]  /*0ac0*/  FMUL R6, R12, 1.1102230246251565404e-16 ;  /* 0x250000000c067820 */ /* 0x002fca0000400000 */
[----:B------:R-:W-:-:S04]  /*0ad0*/  FMNMX R6, R6, 1.00000001335143196e-10, !PT ;  /* 0x2edbe6ff06067809 */ /* 0x000fc80007800000 */
[----:B------:R-:W-:Y:S01]  /*0ae0*/  IADD3 R7, PT, PT, R6, -0x3f2aaaab, RZ ;  /* 0xc0d5555506077810 */ /* 0x000fe20007ffe0ff */
[----:B--2---:R-:W-:Y:S01]  /*0af0*/  FMUL R0, R16, 1.1102230246251565404e-16 ;  /* 0x2500000010007820 */ /* 0x004fe20000400000 */
[C---:B------:R-:W-:Y:S02]  /*0b00*/  ISETP.GT.U32.AND P0, PT, R6.reuse, 0x7f7fffff, PT ;  /* 0x7f7fffff0600780c */ /* 0x040fe40003f04070 */
[----:B------:R-:W-:Y:S01]  /*0b10*/  LOP3.LUT R7, R7, 0xff800000, RZ, 0xc0, !PT ;  /* 0xff80000007077812 */ /* 0x000fe200078ec0ff */
[----:B------:R0:W1:Y:S04]  /*0b20*/  F2F.F64.F32 R10, R0 ;  /* 0x00000000000a7310 */ /* 0x0000680000201800 */
[----:B------:R-:W-:-:S04]  /*0b30*/  IMAD.IADD R8, R6, 0x1, -R7 ;  /* 0x0000000106087824 */ /* 0x000fc800078e0a07 */
[----:B------:R-:W-:Y:S01]  /*0b40*/  FADD R12, R8, -1 ;  /* 0xbf800000080c7421 */ /* 0x000fe20000000000 */
[----:B0-----:R-:W-:Y:S02]  /*0b50*/  I2FP.F32.S32 R0, R7 ;  /* 0x0000000700007245 */ /* 0x001fe40000201400 */
[----:B------:R-:W-:Y:S01]  /*0b60*/  MOV R7, 0x7f800000 ;  /* 0x7f80000000077802 */ /* 0x000fe20000000f00 */
[----:B------:R-:W-:Y:S02]  /*0b70*/  FFMA R13, R12, -R13, 0.14084610342979431152 ;  /* 0x3e1039f60c0d7423 */ /* 0x000fe4000000080d */
[----:B------:R-:W-:Y:S01]  /*0b80*/  FFMA R0, R0, 1.1920928955078125e-07, RZ ;  /* 0x3400000000007823 */ /* 0x000fe200000000ff */
[----:B-1----:R-:W-:Y:S01]  /*0b90*/  DMUL R10, R10, UR4 ;  /* 0x000000040a0a7c28 */ /* 0x002fe20008000000 */
[----:B------:R-:W-:-:S04]  /*0ba0*/  FFMA R13, R12, R13, -0.12148627638816833496 ;  /* 0xbdf8cdcc0c0d7423 */ /* 0x000fc8000000000d */
[C---:B------:R-:W-:Y:S01]  /*0bb0*/  FFMA R13, R12.reuse, R13, 0.13980610668659210205 ;  /* 0x3e0f29550c0d7423 */ /* 0x040fe2000000000d */
[----:B------:R-:W0:Y:S03]  /*0bc0*/  F2F.F32.F64 R8, R10 ;  /* 0x0000000a00087310 */ /* 0x000e260000301000 */
[----:B------:R-:W-:-:S04]  /*0bd0*/  FFMA R13, R12, R13, -0.16684235632419586182 ;  /* 0xbe2ad8b90c0d7423 */ /* 0x000fc8000000000d */
[----:B------:R-:W-:-:S04]  /*0be0*/  FFMA R17, R12, R13, 0.20012299716472625732 ;  /* 0x3e4ced0b0c117423 */ /* 0x000fc8000000000d */
[----:B------:R-:W-:Y:S01]  /*0bf0*/  FFMA R17, R12, R17, -0.24999669194221496582 ;  /* 0xbe7fff220c117423 */ /* 0x000fe20000000011 */
[----:B0-----:R-:W-:-:S03]  /*0c00*/  FMUL R16, R8, 0.63661974668502807617 ;  /* 0x3f22f98308107820 */ /* 0x001fc60000400000 */
[----:B------:R-:W-:Y:S01]  /*0c10*/  FFMA R17, R12, R17, 0.33333182334899902344 ;  /* 0x3eaaaa780c117423 */ /* 0x000fe20000000011 */
[----:B------:R-:W-:Y:S01]  /*0c20*/  FSETP.GE.AND P1, PT, |R8|, 105615, PT ;  /* 0x47ce47800800780b */ /* 0x000fe20003f26200 */
[----:B------:R-:W0:Y:S02]  /*0c30*/  F2I.NTZ R13, R16 ;  /* 0x00000010000d7305 */ /* 0x000e240000203100 */
[----:B------:R-:W-:-:S04]  /*0c40*/  FFMA R17, R12, R17, -0.5 ;  /* 0xbf0000000c117423 */ /* 0x000fc80000000011 */
[----:B------:R-:W-:-:S04]  /*0c50*/  FMUL R17, R12, R17 ;  /* 0x000000110c117220 */ /* 0x000fc80000400000 */
[----:B------:R-:W-:-:S04]  /*0c60*/  FFMA R17, R12, R17, R12 ;  /* 0x000000110c117223 */ /* 0x000fc8000000000c */
[----:B------:R-:W-:Y:S01]  /*0c70*/  FFMA R0, R0, 0.69314718246459960938, R17 ;  /* 0x3f31721800007823 */ /* 0x000fe20000000011 */
[----:B------:R-:W-:Y:S01]  /*0c80*/  @P0 FFMA R0, R6, R7, +INF ;  /* 0x7f80000006000423 */ /* 0x000fe20000000007 */
[----:B0-----:R-:W-:-:S03]  /*0c90*/  I2FP.F32.S32 R21, R13 ;  /* 0x0000000d00157245 */ /* 0x001fc60000201400 */
[----:B------:R-:W-:Y:S02]  /*0ca0*/  FMUL R0, R0, -2 ;  /* 0xc000000000007820 */ /* 0x000fe40000400000 */
[----:B------:R-:W-:-:S04]  /*0cb0*/  FFMA R10, R21, -1.5707962512969970703, R8 ;  /* 0xbfc90fda150a7823 */ /* 0x000fc80000000008 */
[----:B------:R-:W-:-:S04]  /*0cc0*/  FFMA R10, R21, -7.5497894158615963534e-08, R10 ;  /* 0xb3a22168150a7823 */ /* 0x000fc8000000000a */
[----:B------:R-:W-:Y:S01]  /*0cd0*/  FFMA R21, R21, -5.3903029534742383927e-15, R10 ;  /* 0xa7c234c515157823 */ /* 0x000fe2000000000a */
[----:B------:R-:W-:Y:S06]  /*0ce0*/  @!P1 BRA `(.L_x_1483) ;  /* 0x0000000400709947 */ /* 0x000fec0003800000 */
[----:B------:R-:W-:-:S13]  /*0cf0*/  FSETP.NEU.AND P0, PT, |R8|, +INF , PT ;  /* 0x7f8000000800780b */ /* 0x000fda0003f0d200 */
[----:B------:R-:W-:Y:S01]  /*0d00*/  @!P0 FMUL R21, RZ, R8 ;  /* 0x00000008ff158220 */ /* 0x000fe20000400000 */
[----:B------:R-:W-:Y:S01]  /*0d10*/  @!P0 IMAD.MOV.U32 R13, RZ, RZ, RZ ;  /* 0x000000ffff0d8224 */ /* 0x000fe200078e00ff */
[----:B------:R-:W-:Y:S06]  /*0d20*/  @!P0 BRA `(.L_x_1483) ;  /* 0x0000000400608947 */ /* 0x000fec0003800000 */
[----:B------:R-:W-:Y:S02]  /*0d30*/  IMAD.SHL.U32 R6, R8, 0x100, RZ ;  /* 0x0000010008067824 */ /* 0x000fe400078e00ff */
[----:B------:R-:W-:Y:S02]  /*0d40*/  HFMA2 R13, -RZ, RZ, 0, 0 ;  /* 0x00000000ff0d7431 */ /* 0x000fe400000001ff */
[----:B------:R-:W-:Y:S01]  /*0d50*/  IMAD.MOV.U32 R22, RZ, RZ, RZ ;  /* 0x000000ffff167224 */ /* 0x000fe200078e00ff */
[----:B------:R-:W0:Y:S01]  /*0d60*/  LDCU.64 UR8, c[0x4][0x28] ;  /* 0x01000500ff0877ac */ /* 0x000e220008000a00 */
[----:B------:R-:W-:Y:S01]  /*0d70*/  LOP3.LUT R21, R6, 0x80000000, RZ, 0xfc, !PT ;  /* 0x8000000006157812 */ /* 0x000fe200078efcff */
[----:B------:R-:W-:Y:S01]  /*0d80*/  UMOV UR5, URZ ;  /* 0x000000ff00057c82 */ /* 0x000fe20008000000 */
[----:B------:R-:W-:-:S05]  /*0d90*/  UMOV UR4, URZ ;  /* 0x000000ff00047c82 */ /* 0x000fca0008000000 */
.L_x_1484:
[----:B0-----:R-:W-:Y:S01]  /*0da0*/  IMAD.U32 R6, RZ, RZ, UR8 ;  /* 0x00000008ff067e24 */ /* 0x001fe2000f8e00ff */
[----:B------:R-:W-:-:S05]  /*0db0*/  MOV R7, UR9 ;  /* 0x0000000900077c02 */ /* 0x000fca0008000f00 */
[----:B------:R-:W2:Y:S01]  /*0dc0*/  LDG.E.CONSTANT R6, desc[UR6][R6.64] ;  /* 0x0000000606067981 */ /* 0x000ea2000c1e9900 */
[----:B------:R-:W-:Y:S01]  /*0dd0*/  UIADD3 UR4, UPT, UPT, UR4, 0x1, URZ ;  /* 0x0000000104047890 */ /* 0x000fe2000fffe0ff */
[C---:B------:R-:W-:Y:S01]  /*0de0*/  ISETP.EQ.AND P0, PT, R22.reuse, RZ, PT ;  /* 0x000000ff1600720c */ /* 0x040fe20003f02270 */
[----:B------:R-:W-:Y:S01]  /*0df0*/  UIADD3 UR8, UP1, UPT, UR8, 0x4, URZ ;  /* 0x0000000408087890 */ /* 0x000fe2000ff3e0ff */
[C---:B------:R-:W-:Y:S01]  /*0e00*/  ISETP.EQ.AND P1, PT, R22.reuse, 0x4, PT ;  /* 0x000000041600780c */ /* 0x040fe20003f22270 */
[----:B------:R-:W-:Y:S01]  /*0e10*/  UISETP.NE.AND UP0, UPT, UR4, 0x6, UPT ;  /* 0x000000060400788c */ /* 0x000fe2000bf05270 */
[C---:B------:R-:W-:Y:S01]  /*0e20*/  ISETP.EQ.AND P2, PT, R22.reuse, 0x8, PT ;  /* 0x000000081600780c */ /* 0x040fe20003f42270 */
[----:B------:R-:W-:Y:S01]  /*0e30*/  UIADD3.X UR9, UPT, UPT, URZ, UR9, URZ, UP1, !UPT ;  /* 0x00000009ff097290 */ /* 0x000fe20008ffe4ff */
[C---:B------:R-:W-:Y:S02]  /*0e40*/  ISETP.EQ.AND P3, PT, R22.reuse, 0xc, PT ;  /* 0x0000000c1600780c */ /* 0x040fe40003f62270 */
[----:B------:R-:W-:-:S02]  /*0e50*/  ISETP.EQ.AND P4, PT, R22, 0x10, PT ;  /* 0x000000101600780c */ /* 0x000fc40003f82270 */
[C---:B------:R-:W-:Y:S01]  /*0e60*/  ISETP.EQ.AND P5, PT, R22.reuse, 0x14, PT ;  /* 0x000000141600780c */ /* 0x040fe20003fa2270 */
[----:B------:R-:W-:Y:S02]  /*0e70*/  VIADD R22, R22, 0x4 ;  /* 0x0000000416167836 */ /* 0x000fe40000000000 */
[----:B--2---:R-:W-:-:S03]  /*0e80*/  IMAD.WIDE.U32 R10, R6, R21, RZ ;  /* 0x00000015060a7225 */ /* 0x004fc600078e00ff */
[----:B------:R-:W-:-:S04]  /*0e90*/  IADD3 R10, P6, PT, R10, R13, RZ ;  /* 0x0000000d0a0a7210 */ /* 0x000fc80007fde0ff */
[----:B------:R-:W-:Y:S01]  /*0ea0*/  IADD3.X R13, PT, PT, R11, UR5, RZ, P6, !PT ;  /* 0x000000050b0d7c10 */ /* 0x000fe2000b7fe4ff */
[--C-:B------:R-:W-:Y:S01]  /*0eb0*/  @P0 IMAD.MOV.U32 R12, RZ, RZ, R10.reuse ;  /* 0x000000ffff0c0224 */ /* 0x100fe200078e000a */
[-C--:B------:R-:W-:Y:S01]  /*0ec0*/  @P2 MOV R17, R10.reuse ;  /* 0x0000000a00112202 */ /* 0x080fe20000000f00 */
[--C-:B------:R-:W-:Y:S01]  /*0ed0*/  @P1 IMAD.MOV.U32 R16, RZ, RZ, R10.reuse ;  /* 0x000000ffff101224 */ /* 0x100fe200078e000a */
[----:B------:R-:W-:Y:S01]  /*0ee0*/  @P5 MOV R20, R10 ;  /* 0x0000000a00145202 */ /* 0x000fe20000000f00 */
[--C-:B------:R-:W-:Y:S02]  /*0ef0*/  @P3 IMAD.MOV.U32 R18, RZ, RZ, R10.reuse ;  /* 0x000000ffff123224 */ /* 0x100fe400078e000a */
[----:B------:R-:W-:Y:S01]  /*0f00*/  @P4 IMAD.MOV.U32 R19, RZ, RZ, R10 ;  /* 0x000000ffff134224 */ /* 0x000fe200078e000a */
[----:B------:R-:W-:Y:S06]  /*0f10*/  BRA.U UP0, `(.L_x_1484) ;  /* 0xfffffffd00a07547 */ /* 0x000fec000b83ffff */
[----:B------:R-:W-:Y:S01]  /*0f20*/  SHF.R.U32.HI R6, RZ, 0x17, R8 ;  /* 0x00000017ff067819 */ /* 0x000fe20000011608 */
[----:B------:R-:W-:Y:S03]  /*0f30*/  BSSY.RECONVERGENT B1, `(.L_x_1485) ;  /* 0x0000028000017945 */ /* 0x000fe60003800200 */
[C---:B------:R-:W-:Y:S02]  /*0f40*/  LOP3.LUT R7, R6.reuse, 0xe0, RZ, 0xc0, !PT ;  /* 0x000000e006077812 */ /* 0x040fe400078ec0ff */
[----:B------:R-:W-:-:S03]  /*0f50*/  LOP3.LUT P6, RZ, R6, 0x1f, RZ, 0xc0, !PT ;  /* 0x0000001f06ff7812 */ /* 0x000fc600078cc0ff */
[----:B------:R-:W-:-:S05]  /*0f60*/  VIADD R7, R7, 0xffffff80 ;  /* 0xffffff8007077836 */ /* 0x000fca0000000000 */
[----:B------:R-:W-:-:S04]  /*0f70*/  SHF.R.U32.HI R7, RZ, 0x5, R7 ;  /* 0x00000005ff077819 */ /* 0x000fc80000011607 */
[----:B------:R-:W-:-:S04]  /*0f80*/  LEA R11, -R7, RZ, 0x2 ;  /* 0x000000ff070b7211 */ /* 0x000fc800078e11ff */
[C---:B------:R-:W-:Y:S02]  /*0f90*/  ISETP.EQ.AND P3, PT, R11.reuse, -0x18, PT ;  /* 0xffffffe80b00780c */ /* 0x040fe40003f62270 */
[C---:B------:R-:W-:Y:S02]  /*0fa0*/  ISETP.EQ.AND P4, PT, R11.reuse, -0x14, PT ;  /* 0xffffffec0b00780c */ /* 0x040fe40003f82270 */
[C---:B------:R-:W-:Y:S02]  /*0fb0*/  ISETP.EQ.AND P2, PT, R11.reuse, -0x10, PT ;  /* 0xfffffff00b00780c */ /* 0x040fe40003f42270 */
[C---:B------:R-:W-:Y:S02]  /*0fc0*/  ISETP.EQ.AND P1, PT, R11.reuse, -0xc, PT ;  /* 0xfffffff40b00780c */ /* 0x040fe40003f22270 */
[C---:B------:R-:W-:Y:S02]  /*0fd0*/  ISETP.EQ.AND P0, PT, R11.reuse, -0x8, PT ;  /* 0xfffffff80b00780c */ /* 0x040fe40003f02270 */
[----:B------:R-:W-:-:S03]  /*0fe0*/  ISETP.EQ.AND P5, PT, R11, RZ, PT ;  /* 0x000000ff0b00720c */ /* 0x000fc60003fa2270 */
[--C-:B------:R-:W-:Y:S01]  /*0ff0*/  @P3 IMAD.MOV.U32 R21, RZ, RZ, R12.reuse ;  /* 0x000000ffff153224 */ /* 0x100fe200078e000c */
[C---:B------:R-:W-:Y:S01]  /*1000*/  ISETP.EQ.AND P3, PT, R11.reuse, -0x4, PT ;  /* 0xfffffffc0b00780c */ /* 0x040fe20003f62270 */
[----:B------:R-:W-:Y:S01]  /*1010*/  @P4 IMAD.MOV.U32 R7, RZ, RZ, R12 ;  /* 0x000000ffff074224 */ /* 0x000fe200078e000c */
[----:B------:R-:W-:Y:S01]  /*1020*/  @P4 MOV R21, R16 ;  /* 0x0000001000154202 */ /* 0x000fe20000000f00 */
[----:B------:R-:W-:Y:S01]  /*1030*/  @P2 IMAD.MOV.U32 R7, RZ, RZ, R16 ;  /* 0x000000ffff072224 */ /* 0x000fe200078e0010 */
[----:B------:R-:W-:Y:S01]  /*1040*/  ISETP.EQ.AND P4, PT, R11, 0x4, PT ;  /* 0x000000040b00780c */ /* 0x000fe20003f82270 */
[----:B------:R-:W-:Y:S01]  /*1050*/  @P2 IMAD.MOV.U32 R21, RZ, RZ, R17 ;  /* 0x000000ffff152224 */ /* 0x000fe200078e0011 */
[----:B------:R-:W-:Y:S01]  /*1060*/  @P1 MOV R7, R17 ;  /* 0x0000001100071202 */ /* 0x000fe20000000f00 */
[--C-:B------:R-:W-:Y:S01]  /*1070*/  @P1 IMAD.MOV.U32 R21, RZ, RZ, R18.reuse ;  /* 0x000000ffff151224 */ /* 0x100fe200078e0012 */
[----:B------:R-:W-:Y:S01]  /*1080*/  @P0 MOV R21, R19 ;  /* 0x0000001300150202 */ /* 0x000fe20000000f00 */
[----:B------:R-:W-:-:S04]  /*1090*/  @P0 IMAD.MOV.U32 R7, RZ, RZ, R18 ;  /* 0x000000ffff070224 */ /* 0x000fc800078e0012 */
[----:B------:R-:W-:Y:S01]  /*10a0*/  @P3 IMAD.MOV.U32 R7, RZ, RZ, R19 ;  /* 0x000000ffff073224 */ /* 0x000fe200078e0013 */
[----:B------:R-:W-:Y:S01]  /*10b0*/  @P5 MOV R7, R20 ;  /* 0x0000001400075202 */ /* 0x000fe20000000f00 */
[----:B------:R-:W-:Y:S02]  /*10c0*/  @P3 IMAD.MOV.U32 R21, RZ, RZ, R20 ;  /* 0x000000ffff153224 */ /* 0x000fe400078e0014 */
[--C-:B------:R-:W-:Y:S02]  /*10d0*/  @P5 IMAD.MOV.U32 R21, RZ, RZ, R13.reuse ;  /* 0x000000ffff155224 */ /* 0x100fe400078e000d */
[----:B------:R-:W-:Y:S01]  /*10e0*/  @P4 IMAD.MOV.U32 R7, RZ, RZ, R13 ;  /* 0x000000ffff074224 */ /* 0x000fe200078e000d */
[----:B------:R-:W-:Y:S06]  /*10f0*/  @!P6 BRA `(.L_x_1486) ;  /* 0x00000000002ce947 */ /* 0x000fec0003800000 */
[----:B------:R-:W-:Y:S01]  /*1100*/  @P2 MOV R10, R12 ;  /* 0x0000000c000a2202 */ /* 0x000fe20000000f00 */
[----:B------:R-:W-:Y:S01]  /*1110*/  @P1 IMAD.MOV.U32 R10, RZ, RZ, R16 ;  /* 0x000000ffff0a1224 */ /* 0x000fe200078e0010 */
[----:B------:R-:W-:Y:S01]  /*1120*/  LOP3.LUT R6, R6, 0x1f, RZ, 0xc0, !PT ;  /* 0x0000001f06067812 */ /* 0x000fe200078ec0ff */
[----:B------:R-:W-:Y:S01]  /*1130*/  @P0 IMAD.MOV.U32 R10, RZ, RZ, R17 ;  /* 0x000000ffff0a0224 */ /* 0x000fe200078e0011 */
[----:B------:R-:W-:Y:S02]  /*1140*/  ISETP.EQ.AND P0, PT, R11, 0x8, PT ;  /* 0x000000080b00780c */ /* 0x000fe40003f02270 */
[----:B------:R-:W-:Y:S01]  /*1150*/  @P3 MOV R10, R18 ;  /* 0x00000012000a3202 */ /* 0x000fe20000000f00 */
[----:B------:R-:W-:Y:S01]  /*1160*/  @P5 IMAD.MOV.U32 R10, RZ, RZ, R19 ;  /* 0x000000ffff0a5224 */ /* 0x000fe200078e0013 */
[----:B------:R-:W-:Y:S01]  /*1170*/  SHF.L.W.U32.HI R21, R7, R6, R21 ;  /* 0x0000000607157219 */ /* 0x000fe20000010e15 */
[----:B------:R-:W-:-:S08]  /*1180*/  @P4 IMAD.MOV.U32 R10, RZ, RZ, R20 ;  /* 0x000000ffff0a4224 */ /* 0x000fd000078e0014 */
[----:B------:R-:W-:-:S04]  /*1190*/  @P0 MOV R10, R13 ;  /* 0x0000000d000a0202 */ /* 0x000fc80000000f00 */
[----:B------:R-:W-:-:S07]  /*11a0*/  SHF.L.W.U32.HI R7, R10, R6, R7 ;  /* 0x000000060a077219 */ /* 0x000fce0000010e07 */
.L_x_1486:
[----:B------:R-:W-:Y:S05]  /*11b0*/  BSYNC.RECONVERGENT B1 ;  /* 0x0000000000017941 */ /* 0x000fea0003800200 */
.L_x_1485:
[C---:B------:R-:W-:Y:S01]  /*11c0*/  SHF.L.W.U32.HI R13, R7.reuse, 0x2, R21 ;  /* 0x00000002070d7819 */ /* 0x040fe20000010e15 */
[----:B------:R-:W-:Y:S01]  /*11d0*/  IMAD.SHL.U32 R7, R7, 0x4, RZ ;  /* 0x0000000407077824 */ /* 0x000fe200078e00ff */
[----:B------:R-:W-:Y:S01]  /*11e0*/  UMOV UR4, 0x54442d19 ;  /* 0x54442d1900047882 */ /* 0x000fe20000000000 */
[----:B------:R-:W-:Y:S01]  /*11f0*/  UMOV UR5, 0x3bf921fb ;  /* 0x3bf921fb00057882 */ /* 0x000fe20000000000 */
[----:B------:R-:W-:Y:S02]  /*1200*/  SHF.R.S32.HI R10, RZ, 0x1f, R13 ;  /* 0x0000001fff0a7819 */ /* 0x000fe4000001140d */
[----:B------:R-:W-:Y:S02]  /*1210*/  LOP3.LUT R8, R13, R8, RZ, 0x3c, !PT ;  /* 0x000000080d087212 */ /* 0x000fe400078e3cff */
[C---:B------:R-:W-:Y:S02]  /*1220*/  LOP3.LUT R6, R10.reuse, R7, RZ, 0x3c, !PT ;  /* 0x000000070a067212 */ /* 0x040fe400078e3cff */
[----:B------:R-:W-:-:S02]  /*1230*/  LOP3.LUT R7, R10, R13, RZ, 0x3c, !PT ;  /* 0x0000000d0a077212 */ /* 0x000fc400078e3cff */
[----:B------:R-:W-:Y:S02]  /*1240*/  ISETP.GE.AND P0, PT, R8, RZ, PT ;  /* 0x000000ff0800720c */ /* 0x000fe40003f06270 */
[----:B------:R-:W-:Y:S02]  /*1250*/  SHF.R.U32.HI R8, RZ, 0x1e, R21 ;  /* 0x0000001eff087819 */ /* 0x000fe40000011615 */
[----:B------:R-:W0:Y:S02]  /*1260*/  I2F.F64.S64 R6, R6 ;  /* 0x0000000600067312 */ /* 0x000e240000301c00 */
[----:B------:R-:W-:Y:S01]  /*1270*/  LEA.HI R13, R13, R8, RZ, 0x1 ;  /* 0x000000080d0d7211 */ /* 0x000fe200078f08ff */
[----:B0-----:R-:W-:-:S10]  /*1280*/  DMUL R10, R6, UR4 ;  /* 0x00000004060a7c28 */ /* 0x001fd40008000000 */
[----:B------:R-:W0:Y:S02]  /*1290*/  F2F.F32.F64 R10, R10 ;  /* 0x0000000a000a7310 */ /* 0x000e240000301000 */
[----:B0-----:R-:W-:-:S07]  /*12a0*/  FSEL R21, -R10, R10, !P0 ;  /* 0x0000000a0a157208 */ /* 0x001fce0004000100 */
.L_x_1483:
[----:B------:R-:W-:Y:S05]  /*12b0*/  BSYNC.RECONVERGENT B0 ;  /* 0x0000000000007941 */ /* 0x000fea0003800200 */
.L_x_1482:
[----:B------:R-:W-:Y:S02]  /*12c0*/  IMAD.MOV.U32 R6, RZ, RZ, 0x37cbac00 ;  /* 0x37cbac00ff067424 */ /* 0x000fe400078e00ff */
[----:B------:R-:W-:Y:S01]  /*12d0*/  FMUL R7, R21, R21 ;  /* 0x0000001515077220 */ /* 0x000fe20000400000 */
[C---:B------:R-:W-:Y:S01]  /*12e0*/  LOP3.LUT R8, R13.reuse, 0x1, RZ, 0xc0, !PT ;  /* 0x000000010d087812 */ /* 0x040fe200078ec0ff */
[----:B------:R-:W-:Y:S02]  /*12f0*/  HFMA2 R22, -RZ, RZ, 1.541015625, -0.052001953125 ;  /* 0x3e2aaaa8ff167431 */ /* 0x000fe400000001ff */
[----:B------:R-:W-:Y:S02]  /*1300*/  VIADD R13, R13, 0x1 ;  /* 0x000000010d0d7836 */ /* 0x000fe40000000000 */
[----:B------:R-:W-:Y:S01]  /*1310*/  FFMA R6, R7, R6, -0.0013887860113754868507 ;  /* 0xbab607ed07067423 */ /* 0x000fe20000000006 */
[----:B------:R-:W-:Y:S01]  /*1320*/  ISETP.NE.U32.AND P0, PT, R8, 0x1, PT ;  /* 0x000000010800780c */ /* 0x000fe20003f05070 */
[----:B------:R0:W1:Y:S01]  /*1330*/  MUFU.RSQ R11, R0 ;  /* 0x00000000000b7308 */ /* 0x0000620000001400 */
[----:B------:R-:W-:Y:S01]  /*1340*/  MOV R8, 0x3c0885e4 ;  /* 0x3c0885e400087802 */ /* 0x000fe20000000f00 */
[----:B------:R-:W-:Y:S01]  /*1350*/  BSSY.RECONVERGENT B0, `(.L_x_1487) ;  /* 0x0000015000007945 */ /* 0x000fe20003800200 */
[----:B------:R-:W-:-:S02]  /*1360*/  FSEL R6, R6, -0.00019574658654164522886, P0 ;  /* 0xb94d415306067808 */ /* 0x000fc40000000000 */
[----:B------:R-:W-:Y:S02]  /*1370*/  FSEL R8, R8, 0.041666727513074874878, !P0 ;  /* 0x3d2aaabb08087808 */ /* 0x000fe40004000000 */
[----:B------:R-:W-:Y:S02]  /*1380*/  FSEL R22, -R22, -0.4999999701976776123, !P0 ;  /* 0xbeffffff16167808 */ /* 0x000fe40004000100 */
[----:B------:R-:W-:Y:S01]  /*1390*/  FSEL R10, R21, 1, !P0 ;  /* 0x3f800000150a7808 */ /* 0x000fe20004000000 */
[----:B------:R-:W-:Y:S01]  /*13a0*/  FFMA R6, R7, R6, R8 ;  /* 0x0000000607067223 */ /* 0x000fe20000000008 */
[----:B------:R-:W-:Y:S01]  /*13b0*/  VIADD R8, R0, 0xf3000000 ;  /* 0xf300000000087836 */ /* 0x000fe20000000000 */
[----:B------:R-:W-:Y:S02]  /*13c0*/  LOP3.LUT P1, RZ, R13, 0x2, RZ, 0xc0, !PT ;  /* 0x000000020dff7812 */ /* 0x000fe4000782c0ff */
[C---:B------:R-:W-:Y:S01]  /*13d0*/  FFMA R6, R7.reuse, R6, R22 ;  /* 0x0000000607067223 */ /* 0x040fe20000000016 */
[----:B------:R-:W-:Y:S01]  /*13e0*/  FFMA R7, R7, R10, RZ ;  /* 0x0000000a07077223 */ /* 0x000fe200000000ff */
[----:B------:R-:W-:-:S03]  /*13f0*/  ISETP.GT.U32.AND P0, PT, R8, 0x727fffff, PT ;  /* 0x727fffff0800780c */ /* 0x000fc60003f04070 */
[----:B------:R-:W-:-:S06]  /*1400*/  FFMA R10, R7, R6, R10 ;  /* 0x00000006070a7223 */ /* 0x000fcc000000000a */
[----:B------:R-:W-:-:S04]  /*1410*/  @P1 FADD R10, RZ, -R10 ;  /* 0x8000000aff0a1221 */ /* 0x000fc80000000000 */
[----:B01----:R-:W-:Y:S05]  /*1420*/  @!P0 BRA `(.L_x_1488) ;  /* 0x00000000000c8947 */ /* 0x003fea0003800000 */
[----:B------:R-:W-:-:S07]  /*1430*/  MOV R6, 0x1450 ;  /* 0x0000145000067802 */ /* 0x000fce0000000f00 */
[----:B------:R-:W-:Y:S05]  /*1440*/  CALL.REL.NOINC `($__internal_18_$__cuda_sm20_sqrt_rn_f32_slowpath) ;  /* 0x0000002000107944 */ /* 0x000fea0003c00000 */
[----:B------:R-:W-:Y:S05]  /*1450*/  BRA `(.L_x_1489) ;  /* 0x0000000000107947 */ /* 0x000fea0003800000 */
.L_x_1488:
[----:B------:R-:W-:Y:S01]  /*1460*/  FMUL.FTZ R7, R0, R11 ;  /* 0x0000000b00077220 */ /* 0x000fe20000410000 */
[----:B------:R-:W-:-:S03]  /*1470*/  FMUL.FTZ R11, R11, 0.5 ;  /* 0x3f0000000b0b7820 */ /* 0x000fc60000410000 */
[----:B------:R-:W-:-:S04]  /*1480*/  FFMA R0, -R7, R7, R0 ;  /* 0x0000000707007223 */ /* 0x000fc80000000100 */
[----:B------:R-:W-:-:S07]  /*1490*/  FFMA R11, R0, R11, R7 ;  /* 0x0000000b000b7223 */ /* 0x000fce0000000007 */
.L_x_1489:
[----:B------:R-:W-:Y:S05]  /*14a0*/  BSYNC.RECONVERGENT B0 ;  /* 0x0000000000007941 */ /* 0x000fea0003800200 */
.L_x_1487:
[----:B------:R-:W-:Y:S01]  /*14b0*/  HFMA2 R26, -RZ, RZ, -7.212162017822265625e-05, 5320 ;  /* 0x84ba6d32ff1a7431 */ /* 0x000fe200000001ff */
[----:B------:R-:W-:Y:S01]  /*14c0*/  MOV R6, 0xf767814f ;  /* 0xf767814f00067802 */ /* 0x000fe20000000f00 */
[C---:B------:R-:W-:Y:S01]  /*14d0*/  IMAD R13, R9.reuse, 0x4c957f2d, RZ ;  /* 0x4c957f2d090d7824 */ /* 0x040fe200078e02ff */
[----:B------:R-:W-:Y:S01]  /*14e0*/  UMOV UR4, 0x54442d18 ;  /* 0x54442d1800047882 */ /* 0x000fe20000000000 */
[----:B------:R-:W-:Y:S01]  /*14f0*/  IMAD.MOV.U32 R7, RZ, RZ, 0x14057b7e ;  /* 0x14057b7eff077424 */ /* 0x000fe200078e00ff */
[----:B------:R-:W-:Y:S01]  /*1500*/  UMOV UR5, 0x401921fb ;  /* 0x401921fb00057882 */ /* 0x000fe20000000000 */
[----:B------:R-:W-:Y:S01]  /*1510*/  IMAD.MOV.U32 R27, RZ, RZ, 0x1a08ee11 ;  /* 0x1a08ee11ff1b7424 */ /* 0x000fe200078e00ff */
[----:B------:R-:W-:Y:S01]  /*1520*/  BSSY.RECONVERGENT B0, `(.L_x_1490) ;  /* 0x000008f000007945 */ /* 0x000fe20003800200 */
[----:B------:R-:W-:Y:S02]  /*1530*/  IMAD R9, R9, 0x18fade9, RZ ;  /* 0x018fade909097824 */ /* 0x000fe400078e02ff */
[----:B------:R-:W-:Y:S01]  /*1540*/  FMUL R10, R10, R11 ;  /* 0x0000000b0a0a7220 */ /* 0x000fe20000400000 */
[----:B------:R-:W-:-:S02]  /*1550*/  IMAD R13, R28, 0x5851f42d, R13 ;  /* 0x5851f42d1c0d7824 */ /* 0x000fc400078e020d */
[----:B------:R-:W-:-:S04]  /*1560*/  IMAD.WIDE.U32 R6, R28, 0x4c957f2d, R6 ;  /* 0x4c957f2d1c067825 */ /* 0x000fc800078e0006 */
[----:B------:R-:W-:Y:S01]  /*1570*/  IMAD.WIDE.U32 R26, R28, 0x18fade9, R26 ;  /* 0x018fade91c1a7825 */ /* 0x000fe200078e001a */
[----:B------:R-:W-:-:S03]  /*1580*/  IADD3 R7, PT, PT, R7, R13, RZ ;  /* 0x0000000d07077210 */ /* 0x000fc60007ffe0ff */
[----:B------:R-:W-:Y:S01]  /*1590*/  IMAD R9, R28, 0x685f98a2, R9 ;  /* 0x685f98a21c097824 */ /* 0x000fe200078e0209 */
[--C-:B------:R-:W-:Y:S02]  /*15a0*/  SHF.R.U64 R22, R6, 0xb, R7.reuse ;  /* 0x0000000b06167819 */ /* 0x100fe40000001207 */
[----:B------:R-:W-:Y:S01]  /*15b0*/  SHF.R.U32.HI R23, RZ, 0xb, R7 ;  /* 0x0000000bff177819 */ /* 0x000fe20000011607 */
[----:B------:R-:W-:-:S03]  /*15c0*/  IMAD.IADD R9, R27, 0x1, R9 ;  /* 0x000000011b097824 */ /* 0x000fc600078e0209 */
[----:B------:R-:W0:Y:S02]  /*15d0*/  I2F.U64 R22, R22 ;  /* 0x0000001600167312 */ /* 0x000e240000301000 */
[--C-:B------:R-:W-:Y:S02]  /*15e0*/  SHF.R.U64 R6, R26, 0xb, R9.reuse ;  /* 0x0000000b1a067819 */ /* 0x100fe40000001209 */
[----:B------:R-:W-:-:S04]  /*15f0*/  SHF.R.U32.HI R7, RZ, 0xb, R9 ;  /* 0x0000000bff077819 */ /* 0x000fc80000011609 */
[----:B------:R-:W1:Y:S01]  /*1600*/  I2F.U64 R6, R6 ;  /* 0x0000000600067312 */ /* 0x000e620000301000 */
[----:B0-----:R-:W-:Y:S01]  /*1610*/  FMUL R13, R22, 1.1102230246251565404e-16 ;  /* 0x25000000160d7820 */ /* 0x001fe20000400000 */
[----:B------:R-:W-:-:S04]  /*1620*/  HFMA2 R22, -RZ, RZ, 1.5048828125, 33.21875 ;  /* 0x3e055027ff167431 */ /* 0x000fc800000001ff */
[----:B------:R-:W-:Y:S01]  /*1630*/  FMNMX R13, R13, 1.00000001335143196e-10, !PT ;  /* 0x2edbe6ff0d0d7809 */ /* 0x000fe20007800000 */
[----:B-1----:R-:W-:-:S03]  /*1640*/  FMUL R24, R6, 1.1102230246251565404e-16 ;  /* 0x2500000006187820 */ /* 0x002fc60000400000 */
[C---:B------:R-:W-:Y:S02]  /*1650*/  IADD3 R8, PT, PT, R13.reuse, -0x3f2aaaab, RZ ;  /* 0xc0d555550d087810 */ /* 0x040fe40007ffe0ff */
[C---:B------:R-:W-:Y:S02]  /*1660*/  ISETP.GT.U32.AND P0, PT, R13.reuse, 0x7f7fffff, PT ;  /* 0x7f7fffff0d00780c */ /* 0x040fe40003f04070 */
[----:B------:R-:W-:Y:S01]  /*1670*/  LOP3.LUT R8, R8, 0xff800000, RZ, 0xc0, !PT ;  /* 0xff80000008087812 */ /* 0x000fe200078ec0ff */
[----:B------:R-:W0:Y:S04]  /*1680*/  F2F.F64.F32 R24, R24 ;  /* 0x0000001800187310 */ /* 0x000e280000201800 */
[----:B------:R-:W-:Y:S01]  /*1690*/  IMAD.IADD R21, R13, 0x1, -R8 ;  /* 0x000000010d157824 */ /* 0x000fe200078e0a08 */
[----:B------:R-:W-:-:S03]  /*16a0*/  I2FP.F32.S32 R8, R8 ;  /* 0x0000000800087245 */ /* 0x000fc60000201400 */
[----:B------:R-:W-:Y:S02]  /*16b0*/  FADD R21, R21, -1 ;  /* 0xbf80000015157421 */ /* 0x000fe40000000000 */
[----:B------:R-:W-:Y:S02]  /*16c0*/  FFMA R8, R8, 1.1920928955078125e-07, RZ ;  /* 0x3400000008087823 */ /* 0x000fe400000000ff */
[----:B------:R-:W-:Y:S01]  /*16d0*/  FFMA R22, R21, -R22, 0.14084610342979431152 ;  /* 0x3e1039f615167423 */ /* 0x000fe20000000816 */
[----:B0-----:R-:W-:-:S03]  /*16e0*/  DMUL R6, R24, UR4 ;  /* 0x0000000418067c28 */ /* 0x001fc60008000000 */
        /* <DEDUP_REMOVED lines=8> */
[----:B------:R-:W-:-:S03]  /*1770*/  FSETP.GE.AND P1, PT, |R0|, 105615, PT ;  /* 0x47ce47800000780b */ /* 0x000fc60003f26200 */
[C---:B------:R-:W-:Y:S01]  /*1780*/  FFMA R22, R21.reuse, R22, -0.5 ;  /* 0xbf00000015167423 */ /* 0x040fe20000000016 */
[----:B------:R-:W0:Y:S03]  /*1790*/  F2I.NTZ R24, R24 ;  /* 0x0000001800187305 */ /* 0x000e260000203100 */
[----:B------:R-:W-:-:S04]  /*17a0*/  FMUL R22, R21, R22 ;  /* 0x0000001615167220 */ /* 0x000fc80000400000 */
[----:B------:R-:W-:Y:S01]  /*17b0*/  FFMA R21, R21, R22, R21 ;  /* 0x0000001615157223 */ /* 0x000fe20000000015 */
[----:B------:R-:W-:-:S03]  /*17c0*/  IMAD.MOV.U32 R22, RZ, RZ, 0x7f800000 ;  /* 0x7f800000ff167424 */ /* 0x000fc600078e00ff */
        /* <DEDUP_REMOVED lines=10> */
[----:B------:R-:W-:Y:S01]  /*1870*/  @!P0 MOV R24, RZ ;  /* 0x000000ff00188202 */ /* 0x000fe20000000f00 */
[----:B------:R-:W-:Y:S06]  /*1880*/  @!P0 BRA `(.L_x_1491) ;  /* 0x0000000400608947 */ /* 0x000fec0003800000 */
[----:B------:R-:W-:Y:S01]  /*1890*/  IMAD.SHL.U32 R6, R0, 0x100, RZ ;  /* 0x0000010000067824 */ /* 0x000fe200078e00ff */
[----:B------:R-:W-:Y:S01]  /*18a0*/  MOV R11, RZ ;  /* 0x000000ff000b7202 */ /* 0x000fe20000000f00 */
[----:B------:R-:W-:Y:S01]  /*18b0*/  IMAD.MOV.U32 R24, RZ, RZ, RZ ;  /* 0x000000ffff187224 */ /* 0x000fe200078e00ff */
[----:B------:R-:W0:Y:S02]  /*18c0*/  LDCU.64 UR8, c[0x4][0x28] ;  /* 0x01000500ff0877ac */ /* 0x000e240008000a00 */
[----:B------:R-:W-:Y:S01]  /*18d0*/  LOP3.LUT R13, R6, 0x80000000, RZ, 0xfc, !PT ;  /* 0x80000000060d7812 */ /* 0x000fe200078efcff */
[----:B------:R-:W-:Y:S01]  /*18e0*/  UMOV UR5, URZ ;  /* 0x000000ff00057c82 */ /* 0x000fe20008000000 */
[----:B------:R-:W-:-:S05]  /*18f0*/  UMOV UR4, URZ ;  /* 0x000000ff00047c82 */ /* 0x000fca0008000000 */
.L_x_1492:
[----:B0-----:R-:W-:Y:S01]  /*1900*/  MOV R6, UR8 ;  /* 0x0000000800067c02 */ /* 0x001fe20008000f00 */
[----:B------:R-:W-:-:S05]  /*1910*/  IMAD.U32 R7, RZ, RZ, UR9 ;  /* 0x00000009ff077e24 */ /* 0x000fca000f8e00ff */
        /* <DEDUP_REMOVED lines=10> */
[C---:B------:R-:W-:Y:S02]  /*19c0*/  ISETP.EQ.AND P5, PT, R24.reuse, 0x14, PT ;  /* 0x000000141800780c */ /* 0x040fe40003fa2270 */
[----:B------:R-:W-:Y:S01]  /*19d0*/  IADD3 R24, PT, PT, R24, 0x4, RZ ;  /* 0x0000000418187810 */ /* 0x000fe20007ffe0ff */
[----:B--2---:R-:W-:-:S03]  /*19e0*/  IMAD.WIDE.U32 R22, R6, R13, RZ ;  /* 0x0000000d06167225 */ /* 0x004fc600078e00ff */
[----:B------:R-:W-:-:S04]  /*19f0*/  IADD3 R21, P6, PT, R22, R11, RZ ;  /* 0x0000000b16157210 */ /* 0x000fc80007fde0ff */
[----:B------:R-:W-:Y:S01]  /*1a00*/  IADD3.X R11, PT, PT, R23, UR5, RZ, P6, !PT ;  /* 0x00000005170b7c10 */ /* 0x000fe2000b7fe4ff */
[--C-:B------:R-:W-:Y:S01]  /*1a10*/  @P1 IMAD.MOV.U32 R16, RZ, RZ, R21.reuse ;  /* 0x000000ffff101224 */ /* 0x100fe200078e0015 */
[-C--:B------:R-:W-:Y:S01]  /*1a20*/  @P0 MOV R12, R21.reuse ;  /* 0x00000015000c0202 */ /* 0x080fe20000000f00 */
[--C-:B------:R-:W-:Y:S01]  /*1a30*/  @P3 IMAD.MOV.U32 R18, RZ, RZ, R21.reuse ;  /* 0x000000ffff123224 */ /* 0x100fe200078e0015 */
[-C--:B------:R-:W-:Y:S01]  /*1a40*/  @P2 MOV R17, R21.reuse ;  /* 0x0000001500112202 */ /* 0x080fe20000000f00 */
[----:B------:R-:W-:Y:S01]  /*1a50*/  @P5 IMAD.MOV.U32 R20, RZ, RZ, R21 ;  /* 0x000000ffff145224 */ /* 0x000fe200078e0015 */
[----:B------:R-:W-:Y:S01]  /*1a60*/  @P4 MOV R19, R21 ;  /* 0x0000001500134202 */ /* 0x000fe20000000f00 */
        /* <DEDUP_REMOVED lines=14> */
[----:B------:R-:W-:Y:S01]  /*1b50*/  @P3 IMAD.MOV.U32 R13, RZ, RZ, R12 ;  /* 0x000000ffff0d3224 */ /* 0x000fe200078e000c */
[C---:B------:R-:W-:Y:S01]  /*1b60*/  ISETP.EQ.AND P3, PT, R22.reuse, -0x4, PT ;  /* 0xfffffffc1600780c */ /* 0x040fe20003f62270 */
[----:B------:R-:W-:Y:S01]  /*1b70*/  @P4 IMAD.MOV.U32 R13, RZ, RZ, R16 ;  /* 0x000000ffff0d4224 */ /* 0x000fe200078e0010 */
[----:B------:R-:W-:Y:S01]  /*1b80*/  @P4 MOV R7, R12 ;  /* 0x0000000c00074202 */ /* 0x000fe20000000f00 */
[----:B------:R-:W-:Y:S01]  /*1b90*/  @P2 IMAD.MOV.U32 R13, RZ, RZ, R17 ;  /* 0x000000ffff0d2224 */ /* 0x000fe200078e0011 */
[----:B------:R-:W-:Y:S01]  /*1ba0*/  ISETP.EQ.AND P4, PT, R22, 0x4, PT ;  /* 0x000000041600780c */ /* 0x000fe20003f82270 */
[----:B------:R-:W-:Y:S01]  /*1bb0*/  @P1 IMAD.MOV.U32 R13, RZ, RZ, R18 ;  /* 0x000000ffff0d1224 */ /* 0x000fe200078e0012 */
[----:B------:R-:W-:Y:S01]  /*1bc0*/  @P2 MOV R7, R16 ;  /* 0x0000001000072202 */ /* 0x000fe20000000f00 */
[----:B------:R-:W-:Y:S01]  /*1bd0*/  @P0 IMAD.MOV.U32 R13, RZ, RZ, R19 ;  /* 0x000000ffff0d0224 */ /* 0x000fe200078e0013 */
[----:B------:R-:W-:Y:S02]  /*1be0*/  @P1 MOV R7, R17 ;  /* 0x0000001100071202 */ /* 0x000fe40000000f00 */
[----:B------:R-:W-:-:S03]  /*1bf0*/  @P0 MOV R7, R18 ;  /* 0x0000001200070202 */ /* 0x000fc60000000f00 */
[----:B------:R-:W-:Y:S01]  /*1c00*/  @P3 MOV R7, R19 ;  /* 0x0000001300073202 */ /* 0x000fe20000000f00 */
[----:B------:R-:W-:Y:S01]  /*1c10*/  @P3 IMAD.MOV.U32 R13, RZ, RZ, R20 ;  /* 0x000000ffff0d3224 */ /* 0x000fe200078e0014 */
[----:B------:R-:W-:Y:S01]  /*1c20*/  @P5 MOV R7, R20 ;  /* 0x0000001400075202 */ /* 0x000fe20000000f00 */
[----:B------:R-:W-:Y:S01]  /*1c30*/  @P5 IMAD.MOV.U32 R13, RZ, RZ, R11 ;  /* 0x000000ffff0d5224 */ /* 0x000fe200078e000b */
[----:B------:R-:W-:Y:S01]  /*1c40*/  @P4 MOV R7, R11 ;  /* 0x0000000b00074202 */ /* 0x000fe20000000f00 */
[----:B------:R-:W-:Y:S06]  /*1c50*/  @!P6 BRA `(.L_x_1494) ;  /* 0x00000000002ce947 */ /* 0x000fec0003800000 */
[----:B------:R-:W-:Y:S01]  /*1c60*/  @P2 IMAD.MOV.U32 R21, RZ, RZ, R12 ;  /* 0x000000ffff152224 */ /* 0x000fe200078e000c */
[----:B------:R-:W-:Y:S01]  /*1c70*/  @P1 MOV R21, R16 ;  /* 0x0000001000151202 */ /* 0x000fe20000000f00 */
[----:B------:R-:W-:Y:S01]  /*1c80*/  @P0 IMAD.MOV.U32 R21, RZ, RZ, R17 ;  /* 0x000000ffff150224 */ /* 0x000fe200078e0011 */
[----:B------:R-:W-:Y:S02]  /*1c90*/  ISETP.EQ.AND P0, PT, R22, 0x8, PT ;  /* 0x000000081600780c */ /* 0x000fe40003f02270 */
[----:B------:R-:W-:Y:S01]  /*1ca0*/  @P3 MOV R21, R18 ;  /* 0x0000001200153202 */ /* 0x000fe20000000f00 */
[----:B------:R-:W-:Y:S01]  /*1cb0*/  @P5 IMAD.MOV.U32 R21, RZ, RZ, R19 ;  /* 0x000000ffff155224 */ /* 0x000fe200078e0013 */
[----:B------:R-:W-:Y:S02]  /*1cc0*/  @P4 MOV R21, R20 ;  /* 0x0000001400154202 */ /* 0x000fe40000000f00 */
[----:B------:R-:W-:-:S04]  /*1cd0*/  LOP3.LUT R6, R6, 0x1f, RZ, 0xc0, !PT ;  /* 0x0000001f06067812 */ /* 0x000fc800078ec0ff */
[----:B------:R-:W-:-:S03]  /*1ce0*/  SHF.L.W.U32.HI R13, R7, R6, R13 ;  /* 0x00000006070d7219 */ /* 0x000fc60000010e0d */
[----:B------:R-:W-:-:S05]  /*1cf0*/  @P0 IMAD.MOV.U32 R21, RZ, RZ, R11 ;  /* 0x000000ffff150224 */ /* 0x000fca00078e000b */
[----:B------:R-:W-:-:S07]  /*1d00*/  SHF.L.W.U32.HI R7, R21, R6, R7 ;  /* 0x0000000615077219 */ /* 0x000fce0000010e07 */
.L_x_1494:
[----:B------:R-:W-:Y:S05]  /*1d10*/  BSYNC.RECONVERGENT B1 ;  /* 0x0000000000017941 */ /* 0x000fea0003800200 */
.L_x_1493:
[C---:B------:R-:W-:Y:S01]  /*1d20*/  SHF.L.W.U32.HI R11, R7.reuse, 0x2, R13 ;  /* 0x00000002070b7819 */ /* 0x040fe20000010e0d */
[----:B------:R-:W-:Y:S01]  /*1d30*/  UMOV UR4, 0x54442d19 ;  /* 0x54442d1900047882 */ /* 0x000fe20000000000 */
[----:B------:R-:W-:Y:S01]  /*1d40*/  SHF.L.U32 R7, R7, 0x2, RZ ;  /* 0x0000000207077819 */ /* 0x000fe200000006ff */
        /* <DEDUP_REMOVED lines=12> */
.L_x_1491:
[----:B------:R-:W-:Y:S05]  /*1e10*/  BSYNC.RECONVERGENT B0 ;  /* 0x0000000000007941 */ /* 0x000fea0003800200 */
.L_x_1490:
[----:B------:R-:W-:Y:S02]  /*1e20*/  IMAD.MOV.U32 R7, RZ, RZ, 0x37cbac00 ;  /* 0x37cbac00ff077424 */ /* 0x000fe400078e00ff */
[----:B------:R-:W-:Y:S01]  /*1e30*/  FMUL R0, R21, R21 ;  /* 0x0000001515007220 */ /* 0x000fe20000400000 */
[C---:B------:R-:W-:Y:S01]  /*1e40*/  LOP3.LUT R11, R24.reuse, 0x1, RZ, 0xc0, !PT ;  /* 0x00000001180b7812 */ /* 0x040fe200078ec0ff */
[----:B------:R-:W-:Y:S02]  /*1e50*/  HFMA2 R13, -RZ, RZ, 1.541015625, -0.052001953125 ;  /* 0x3e2aaaa8ff0d7431 */ /* 0x000fe400000001ff */
[----:B------:R-:W-:Y:S02]  /*1e60*/  VIADD R24, R24, 0x1 ;  /* 0x0000000118187836 */ /* 0x000fe40000000000 */
[----:B------:R-:W-:Y:S01]  /*1e70*/  FFMA R6, R0, R7, -0.0013887860113754868507 ;  /* 0xbab607ed00067423 */ /* 0x000fe20000000007 */
[----:B------:R-:W-:Y:S01]  /*1e80*/  ISETP.NE.U32.AND P0, PT, R11, 0x1, PT ;  /* 0x000000010b00780c */ /* 0x000fe20003f05070 */
[----:B------:R-:W-:Y:S01]  /*1e90*/  BSSY.RECONVERGENT B0, `(.L_x_1495) ;  /* 0x0000018000007945 */ /* 0x000fe20003800200 */
[----:B------:R-:W-:-:S02]  /*1ea0*/  MOV R11, 0x3c0885e4 ;  /* 0x3c0885e4000b7802 */ /* 0x000fc40000000f00 */
[----:B------:R-:W-:Y:S01]  /*1eb0*/  FSEL R7, R6, -0.00019574658654164522886, P0 ;  /* 0xb94d415306077808 */ /* 0x000fe20000000000 */
[----:B------:R-:W-:Y:S01]  /*1ec0*/  VIADD R6, R8, 0xf3000000 ;  /* 0xf300000008067836 */ /* 0x000fe20000000000 */
[----:B------:R-:W-:Y:S02]  /*1ed0*/  FSEL R11, R11, 0.041666727513074874878, !P0 ;  /* 0x3d2aaabb0b0b7808 */ /* 0x000fe40004000000 */
[----:B------:R-:W-:Y:S02]  /*1ee0*/  FSEL R13, -R13, -0.4999999701976776123, !P0 ;  /* 0xbeffffff0d0d7808 */ /* 0x000fe40004000100 */
[----:B------:R-:W-:Y:S01]  /*1ef0*/  FSEL R21, R21, 1, !P0 ;  /* 0x3f80000015157808 */ /* 0x000fe20004000000 */
[----:B------:R-:W-:Y:S01]  /*1f00*/  FFMA R7, R0, R7, R11 ;  /* 0x0000000700077223 */ /* 0x000fe2000000000b */
[----:B------:R-:W-:Y:S01]  /*1f10*/  ISETP.GT.U32.AND P0, PT, R6, 0x727fffff, PT ;  /* 0x727fffff0600780c */ /* 0x000fe20003f04070 */
[----:B------:R0:W1:Y:S01]  /*1f20*/  MUFU.RSQ R11, R8 ;  /* 0x00000008000b7308 */ /* 0x0000620000001400 */
[----:B------:R-:W-:Y:S01]  /*1f30*/  LOP3.LUT P1, RZ, R24, 0x2, RZ, 0xc0, !PT ;  /* 0x0000000218ff7812 */ /* 0x000fe2000782c0ff */
[C---:B------:R-:W-:Y:S01]  /*1f40*/  FFMA R7, R0.reuse, R7, R13 ;  /* 0x0000000700077223 */ /* 0x040fe2000000000d */
[----:B------:R-:W-:-:S04]  /*1f50*/  FFMA R0, R0, R21, RZ ;  /* 0x0000001500007223 */ /* 0x000fc800000000ff */
[----:B------:R-:W-:-:S07]  /*1f60*/  FFMA R21, R0, R7, R21 ;  /* 0x0000000700157223 */ /* 0x000fce0000000015 */
[----:B------:R-:W-:Y:S01]  /*1f70*/  @P1 FADD R21, RZ, -R21 ;  /* 0x80000015ff151221 */ /* 0x000fe20000000000 */
[----:B0-----:R-:W-:Y:S06]  /*1f80*/  @!P0 BRA `(.L_x_1496) ;  /* 0x0000000000108947 */ /* 0x001fec0003800000 */
[----:B------:R-:W-:Y:S02]  /*1f90*/  MOV R0, R8 ;  /* 0x0000000800007202 */ /* 0x000fe40000000f00 */
[----:B------:R-:W-:-:S07]  /*1fa0*/  MOV R6, 0x1fc0 ;  /* 0x00001fc000067802 */ /* 0x000fce0000000f00 */
[----:B-1----:R-:W-:Y:S05]  /*1fb0*/  CALL.REL.NOINC `($__internal_18_$__cuda_sm20_sqrt_rn_f32_slowpath) ;  /* 0x0000001400347944 */ /* 0x002fea0003c00000 */
[----:B------:R-:W-:Y:S05]  /*1fc0*/  BRA `(.L_x_1497) ;  /* 0x0000000000107947 */ /* 0x000fea0003800000 */
.L_x_1496:
[----:B-1----:R-:W-:Y:S01]  /*1fd0*/  FMUL.FTZ R7, R8, R11 ;  /* 0x0000000b08077220 */ /* 0x002fe20000410000 */
[----:B------:R-:W-:-:S03]  /*1fe0*/  FMUL.FTZ R11, R11, 0.5 ;  /* 0x3f0000000b0b7820 */ /* 0x000fc60000410000 */
[----:B------:R-:W-:-:S04]  /*1ff0*/  FFMA R8, -R7, R7, R8 ;  /* 0x0000000707087223 */ /* 0x000fc80000000108 */
[----:B------:R-:W-:-:S07]  /*2000*/  FFMA R11, R8, R11, R7 ;  /* 0x0000000b080b7223 */ /* 0x000fce0000000007 */
.L_x_1497:
[----:B------:R-:W-:Y:S05]  /*2010*/  BSYNC.RECONVERGENT B0 ;  /* 0x0000000000007941 */ /* 0x000fea0003800200 */
.L_x_1495:
[C---:B------:R-:W-:Y:S01]  /*2020*/  IMAD R7, R9.reuse, 0x4c957f2d, RZ ;  /* 0x4c957f2d09077824 */ /* 0x040fe200078e02ff */
[----:B------:R-:W-:Y:S01]  /*2030*/  MOV R23, 0x14057b7e ;  /* 0x14057b7e00177802 */ /* 0x000fe20000000f00 */
[----:B------:R-:W-:Y:S01]  /*2040*/  IMAD.MOV.U32 R22, RZ, RZ, -0x8987eb1 ;  /* 0xf767814fff167424 */ /* 0x000fe200078e00ff */
[----:B------:R-:W-:Y:S01]  /*2050*/  UMOV UR4, 0x54442d18 ;  /* 0x54442d1800047882 */ /* 0x000fe20000000000 */
[C---:B------:R-:W-:Y:S02]  /*2060*/  IMAD R13, R26.reuse, 0x5851f42d, R7 ;  /* 0x5851f42d1a0d7824 */ /* 0x040fe400078e0207 */
[----:B------:R-:W-:Y:S02]  /*2070*/  HFMA2 R7, -RZ, RZ, 0.0029449462890625, -6212 ;  /* 0x1a08ee11ff077431 */ /* 0x000fe400000001ff */
[----:B------:R-:W-:Y:S01]  /*2080*/  IMAD.MOV.U32 R6, RZ, RZ, -0x7b4592ce ;  /* 0x84ba6d32ff067424 */ /* 0x000fe200078e00ff */
[----:B------:R-:W-:Y:S01]  /*2090*/  UMOV UR5, 0x401921fb ;  /* 0x401921fb00057882 */ /* 0x000fe20000000000 */
[----:B------:R-:W-:Y:S01]  /*20a0*/  IMAD R25, R9, 0x18fade9, RZ ;  /* 0x018fade909197824 */ /* 0x000fe200078e02ff */
[----:B------:R-:W-:Y:S01]  /*20b0*/  MOV R28, 0x7f800000 ;  /* 0x7f800000001c7802 */ /* 0x000fe20000000f00 */
[C---:B------:R-:W-:Y:S01]  /*20c0*/  IMAD.WIDE.U32 R22, R26.reuse, 0x4c957f2d, R22 ;  /* 0x4c957f2d1a167825 */ /* 0x040fe200078e0016 */
[----:B------:R-:W-:Y:S03]  /*20d0*/  BSSY.RECONVERGENT B0, `(.L_x_1498) ;  /* 0x000008d000007945 */ /* 0x000fe60003800200 */
[----:B------:R-:W-:-:S02]  /*20e0*/  IMAD R25, R26, 0x685f98a2, R25 ;  /* 0x685f98a21a197824 */ /* 0x000fc400078e0219 */
[----:B------:R-:W-:-:S04]  /*20f0*/  IMAD.WIDE.U32 R6, R26, 0x18fade9, R6 ;  /* 0x018fade91a067825 */ /* 0x000fc800078e0006 */
[----:B------:R-:W-:Y:S01]  /*2100*/  IMAD.IADD R9, R23, 0x1, R13 ;  /* 0x0000000117097824 */ /* 0x000fe200078e020d */
[----:B------:R-:W-:Y:S01]  /*2110*/  IADD3 R7, PT, PT, R7, R25, RZ ;  /* 0x0000001907077210 */ /* 0x000fe20007ffe0ff */
[----:B------:R-:W-:-:S03]  /*2120*/  IMAD.MOV.U32 R26, RZ, RZ, 0x3e055027 ;  /* 0x3e055027ff1a7424 */ /* 0x000fc600078e00ff */
[----:B------:R-:W-:Y:S02]  /*2130*/  SHF.R.U64 R22, R22, 0xb, R9 ;  /* 0x0000000b16167819 */ /* 0x000fe40000001209 */
[----:B------:R-:W-:Y:S02]  /*2140*/  SHF.R.U64 R6, R6, 0xb, R7 ;  /* 0x0000000b06067819 */ /* 0x000fe40000001207 */
[----:B------:R-:W-:Y:S02]  /*2150*/  SHF.R.U32.HI R23, RZ, 0xb, R9 ;  /* 0x0000000bff177819 */ /* 0x000fe40000011609 */
[----:B------:R-:W-:Y:S02]  /*2160*/  SHF.R.U32.HI R7, RZ, 0xb, R7 ;  /* 0x0000000bff077819 */ /* 0x000fe40000011607 */
[----:B------:R-:W0:Y:S08]  /*2170*/  I2F.U64 R22, R22 ;  /* 0x0000001600167312 */ /* 0x000e300000301000 */
[----:B------:R-:W1:Y:S01]  /*2180*/  I2F.U64 R6, R6 ;  /* 0x0000000600067312 */ /* 0x000e620000301000 */
[----:B0-----:R-:W-:-:S05]  /*2190*/  FMUL R13, R22, 1.1102230246251565404e-16 ;  /* 0x25000000160d7820 */ /* 0x001fca0000400000 */
[----:B------:R-:W-:Y:S01]  /*21a0*/  FMNMX R13, R13, 1.00000001335143196e-10, !PT ;  /* 0x2edbe6ff0d0d7809 */ /* 0x000fe20007800000 */
[----:B-1----:R-:W-:-:S03]  /*21b0*/  FMUL R24, R6, 1.1102230246251565404e-16 ;  /* 0x2500000006187820 */ /* 0x002fc60000400000 */
[C---:B------:R-:W-:Y:S01]  /*21c0*/  ISETP.GT.U32.AND P0, PT, R13.reuse, 0x7f7fffff, PT ;  /* 0x7f7fffff0d00780c */ /* 0x040fe20003f04070 */
[----:B------:R-:W-:Y:S01]  /*21d0*/  VIADD R0, R13, 0xc0d55555 ;  /* 0xc0d555550d007836 */ /* 0x000fe20000000000 */
[----:B------:R-:W0:Y:S04]  /*21e0*/  F2F.F64.F32 R8, R24 ;  /* 0x0000001800087310 */ /* 0x000e280000201800 */
[----:B------:R-:W-:-:S04]  /*21f0*/  LOP3.LUT R0, R0, 0xff800000, RZ, 0xc0, !PT ;  /* 0xff80000000007812 */ /* 0x000fc800078ec0ff */
[-C--:B------:R-:W-:Y:S02]  /*2200*/  IADD3 R22, PT, PT, R13, -R0.reuse, RZ ;  /* 0x800000000d167210 */ /* 0x080fe40007ffe0ff */
[----:B------:R-:W-:-:S03]  /*2210*/  I2FP.F32.S32 R0, R0 ;  /* 0x0000000000007245 */ /* 0x000fc60000201400 */
[----:B------:R-:W-:Y:S02]  /*2220*/  FADD R7, R22, -1 ;  /* 0xbf80000016077421 */ /* 0x000fe40000000000 */
[----:B------:R-:W-:Y:S01]  /*2230*/  FFMA R0, R0, 1.1920928955078125e-07, RZ ;  /* 0x3400000000007823 */ /* 0x000fe200000000ff */
[----:B0-----:R-:W-:Y:S01]  /*2240*/  DMUL R8, R8, UR4 ;  /* 0x0000000408087c28 */ /* 0x001fe20008000000 */
[C---:B------:R-:W-:Y:S01]  /*2250*/  FFMA R6, R7.reuse, -R26, 0.14084610342979431152 ;  /* 0x3e1039f607067423 */ /* 0x040fe2000000081a */
[----:B------:R-:W0:Y:S03]  /*2260*/  LDCU UR4, c[0x0][0x3a4] ;  /* 0x00007480ff0477ac */ /* 0x000e260008000800 */
[----:B------:R-:W-:-:S04]  /*2270*/  FFMA R6, R7, R6, -0.12148627638816833496 ;  /* 0xbdf8cdcc07067423 */ /* 0x000fc80000000006 */
[C---:B------:R-:W-:Y:S01]  /*2280*/  FFMA R6, R7.reuse, R6, 0.13980610668659210205 ;  /* 0x3e0f295507067423 */ /* 0x040fe20000000006 */
[----:B------:R1:W2:Y:S03]  /*2290*/  F2F.F32.F64 R8, R8 ;  /* 0x0000000800087310 */ /* 0x0002a60000301000 */
[----:B------:R-:W-:-:S04]  /*22a0*/  FFMA R6, R7, R6, -0.16684235632419586182 ;  /* 0xbe2ad8b907067423 */ /* 0x000fc80000000006 */
[----:B------:R-:W-:Y:S01]  /*22b0*/  FFMA R22, R7, R6, 0.20012299716472625732 ;  /* 0x3e4ced0b07167423 */ /* 0x000fe20000000006 */
[----:B-1----:R-:W-:-:S03]  /*22c0*/  FMUL R9, R21, R11 ;  /* 0x0000000b15097220 */ /* 0x002fc60000400000 */
[C---:B------:R-:W-:Y:S02]  /*22d0*/  FFMA R24, R7.reuse, R22, -0.24999669194221496582 ;  /* 0xbe7fff2207187423 */ /* 0x040fe40000000016 */
[----:B------:R-:W0:Y:S01]  /*22e0*/  LDC R22, c[0x0][0x3ac] ;  /* 0x0000eb00ff167b82 */ /* 0x000e220000000800 */
[C---:B--2---:R-:W-:Y:S01]  /*22f0*/  FMUL R25, R8.reuse, 0.63661974668502807617 ;  /* 0x3f22f98308197820 */ /* 0x044fe20000400000 */
[C---:B------:R-:W-:Y:S01]  /*2300*/  FFMA R24, R7.reuse, R24, 0.33333182334899902344 ;  /* 0x3eaaaa7807187423 */ /* 0x040fe20000000018 */
[----:B------:R-:W-:Y:S02]  /*2310*/  FSETP.GE.AND P1, PT, |R8|, 105615, PT ;  /* 0x47ce47800800780b */ /* 0x000fe40003f26200 */
[----:B------:R-:W1:Y:S01]  /*2320*/  F2I.NTZ R6, R25 ;  /* 0x0000001900067305 */ /* 0x000e620000203100 */
[----:B------:R-:W-:-:S04]  /*2330*/  FFMA R24, R7, R24, -0.5 ;  /* 0xbf00000007187423 */ /* 0x000fc80000000018 */
[----:B------:R-:W-:-:S04]  /*2340*/  FMUL R24, R7, R24 ;  /* 0x0000001807187220 */ /* 0x000fc80000400000 */
[----:B------:R-:W-:-:S04]  /*2350*/  FFMA R7, R7, R24, R7 ;  /* 0x0000001807077223 */ /* 0x000fc80000000007 */
[----:B------:R-:W-:Y:S01]  /*2360*/  FFMA R24, R0, 0.69314718246459960938, R7 ;  /* 0x3f31721800187823 */ /* 0x000fe20000000007 */
[----:B------:R-:W-:Y:S01]  /*2370*/  @P0 FFMA R24, R13, R28, +INF ;  /* 0x7f8000000d180423 */ /* 0x000fe2000000001c */
[----:B-1----:R-:W-:Y:S01]  /*2380*/  I2FP.F32.S32 R23, R6 ;  /* 0x0000000600177245 */ /* 0x002fe20000201400 */
[----:B0-----:R-:W-:Y:S02]  /*2390*/  FMUL R0, R22, -UR4 ;  /* 0x8000000416007c20 */ /* 0x001fe40008400000 */
        /* <DEDUP_REMOVED lines=9> */
[----:B------:R-:W-:Y:S01]  /*2430*/  SHF.L.U32 R6, R8, 0x8, RZ ;  /* 0x0000000808067819 */ /* 0x000fe200000006ff */
[----:B------:R-:W-:Y:S02]  /*2440*/  HFMA2 R24, -RZ, RZ, 0, 0 ;  /* 0x00000000ff187431 */ /* 0x000fe400000001ff */
[----:B------:R-:W-:Y:S01]  /*2450*/  IMAD.MOV.U32 R13, RZ, RZ, RZ ;  /* 0x000000ffff0d7224 */ /* 0x000fe200078e00ff */
[----:B------:R-:W0:Y:S01]  /*2460*/  LDCU.64 UR8, c[0x4][0x28] ;  /* 0x01000500ff0877ac */ /* 0x000e220008000a00 */
[----:B------:R-:W-:Y:S01]  /*2470*/  LOP3.LUT R21, R6, 0x80000000, RZ, 0xfc, !PT ;  /* 0x8000000006157812 */ /* 0x000fe200078efcff */
[----:B------:R-:W-:Y:S01]  /*2480*/  UMOV UR5, URZ ;  /* 0x000000ff00057c82 */ /* 0x000fe20008000000 */
[----:B------:R-:W-:-:S05]  /*2490*/  UMOV UR4, URZ ;  /* 0x000000ff00047c82 */ /* 0x000fca0008000000 */
.L_x_1500:
        /* <DEDUP_REMOVED lines=27> */
[----:B------:R-:W-:Y:S02]  /*2650*/  LOP3.LUT P6, RZ, R7, 0x1f, RZ, 0xc0, !PT ;  /* 0x0000001f07ff7812 */ /* 0x000fe400078cc0ff */
[----:B------:R-:W-:-:S04]  /*2660*/  IADD3 R6, PT, PT, R6, -0x80, RZ ;  /* 0xffffff8006067810 */ /* 0x000fc80007ffe0ff */
[----:B------:R-:W-:-:S05]  /*2670*/  SHF.R.U32.HI R6, RZ, 0x5, R6 ;  /* 0x00000005ff067819 */ /* 0x000fca0000011606 */
[----:B------:R-:W-:-:S05]  /*2680*/  IMAD.U32 R22, R6, -0x4, RZ ;  /* 0xfffffffc06167824 */ /* 0x000fca00078e00ff */
[C---:B------:R-:W-:Y:S02]  /*2690*/  ISETP.EQ.AND P3, PT, R22.reuse, -0x18, PT ;  /* 0xffffffe81600780c */ /* 0x040fe40003f62270 */
[C---:B------:R-:W-:Y:S02]  /*26a0*/  ISETP.EQ.AND P4, PT, R22.reuse, -0x14, PT ;  /* 0xffffffec1600780c */ /* 0x040fe40003f82270 */
[C---:B------:R-:W-:Y:S02]  /*26b0*/  ISETP.EQ.AND P2, PT, R22.reuse, -0x10, PT ;  /* 0xfffffff01600780c */ /* 0x040fe40003f42270 */
[C---:B------:R-:W-:Y:S02]  /*26c0*/  ISETP.EQ.AND P1, PT, R22.reuse, -0xc, PT ;  /* 0xfffffff41600780c */ /* 0x040fe40003f22270 */
[C---:B------:R-:W-:Y:S02]  /*26d0*/  ISETP.EQ.AND P0, PT, R22.reuse, -0x8, PT ;  /* 0xfffffff81600780c */ /* 0x040fe40003f02270 */
[----:B------:R-:W-:-:S03]  /*26e0*/  ISETP.EQ.AND P5, PT, R22, RZ, PT ;  /* 0x000000ff1600720c */ /* 0x000fc60003fa2270 */
[----:B------:R-:W-:Y:S02]  /*26f0*/  @P3 MOV R6, R12 ;  /* 0x0000000c00063202 */ /* 0x000fe40000000f00 */
        /* <DEDUP_REMOVED lines=8> */
[----:B------:R-:W-:-:S02]  /*2780*/  @P1 MOV R6, R18 ;  /* 0x0000001200061202 */ /* 0x000fc40000000f00 */
[----:B------:R-:W-:-:S03]  /*2790*/  @P0 MOV R6, R19 ;  /* 0x0000001300060202 */ /* 0x000fc60000000f00 */
[----:B------:R-:W-:Y:S01]  /*27a0*/  @P3 IMAD.MOV.U32 R21, RZ, RZ, R19 ;  /* 0x000000ffff153224 */ /* 0x000fe200078e0013 */
[----:B------:R-:W-:Y:S01]  /*27b0*/  @P3 MOV R6, R20 ;  /* 0x0000001400063202 */ /* 0x000fe20000000f00 */
[----:B------:R-:W-:Y:S01]  /*27c0*/  @P5 IMAD.MOV.U32 R21, RZ, RZ, R20 ;  /* 0x000000ffff155224 */ /* 0x000fe200078e0014 */
[----:B------:R-:W-:Y:S01]  /*27d0*/  @P5 MOV R6, R13 ;  /* 0x0000000d00065202 */ /* 0x000fe20000000f00 */
[----:B------:R-:W-:Y:S01]  /*27e0*/  @P4 IMAD.MOV.U32 R21, RZ, RZ, R13 ;  /* 0x000000ffff154224 */ /* 0x000fe200078e000d */
[----:B------:R-:W-:Y:S06]  /*27f0*/  @!P6 BRA `(.L_x_1502) ;  /* 0x000000000028e947 */ /* 0x000fec0003800000 */
        /* <DEDUP_REMOVED lines=10> */
.L_x_1502:
[----:B------:R-:W-:Y:S05]  /*28a0*/  BSYNC.RECONVERGENT B1 ;  /* 0x0000000000017941 */ /* 0x000fea0003800200 */
.L_x_1501:
        /* <DEDUP_REMOVED lines=8> */
[----:B------:R-:W-:Y:S02]  /*2930*/  SHF.R.U32.HI R6, RZ, 0x1e, R6 ;  /* 0x0000001eff067819 */ /* 0x000fe40000011606 */
[----:B------:R-:W0:Y:S01]  /*2940*/  I2F.F64.S64 R12, R16 ;  /* 0x00000010000c7312 */ /* 0x000e220000301c00 */
[----:B------:R-:W-:Y:S02]  /*2950*/  ISETP.GE.AND P0, PT, R8, RZ, PT ;  /* 0x000000ff0800720c */ /* 0x000fe40003f06270 */
[----:B------:R-:W-:Y:S01]  /*2960*/  LEA.HI R6, R7, R6, RZ, 0x1 ;  /* 0x0000000607067211 */ /* 0x000fe200078f08ff */
[----:B0-----:R-:W-:-:S10]  /*2970*/  DMUL R12, R12, UR4 ;  /* 0x000000040c0c7c28 */ /* 0x001fd40008000000 */
[----:B------:R-:W0:Y:S02]  /*2980*/  F2F.F32.F64 R12, R12 ;  /* 0x0000000c000c7310 */ /* 0x000e240000301000 */
[----:B0-----:R-:W-:-:S07]  /*2990*/  FSEL R7, -R12, R12, !P0 ;  /* 0x0000000c0c077208 */ /* 0x001fce0004000100 */
.L_x_1499:
[----:B------:R-:W-:Y:S05]  /*29a0*/  BSYNC.RECONVERGENT B0 ;  /* 0x0000000000007941 */ /* 0x000fea0003800200 */
.L_x_1498:
[----:B------:R-:W-:Y:S01]  /*29b0*/  IMAD.MOV.U32 R13, RZ, RZ, 0x3bbb989d ;  /* 0x3bbb989dff0d7424 */ /* 0x000fe200078e00ff */
[----:B------:R-:W-:Y:S01]  /*29c0*/  MOV R17, 0x437c0000 ;  /* 0x437c000000117802 */ /* 0x000fe20000000f00 */
[----:B------:R-:W-:Y:S01]  /*29d0*/  IMAD.MOV.U32 R12, RZ, RZ, 0x37cbac00 ;  /* 0x37cbac00ff0c7424 */ /* 0x000fe200078e00ff */
[----:B------:R-:W-:Y:S01]  /*29e0*/  LOP3.LUT R16, R6, 0x1, RZ, 0xc0, !PT ;  /* 0x0000000106107812 */ /* 0x000fe200078ec0ff */
[----:B------:R-:W-:Y:S01]  /*29f0*/  FFMA.SAT R8, R0, R13, 0.5 ;  /* 0x3f00000000087423 */ /* 0x000fe2000000200d */
[----:B------:R-:W-:Y:S01]  /*2a00*/  FMUL R13, R7, R7 ;  /* 0x00000007070d7220 */ /* 0x000fe20000400000 */
[----:B------:R-:W-:Y:S01]  /*2a10*/  VIADD R6, R6, 0x1 ;  /* 0x0000000106067836 */ /* 0x000fe20000000000 */
[----:B------:R-:W-:Y:S01]  /*2a20*/  ISETP.NE.U32.AND P0, PT, R16, 0x1, PT ;  /* 0x000000011000780c */ /* 0x000fe20003f05070 */
[----:B------:R-:W-:Y:S01]  /*2a30*/  FFMA.RM R8, R8, R17, 12582913 ;  /* 0x4b40000108087423 */ /* 0x000fe20000004011 */
[----:B------:R-:W-:Y:S02]  /*2a40*/  HFMA2 R16, -RZ, RZ, 1.0078125, -8.98838043212890625e-05 ;  /* 0x3c0885e4ff107431 */ /* 0x000fe400000001ff */
[----:B------:R-:W-:Y:S01]  /*2a50*/  FFMA R12, R13, R12, -0.0013887860113754868507 ;  /* 0xbab607ed0d0c7423 */ /* 0x000fe2000000000c */
[----:B------:R-:W-:Y:S01]  /*2a60*/  MOV R18, 0x3e2aaaa8 ;  /* 0x3e2aaaa800127802 */ /* 0x000fe20000000f00 */
[----:B------:R-:W-:Y:S01]  /*2a70*/  FADD R17, R8, -12583039 ;  /* 0xcb40007f08117421 */ /* 0x000fe20000000000 */
[----:B------:R-:W-:Y:S01]  /*2a80*/  LOP3.LUT P1, RZ, R6, 0x2, RZ, 0xc0, !PT ;  /* 0x0000000206ff7812 */ /* 0x000fe2000782c0ff */
[----:B------:R-:W-:Y:S01]  /*2a90*/  BSSY.RECONVERGENT B0, `(.L_x_1503) ;  /* 0x000001b000007945 */ /* 0x000fe20003800200 */
[----:B------:R-:W-:Y:S01]  /*2aa0*/  FSEL R12, R12, -0.00019574658654164522886, P0 ;  /* 0xb94d41530c0c7808 */ /* 0x000fe20000000000 */
[----:B------:R-:W-:Y:S01]  /*2ab0*/  FFMA R17, R0, 1.4426950216293334961, -R17 ;  /* 0x3fb8aa3b00117823 */ /* 0x000fe20000000811 */
[----:B------:R-:W-:-:S02]  /*2ac0*/  FSEL R6, -R18, -0.4999999701976776123, !P0 ;  /* 0xbeffffff12067808 */ /* 0x000fc40004000100 */
[----:B------:R-:W-:Y:S01]  /*2ad0*/  MUFU.RSQ R18, R11 ;  /* 0x0000000b00127308 */ /* 0x000fe20000001400 */
[----:B------:R-:W-:Y:S01]  /*2ae0*/  FFMA R17, R0, 1.925963033500011079e-08, R17 ;  /* 0x32a5706000117823 */ /* 0x000fe20000000011 */
[----:B------:R-:W-:-:S05]  /*2af0*/  FSEL R0, R16, 0.041666727513074874878, !P0 ;  /* 0x3d2aaabb10007808 */ /* 0x000fca0004000000 */
[----:B------:R-:W-:Y:S01]  /*2b00*/  FFMA R12, R13, R12, R0 ;  /* 0x0000000c0d0c7223 */ /* 0x000fe20000000000 */
[----:B------:R-:W-:Y:S01]  /*2b10*/  FSEL R0, R7, 1, !P0 ;  /* 0x3f80000007007808 */ /* 0x000fe20004000000 */
[----:B------:R-:W-:Y:S01]  /*2b20*/  VIADD R7, R11, 0xf3000000 ;  /* 0xf30000000b077836 */ /* 0x000fe20000000000 */
[----:B------:R0:W1:Y:S01]  /*2b30*/  MUFU.EX2 R16, R17 ;  /* 0x0000001100107308 */ /* 0x0000620000000800 */
[C---:B------:R-:W-:Y:S02]  /*2b40*/  FFMA R6, R13.reuse, R12, R6 ;  /* 0x0000000c0d067223 */ /* 0x040fe40000000006 */
[----:B------:R-:W-:Y:S01]  /*2b50*/  FFMA R13, R13, R0, RZ ;  /* 0x000000000d0d7223 */ /* 0x000fe200000000ff */
[----:B------:R-:W-:Y:S02]  /*2b60*/  ISETP.GT.U32.AND P0, PT, R7, 0x727fffff, PT ;  /* 0x727fffff0700780c */ /* 0x000fe40003f04070 */
[----:B------:R-:W-:Y:S01]  /*2b70*/  SHF.L.U32 R7, R8, 0x17, RZ ;  /* 0x0000001708077819 */ /* 0x000fe200000006ff */
[----:B0-----:R-:W-:-:S04]  /*2b80*/  FFMA R17, R13, R6, R0 ;  /* 0x000000060d117223 */ /* 0x001fc80000000000 */
[----:B------:R-:W-:Y:S01]  /*2b90*/  @P1 FADD R17, RZ, -R17 ;  /* 0x80000011ff111221 */ /* 0x000fe20000000000 */
[----:B-1----:R-:W-:-:S05]  /*2ba0*/  FMUL R16, R16, R7 ;  /* 0x0000000710107220 */ /* 0x002fca0000400000 */
[----:B------:R-:W-:Y:S05]  /*2bb0*/  @!P0 BRA `(.L_x_1504) ;  /* 0x0000000000108947 */ /* 0x000fea0003800000 */
[----:B------:R-:W-:Y:S01]  /*2bc0*/  IMAD.MOV.U32 R0, RZ, RZ, R11 ;  /* 0x000000ffff007224 */ /* 0x000fe200078e000b */
[----:B------:R-:W-:-:S07]  /*2bd0*/  MOV R6, 0x2bf0 ;  /* 0x00002bf000067802 */ /* 0x000fce0000000f00 */
[----:B------:R-:W-:Y:S05]  /*2be0*/  CALL.REL.NOINC `($__internal_18_$__cuda_sm20_sqrt_rn_f32_slowpath) ;  /* 0x0000000800287944 */ /* 0x000fea0003c00000 */
[----:B------:R-:W-:Y:S05]  /*2bf0*/  BRA `(.L_x_1505) ;  /* 0x0000000000107947 */ /* 0x000fea0003800000 */
.L_x_1504:
[----:B------:R-:W-:Y:S01]  /*2c00*/  FMUL.FTZ R0, R11, R18 ;  /* 0x000000120b007220 */ /* 0x000fe20000410000 */
[----:B------:R-:W-:-:S03]  /*2c10*/  FMUL.FTZ R18, R18, 0.5 ;  /* 0x3f00000012127820 */ /* 0x000fc60000410000 */
[----:B------:R-:W-:-:S04]  /*2c20*/  FFMA R11, -R0, R0, R11 ;  /* 0x00000000000b7223 */ /* 0x000fc8000000010b */
[----:B------:R-:W-:-:S07]  /*2c30*/  FFMA R11, R11, R18, R0 ;  /* 0x000000120b0b7223 */ /* 0x000fce0000000000 */
.L_x_1505:
[----:B------:R-:W-:Y:S05]  /*2c40*/  BSYNC.RECONVERGENT B0 ;  /* 0x0000000000007941 */ /* 0x000fea0003800200 */
.L_x_1503:
[----:B------:R-:W0:Y:S01]  /*2c50*/  LDC R7, c[0x0][0x3a8] ;  /* 0x0000ea00ff077b82 */ /* 0x000e220000000800 */
[----:B------:R-:W1:Y:S01]  /*2c60*/  MUFU.RCP R13, R2 ;  /* 0x00000002000d7308 */ /* 0x000e620000001000 */
[----:B------:R-:W-:Y:S01]  /*2c70*/  BSSY.RECONVERGENT B0, `(.L_x_1506) ;  /* 0x000000f000007945 */ /* 0x000fe20003800200 */
[----:B------:R-:W-:Y:S01]  /*2c80*/  FMUL R17, R17, R11 ;  /* 0x0000000b11117220 */ /* 0x000fe20000400000 */
[----:B-1----:R-:W-:-:S04]  /*2c90*/  FFMA R0, -R2, R13, 1 ;  /* 0x3f80000002007423 */ /* 0x002fc8000000010d */
[----:B------:R-:W-:Y:S01]  /*2ca0*/  FFMA R0, R13, R0, R13 ;  /* 0x000000000d007223 */ /* 0x000fe2000000000d */
[----:B0-----:R-:W-:-:S04]  /*2cb0*/  FMUL R7, R7, 0.0019872039556503295898 ;  /* 0x3b023bc007077820 */ /* 0x001fc80000400000 */
[----:B------:R-:W-:-:S04]  /*2cc0*/  FMUL R7, R7, 0.00041840001358650624752 ;  /* 0x39db5cb307077820 */ /* 0x000fc80000400000 */
[----:B------:R-:W0:Y:S01]  /*2cd0*/  FCHK P0, R7, R2 ;  /* 0x0000000207007302 */ /* 0x000e220000000000 */
[----:B------:R-:W-:-:S04]  /*2ce0*/  FFMA R13, R7, R0, RZ ;  /* 0x00000000070d7223 */ /* 0x000fc800000000ff */
[----:B------:R-:W-:-:S04]  /*2cf0*/  FFMA R6, -R2, R13, R7 ;  /* 0x0000000d02067223 */ /* 0x000fc80000000107 */
[----:B------:R-:W-:Y:S01]  /*2d00*/  FFMA R0, R0, R6, R13 ;  /* 0x0000000600007223 */ /* 0x000fe2000000000d */
[----:B0-----:R-:W-:Y:S06]  /*2d10*/  @!P0 BRA `(.L_x_1507) ;  /* 0x0000000000108947 */ /* 0x001fec0003800000 */
[----:B------:R-:W-:Y:S01]  /*2d20*/  MOV R21, R7 ;  /* 0x0000000700157202 */ /* 0x000fe20000000f00 */
[----:B------:R-:W-:Y:S01]  /*2d30*/  IMAD.MOV.U32 R22, RZ, RZ, R2 ;  /* 0x000000ffff167224 */ /* 0x000fe200078e0002 */
[----:B------:R-:W-:-:S07]  /*2d40*/  MOV R12, 0x2d60 ;  /* 0x00002d60000c7802 */ /* 0x000fce0000000f00 */
[----:B------:R-:W-:Y:S05]  /*2d50*/  CALL.REL.NOINC `($__internal_19_$__cuda_sm3x_div_rn_noftz_f32_slowpath) ;  /* 0x0000000800207944 */ /* 0x000fea0003c00000 */
.L_x_1507:
[----:B------:R-:W-:Y:S05]  /*2d60*/  BSYNC.RECONVERGENT B0 ;  /* 0x0000000000007941 */ /* 0x000fea0003800200 */
.L_x_1506:
[----:B------:R-:W-:Y:S01]  /*2d70*/  IADD3 R6, PT, PT, R0, -0xd000000, RZ ;  /* 0xf300000000067810 */ /* 0x000fe20007ffe0ff */
[----:B------:R0:W1:Y:S01]  /*2d80*/  MUFU.RSQ R11, R0 ;  /* 0x00000000000b7308 */ /* 0x0000620000001400 */
[----:B------:R-:W-:Y:S02]  /*2d90*/  BSSY.RECONVERGENT B0, `(.L_x_1508) ;  /* 0x000000b000007945 */ /* 0x000fe40003800200 */
[----:B------:R-:W-:-:S13]  /*2da0*/  ISETP.GT.U32.AND P0, PT, R6, 0x727fffff, PT ;  /* 0x727fffff0600780c */ /* 0x000fda0003f04070 */
[----:B0-----:R-:W-:Y:S05]  /*2db0*/  @!P0 BRA `(.L_x_1509) ;  /* 0x0000000000108947 */ /* 0x001fea0003800000 */
[----:B------:R-:W-:-:S07]  /*2dc0*/  MOV R6, 0x2de0 ;  /* 0x00002de000067802 */ /* 0x000fce0000000f00 */
[----:B-1----:R-:W-:Y:S05]  /*2dd0*/  CALL.REL.NOINC `($__internal_18_$__cuda_sm20_sqrt_rn_f32_slowpath) ;  /* 0x0000000400ac7944 */ /* 0x002fea0003c00000 */
[----:B------:R-:W-:Y:S01]  /*2de0*/  IMAD.MOV.U32 R12, RZ, RZ, R11 ;  /* 0x000000ffff0c7224 */ /* 0x000fe200078e000b */
[----:B------:R-:W-:Y:S06]  /*2df0*/  BRA `(.L_x_1510) ;  /* 0x0000000000107947 */ /* 0x000fec0003800000 */
.L_x_1509:
[C---:B-1----:R-:W-:Y:S01]  /*2e00*/  FMUL.FTZ R7, R11.reuse, R0 ;  /* 0x000000000b077220 */ /* 0x042fe20000410000 */
[----:B------:R-:W-:-:S03]  /*2e10*/  FMUL.FTZ R12, R11, 0.5 ;  /* 0x3f0000000b0c7820 */ /* 0x000fc60000410000 */
[----:B------:R-:W-:-:S04]  /*2e20*/  FFMA R0, -R7, R7, R0 ;  /* 0x0000000707007223 */ /* 0x000fc80000000100 */
[----:B------:R-:W-:-:S07]  /*2e30*/  FFMA R12, R0, R12, R7 ;  /* 0x0000000c000c7223 */ /* 0x000fce0000000007 */
.L_x_1510:
[----:B------:R-:W-:Y:S05]  /*2e40*/  BSYNC.RECONVERGENT B0 ;  /* 0x0000000000007941 */ /* 0x000fea0003800200 */
.L_x_1508:
[----:B------:R-:W-:-:S04]  /*2e50*/  FFMA R0, -R16, R16, 1 ;  /* 0x3f80000010007423 */ /* 0x000fc80000000110 */
[----:B------:R0:W1:Y:S01]  /*2e60*/  MUFU.RSQ R7, R0 ;  /* 0x0000000000077308 */ /* 0x0000620000001400 */
[----:B------:R-:W-:-:S04]  /*2e70*/  IADD3 R6, PT, PT, R0, -0xd000000, RZ ;  /* 0xf300000000067810 */ /* 0x000fc80007ffe0ff */
[----:B------:R-:W-:-:S13]  /*2e80*/  ISETP.GT.U32.AND P0, PT, R6, 0x727fffff, PT ;  /* 0x727fffff0600780c */ /* 0x000fda0003f04070 */
[----:B01----:R-:W-:Y:S05]  /*2e90*/  @!P0 BRA `(.L_x_1511) ;  /* 0x0000000000148947 */ /* 0x003fea0003800000 */
[----:B------:R-:W-:Y:S01]  /*2ea0*/  BSSY.RECONVERGENT B0, `(.L_x_1512) ;  /* 0x0000003000007945 */ /* 0x000fe20003800200 */
[----:B------:R-:W-:-:S07]  /*2eb0*/  MOV R6, 0x2ed0 ;  /* 0x00002ed000067802 */ /* 0x000fce0000000f00 */
[----:B------:R-:W-:Y:S05]  /*2ec0*/  CALL.REL.NOINC `($__internal_18_$__cuda_sm20_sqrt_rn_f32_slowpath) ;  /* 0x0000000400707944 */ /* 0x000fea0003c00000 */
[----:B------:R-:W-:Y:S05]  /*2ed0*/  BSYNC.RECONVERGENT B0 ;  /* 0x0000000000007941 */ /* 0x000fea0003800200 */
.L_x_1512:
[----:B------:R-:W-:Y:S05]  /*2ee0*/  BRA `(.L_x_1513) ;  /* 0x0000000000107947 */ /* 0x000fea0003800000 */
.L_x_1511:
[----:B------:R-:W-:Y:S01]  /*2ef0*/  FMUL.FTZ R11, R0, R7 ;  /* 0x00000007000b7220 */ /* 0x000fe20000410000 */
[----:B------:R-:W-:-:S03]  /*2f00*/  FMUL.FTZ R7, R7, 0.5 ;  /* 0x3f00000007077820 */ /* 0x000fc60000410000 */
[----:B------:R-:W-:-:S04]  /*2f10*/  FFMA R0, -R11, R11, R0 ;  /* 0x0000000b0b007223 */ /* 0x000fc80000000100 */
[----:B------:R-:W-:-:S07]  /*2f20*/  FFMA R11, R0, R7, R11 ;  /* 0x00000007000b7223 */ /* 0x000fce000000000b */
.L_x_1513:
[----:B------:R-:W-:-:S04]  /*2f30*/  FMUL R12, R11, R12 ;  /* 0x0000000c0b0c7220 */ /* 0x000fc80000400000 */
[-C--:B------:R-:W-:Y:S01]  /*2f40*/  FMUL R10, R10, R12.reuse ;  /* 0x0000000c0a0a7220 */ /* 0x080fe20000400000 */
[-C--:B------:R-:W-:Y:S01]  /*2f50*/  FMUL R9, R9, R12.reuse ;  /* 0x0000000c09097220 */ /* 0x080fe20000400000 */
[----:B------:R-:W-:Y:S02]  /*2f60*/  FMUL R12, R17, R12 ;  /* 0x0000000c110c7220 */ /* 0x000fe40000400000 */
[-C--:B------:R-:W-:Y:S01]  /*2f70*/  FFMA R3, R3, R16.reuse, R10 ;  /* 0x0000001003037223 */ /* 0x080fe2000000000a */
[-C--:B------:R-:W-:Y:S01]  /*2f80*/  FFMA R4, R4, R16.reuse, R9 ;  /* 0x0000001004047223 */ /* 0x080fe20000000009 */
[----:B------:R-:W-:-:S07]  /*2f90*/  FFMA R5, R5, R16, R12 ;  /* 0x0000001005057223 */ /* 0x000fce000000000c */
.L_x_1481:
[----:B------:R-:W-:Y:S01]  /*2fa0*/  FMUL R0, R4, R4 ;  /* 0x0000000404007220 */ /* 0x000fe20000400000 */
[----:B------:R-:W-:Y:S02]  /*2fb0*/  HFMA2 R6, -RZ, RZ, 0.73193359375, 300.75 ;  /* 0x39db5cb3ff067431 */ /* 0x000fe400000001ff */
[----:B------:R-:W-:Y:S01]  /*2fc0*/  FMUL R21, R2, 0.5 ;  /* 0x3f00000002157820 */ /* 0x000fe20000400000 */
[----:B------:R-:W-:Y:S02]  /*2fd0*/  IMAD.MOV.U32 R7, RZ, RZ, 0x451560eb ;  /* 0x451560ebff077424 */ /* 0x000fe400078e00ff */
[----:B------:R-:W-:Y:S01]  /*2fe0*/  FFMA R0, R3, R3, R0 ;  /* 0x0000000303007223 */ /* 0x000fe20000000000 */
[----:B------:R-:W-:Y:S01]  /*2ff0*/  STG.E desc[UR6][R14.64+0x4], R4 ;  /* 0x000004040e007986 */ /* 0x000fe2000c101906 */
[----:B------:R-:W-:Y:S02]  /*3000*/  BSSY.RECONVERGENT B0, `(.L_x_1514) ;  /* 0x0000010000007945 */ /* 0x000fe40003800200 */
[----:B------:R-:W-:Y:S01]  /*3010*/  FFMA R0, R5, R5, R0 ;  /* 0x0000000505007223 */ /* 0x000fe20000000000 */
[----:B------:R-:W-:Y:S01]  /*3020*/  STG.E desc[UR6][R14.64+0x8], R5 ;  /* 0x000008050e007986 */ /* 0x000fe2000c101906 */
[----:B------:R-:W-:-:S02]  /*3030*/  FFMA R2, R7, -R6, 1 ;  /* 0x3f80000007027423 */ /* 0x000fc40000000806 */
[----:B------:R-:W-:Y:S01]  /*3040*/  FMUL R21, R0, R21 ;  /* 0x0000001500157220 */ /* 0x000fe20000400000 */
[----:B------:R0:W-:Y:S01]  /*3050*/  STG.E desc[UR6][R14.64], R3 ;  /* 0x000000030e007986 */ /* 0x0001e2000c101906 */
[----:B------:R-:W-:Y:S02]  /*3060*/  FFMA R2, R2, R7, 2390.057373046875 ;  /* 0x451560eb02027423 */ /* 0x000fe40000000007 */
[----:B------:R-:W1:Y:S02]  /*3070*/  FCHK P0, R21, 0.00041840001358650624752 ;  /* 0x39db5cb315007902 */ /* 0x000e640000000000 */
[----:B------:R-:W-:-:S04]  /*3080*/  FFMA R0, R21, R2, RZ ;  /* 0x0000000215007223 */ /* 0x000fc800000000ff */
[----:B0-----:R-:W-:-:S04]  /*3090*/  FFMA R3, R0, -0.00041840001358650624752, R21 ;  /* 0xb9db5cb300037823 */ /* 0x001fc80000000015 */
[----:B------:R-:W-:Y:S01]  /*30a0*/  FFMA R7, R2, R3, R0 ;  /* 0x0000000302077223 */ /* 0x000fe20000000000 */
[----:B-1----:R-:W-:Y:S06]  /*30b0*/  @!P0 BRA `(.L_x_1515) ;  /* 0x0000000000108947 */ /* 0x002fec0003800000 */
[----:B------:R-:W-:Y:S01]  /*30c0*/  IMAD.MOV.U32 R22, RZ, RZ, 0x39db5cb3 ;  /* 0x39db5cb3ff167424 */ /* 0x000fe200078e00ff */
[----:B------:R-:W-:-:S07]  /*30d0*/  MOV R12, 0x30f0 ;  /* 0x000030f0000c7802 */ /* 0x000fce0000000f00 */
[----:B------:R-:W-:Y:S05]  /*30e0*/  CALL.REL.NOINC `($__internal_19_$__cuda_sm3x_div_rn_noftz_f32_slowpath) ;  /* 0x00000004003c7944 */ /* 0x000fea0003c00000 */
[----:B------:R-:W-:-:S07]  /*30f0*/  MOV R7, R0 ;  /* 0x0000000000077202 */ /* 0x000fce0000000f00 */
.L_x_1515:
[----:B------:R-:W-:Y:S05]  /*3100*/  BSYNC.RECONVERGENT B0 ;  /* 0x0000000000007941 */ /* 0x000fea0003800200 */
.L_x_1514:
[----:B------:R-:W0:Y:S02]  /*3110*/  LDC.64 R2, c[0x0][0x388] ;  /* 0x0000e200ff027b82 */ /* 0x000e240000000a00 */
[----:B0-----:R-:W-:Y:S01]  /*3120*/  REDG.E.ADD.F32.FTZ.RN.STRONG.GPU desc[UR6][R2.64], R7 ;  /* 0x00000007020079a6 */ /* 0x001fe2000c12f306 */
[----:B------:R-:W-:Y:S05]  /*3130*/  EXIT ;  /* 0x000000000000794d */ /* 0x000fea0003800000 */
        .weak           $__internal_17_$__cuda_sm20_rcp_rn_f32_slowpath
        .type           $__internal_17_$__cuda_sm20_rcp_rn_f32_slowpath,@function
        .size           $__internal_17_$__cuda_sm20_rcp_rn_f32_slowpath,($__internal_18_$__cuda_sm20_sqrt_rn_f32_slowpath - $__internal_17_$__cuda_sm20_rcp_rn_f32_slowpath)
$__internal_17_$__cuda_sm20_rcp_rn_f32_slowpath:
[----:B------:R-:W-:Y:S01]  /*3140*/  IMAD.SHL.U32 R0, R2, 0x2, RZ ;  /* 0x0000000202007824 */ /* 0x000fe200078e00ff */
[----:B------:R-:W-:Y:S04]  /*3150*/  BSSY.RECONVERGENT B1, `(.L_x_1516) ;  /* 0x0000030000017945 */ /* 0x000fe80003800200 */
        /* <DEDUP_REMOVED lines=13> */
.L_x_1517:
[----:B------:R-:W-:-:S05]  /*3230*/  VIADD R7, R0, 0xffffff03 ;  /* 0xffffff0300077836 */ /* 0x000fca0000000000 */
        /* <DEDUP_REMOVED lines=15> */
[----:B------:R-:W-:-:S03]  /*3330*/  LOP3.LUT R8, R13, R10, RZ, 0xc0, !PT ;  /* 0x0000000a0d087212 */ /* 0x000fc600078ec0ff */
        /* <DEDUP_REMOVED lines=9> */
[----:B------:R-:W-:Y:S01]  /*33d0*/  ISETP.GE.AND P0, PT, R7, RZ, PT ;  /* 0x000000ff0700720c */ /* 0x000fe20003f06270 */
[----:B------:R-:W-:-:S05]  /*33e0*/  VIADD R7, R0, 0xffffff04 ;  /* 0xffffff0400077836 */ /* 0x000fca0000000000 */
[----:B------:R-:W-:-:S07]  /*33f0*/  SHF.R.U32.HI R7, RZ, R7, R10 ;  /* 0x00000007ff077219 */ /* 0x000fce000001160a */
[----:B------:R-:W-:-:S05]  /*3400*/  @!P0 IADD3 R7, PT, PT, R7, 0x1, RZ ;  /* 0x0000000107078810 */ /* 0x000fca0007ffe0ff */
[----:B------:R-:W-:-:S05]  /*3410*/  @!P1 IMAD.SHL.U32 R7, R7, 0x2, RZ ;  /* 0x0000000207079824 */ /* 0x000fca00078e00ff */
[----:B------:R-:W-:Y:S01]  /*3420*/  LOP3.LUT R7, R7, 0x80000000, R2, 0xf8, !PT ;  /* 0x8000000007077812 */ /* 0x000fe200078ef802 */
[----:B------:R-:W-:Y:S06]  /*3430*/  BRA `(.L_x_1518) ;  /* 0x0000000000047947 */ /* 0x000fec0003800000 */
.L_x_1519:
[----:B------:R0:W1:Y:S02]  /*3440*/  MUFU.RCP R7, R2 ;  /* 0x0000000200077308 */ /* 0x0000640000001000 */
.L_x_1518:
[----:B------:R-:W-:Y:S05]  /*3450*/  BSYNC.RECONVERGENT B1 ;  /* 0x0000000000017941 */ /* 0x000fea0003800200 */
.L_x_1516:
[----:B-1----:R-:W-:Y:S01]  /*3460*/  MOV R0, R7 ;  /* 0x0000000700007202 */ /* 0x002fe20000000f00 */
[----:B------:R-:W-:-:S04]  /*3470*/  IMAD.MOV.U32 R7, RZ, RZ, 0x0 ;  /* 0x00000000ff077424 */ /* 0x000fc800078e00ff */
[----:B0-----:R-:W-:Y:S05]  /*3480*/  RET.REL.NODEC R6 `(velocity_verlet_step2) ;  /* 0xffffffc806dc7950 */ /* 0x001fea0003c3ffff */
        .weak           $__internal_18_$__cuda_sm20_sqrt_rn_f32_slowpath
        .type           $__internal_18_$__cuda_sm20_sqrt_rn_f32_slowpath,@function
        .size           $__internal_18_$__cuda_sm20_sqrt_rn_f32_slowpath,($__internal_19_$__cuda_sm3x_div_rn_noftz_f32_slowpath - $__internal_18_$__cuda_sm20_sqrt_rn_f32_slowpath)
$__internal_18_$__cuda_sm20_sqrt_rn_f32_slowpath:
[----:B------:R-:W-:-:S13]  /*3490*/  LOP3.LUT P0, RZ, R0, 0x7fffffff, RZ, 0xc0, !PT ;  /* 0x7fffffff00ff7812 */ /* 0x000fda000780c0ff */
[----:B------:R-:W-:Y:S01]  /*34a0*/  @!P0 MOV R11, R0 ;  /* 0x00000000000b8202 */ /* 0x000fe20000000f00 */
[----:B------:R-:W-:Y:S06]  /*34b0*/  @!P0 BRA `(.L_x_1520) ;  /* 0x0000000000408947 */ /* 0x000fec0003800000 */
[----:B------:R-:W-:-:S13]  /*34c0*/  FSETP.GEU.FTZ.AND P0, PT, R0, RZ, PT ;  /* 0x000000ff0000720b */ /* 0x000fda0003f1e000 */
[----:B------:R-:W-:Y:S01]  /*34d0*/  @!P0 IMAD.MOV.U32 R11, RZ, RZ, 0x7fffffff ;  /* 0x7fffffffff0b8424 */ /* 0x000fe200078e00ff */
        /* <DEDUP_REMOVED lines=14> */
.L_x_1520:
[----:B------:R-:W-:-:S04]  /*35c0*/  IMAD.MOV.U32 R7, RZ, RZ, 0x0 ;  /* 0x00000000ff077424 */ /* 0x000fc800078e00ff */
[----:B------:R-:W-:Y:S05]  /*35d0*/  RET.REL.NODEC R6 `(velocity_verlet_step2) ;  /* 0xffffffc806887950 */ /* 0x000fea0003c3ffff */
        .weak           $__internal_19_$__cuda_sm3x_div_rn_noftz_f32_slowpath
        .type           $__internal_19_$__cuda_sm3x_div_rn_noftz_f32_slowpath,@function
        .size           $__internal_19_$__cuda_sm3x_div_rn_noftz_f32_slowpath,(.L_x_3154 - $__internal_19_$__cuda_sm3x_div_rn_noftz_f32_slowpath)
$__internal_19_$__cuda_sm3x_div_rn_noftz_f32_slowpath:
[----:B------:R-:W-:Y:S01]  /*35e0*/  SHF.R.U32.HI R7, RZ, 0x17, R22 ;  /* 0x00000017ff077819 */ /* 0x000fe20000011616 */
[----:B------:R-:W-:Y:S01]  /*35f0*/  BSSY.RECONVERGENT B3, `(.L_x_1521) ;  /* 0x0000062000037945 */ /* 0x000fe20003800200 */
[----:B------:R-:W-:Y:S02]  /*3600*/  SHF.R.U32.HI R6, RZ, 0x17, R21 ;  /* 0x00000017ff067819 */ /* 0x000fe40000011615 */
[----:B------:R-:W-:Y:S02]  /*3610*/  LOP3.LUT R7, R7, 0xff, RZ, 0xc0, !PT ;  /* 0x000000ff07077812 */ /* 0x000fe400078ec0ff */
[----:B------:R-:W-:Y:S02]  /*3620*/  LOP3.LUT R6, R6, 0xff, RZ, 0xc0, !PT ;  /* 0x000000ff06067812 */ /* 0x000fe400078ec0ff */
[----:B------:R-:W-:-:S03]  /*3630*/  IADD3 R11, PT, PT, R7, -0x1, RZ ;  /* 0xffffffff070b7810 */ /* 0x000fc60007ffe0ff */
[----:B------:R-:W-:Y:S01]  /*3640*/  VIADD R0, R6, 0xffffffff ;  /* 0xffffffff06007836 */ /* 0x000fe20000000000 */
        /* <DEDUP_REMOVED lines=22> */
[----:B------:R-:W-:Y:S01]  /*37b0*/  @P0 IMAD.MOV.U32 R8, RZ, RZ, RZ ;  /* 0x000000ffff080224 */ /* 0x000fe200078e00ff */
[----:B------:R-:W-:Y:S01]  /*37c0*/  @!P0 MOV R8, 0xffffffc0 ;  /* 0xffffffc000088802 */ /* 0x000fe20000000f00 */
[----:B------:R-:W-:Y:S01]  /*37d0*/  @!P0 FFMA R21, R21, 1.84467440737095516160e+19, RZ ;  /* 0x5f80000015158823 */ /* 0x000fe200000000ff */
[----:B------:R-:W-:-:S03]  /*37e0*/  @!P1 FFMA R22, R22, 1.84467440737095516160e+19, RZ ;  /* 0x5f80000016169823 */ /* 0x000fc600000000ff */
[----:B------:R-:W-:-:S07]  /*37f0*/  @!P1 VIADD R8, R8, 0x40 ;  /* 0x0000004008089836 */ /* 0x000fce0000000000 */
.L_x_1522:
[----:B------:R-:W-:Y:S01]  /*3800*/  LEA R11, R7, 0xc0800000, 0x17 ;  /* 0xc0800000070b7811 */ /* 0x000fe200078eb8ff */
[----:B------:R-:W-:Y:S01]  /*3810*/  VIADD R6, R6, 0xffffff81 ;  /* 0xffffff8106067836 */ /* 0x000fe20000000000 */
[----:B------:R-:W-:Y:S02]  /*3820*/  BSSY.RECONVERGENT B4, `(.L_x_1527) ;  /* 0x0000035000047945 */ /* 0x000fe40003800200 */
[----:B------:R-:W-:Y:S01]  /*3830*/  IADD3 R23, PT, PT, -R11, R22, RZ ;  /* 0x000000160b177210 */ /* 0x000fe20007ffe1ff */
[C---:B------:R-:W-:Y:S01]  /*3840*/  IMAD R0, R6.reuse, -0x800000, R21 ;  /* 0xff80000006007824 */ /* 0x040fe200078e0215 */
[----:B------:R-:W-:Y:S02]  /*3850*/  IADD3 R7, PT, PT, R6, 0x7f, -R7 ;  /* 0x0000007f06077810 */ /* 0x000fe40007ffe807 */
        /* <DEDUP_REMOVED lines=11> */
[----:B------:R-:W-:-:S05]  /*3910*/  LOP3.LUT R6, R6, 0xff, RZ, 0xc0, !PT ;  /* 0x000000ff06067812 */ /* 0x000fca00078ec0ff */
[----:B------:R-:W-:-:S05]  /*3920*/  IMAD.IADD R6, R6, 0x1, R7 ;  /* 0x0000000106067824 */ /* 0x000fca00078e0207 */
        /* <DEDUP_REMOVED lines=13> */
[C---:B------:R-:W-:Y:S01]  /*3a00*/  VIADD R13, R6.reuse, 0x20 ;  /* 0x00000020060d7836 */ /* 0x040fe20000000000 */
[C---:B------:R-:W-:Y:S02]  /*3a10*/  ISETP.NE.AND P2, PT, R6.reuse, RZ, PT ;  /* 0x000000ff0600720c */ /* 0x040fe40003f45270 */
        /* <DEDUP_REMOVED lines=13> */
[----:B------:R-:W-:-:S05]  /*3af0*/  LOP3.LUT R6, R6, R7, RZ, 0xc0, !PT ;  /* 0x0000000706067212 */ /* 0x000fca00078ec0ff */
[----:B------:R-:W-:-:S05]  /*3b00*/  IMAD.IADD R11, R11, 0x1, R6 ;  /* 0x000000010b0b7824 */ /* 0x000fca00078e0206 */
[----:B------:R-:W-:Y:S01]  /*3b10*/  LOP3.LUT R0, R11, R0, RZ, 0xfc, !PT ;  /* 0x000000000b007212 */ /* 0x000fe200078efcff */
[----:B------:R-:W-:Y:S06]  /*3b20*/  BRA `(.L_x_1530) ;  /* 0x0000000000107947 */ /* 0x000fec0003800000 */
.L_x_1529:
[----:B------:R-:W-:-:S04]  /*3b30*/  LOP3.LUT R0, R0, 0x80000000, RZ, 0xc0, !PT ;  /* 0x8000000000007812 */ /* 0x000fc800078ec0ff */
[----:B------:R-:W-:Y:S01]  /*3b40*/  LOP3.LUT R0, R0, 0x7f800000, RZ, 0xfc, !PT ;  /* 0x7f80000000007812 */ /* 0x000fe200078efcff */
[----:B------:R-:W-:Y:S06]  /*3b50*/  BRA `(.L_x_1530) ;  /* 0x0000000000047947 */ /* 0x000fec0003800000 */
.L_x_1528:
[----:B------:R-:W-:-:S07]  /*3b60*/  LEA R0, R7, R0, 0x17 ;  /* 0x0000000007007211 */ /* 0x000fce00078eb8ff */
.L_x_1530:
[----:B------:R-:W-:Y:S05]  /*3b70*/  BSYNC.RECONVERGENT B4 ;  /* 0x0000000000047941 */ /* 0x000fea0003800200 */
.L_x_1527:
[----:B------:R-:W-:Y:S05]  /*3b80*/  BRA `(.L_x_1531) ;  /* 0x0000000000207947 */ /* 0x000fea0003800000 */
.L_x_1526:
[----:B------:R-:W-:-:S04]  /*3b90*/  LOP3.LUT R0, R22, 0x80000000, R21, 0x48, !PT ;  /* 0x8000000016007812 */ /* 0x000fc800078e4815 */
[----:B------:R-:W-:Y:S01]  /*3ba0*/  LOP3.LUT R0, R0, 0x7f800000, RZ, 0xfc, !PT ;  /* 0x7f80000000007812 */ /* 0x000fe200078efcff */
[----:B------:R-:W-:Y:S06]  /*3bb0*/  BRA `(.L_x_1531) ;  /* 0x0000000000147947 */ /* 0x000fec0003800000 */
.L_x_1525:
[----:B------:R-:W-:Y:S01]  /*3bc0*/  LOP3.LUT R0, R22, 0x80000000, R21, 0x48, !PT ;  /* 0x8000000016007812 */ /* 0x000fe200078e4815 */
[----:B------:R-:W-:Y:S06]  /*3bd0*/  BRA `(.L_x_1531) ;  /* 0x00000000000c7947 */ /* 0x000fec0003800000 */
.L_x_1524:
[----:B------:R-:W0:Y:S01]  /*3be0*/  MUFU.RSQ R0, -QNAN ;  /* 0xffc0000000007908 */ /* 0x000e220000001400 */
[----:B------:R-:W-:Y:S05]  /*3bf0*/  BRA `(.L_x_1531) ;  /* 0x0000000000047947 */ /* 0x000fea0003800000 */
.L_x_1523:
[----:B------:R-:W-:-:S07]  /*3c00*/  FADD.FTZ R0, R21, R22 ;  /* 0x0000001615007221 */ /* 0x000fce0000010000 */
.L_x_1531:
[----:B------:R-:W-:Y:S05]  /*3c10*/  BSYNC.RECONVERGENT B3 ;  /* 0x0000000000037941 */ /* 0x000fea0003800200 */
.L_x_1521:
[----:B------:R-:W-:Y:S02]  /*3c20*/  HFMA2 R7, -RZ, RZ, 0, 0 ;  /* 0x00000000ff077431 */ /* 0x000fe400000001ff */
[----:B------:R-:W-:-:S04]  /*3c30*/  IMAD.MOV.U32 R6, RZ, RZ, R12 ;  /* 0x000000ffff067224 */ /* 0x000fc800078e000c */
[----:B0-----:R-:W-:Y:S05]  /*3c40*/  RET.REL.NODEC R6 `(velocity_verlet_step2) ;  /* 0xffffffc006ec7950 */ /* 0x001fea0003c3ffff */
.L_x_1532:
        /* <DEDUP_REMOVED lines=11> */
.L_x_3154:


//--------------------- .text.velocity_verlet_step1 --------------------------
	.section	.text.velocity_verlet_step1,"ax",@progbits
	.align	128
        .global         velocity_verlet_step1
        .type           velocity_verlet_step1,@function
        .size           velocity_verlet_step1,(.L_x_3157 - velocity_verlet_step1)
        .other          velocity_verlet_step1,@"STO_CUDA_ENTRY STV_DEFAULT"
velocity_verlet_step1:
.text.velocity_verlet_step1:
        /* <DEDUP_REMOVED lines=10> */
[----:B------:R-:W-:-:S06]  /*00a0*/  IMAD R5, R11, 0x3, RZ ;  /* 0x000000030b057824 */ /* 0x000fcc00078e02ff */
[----:B------:R-:W2:Y:S01]  /*00b0*/  LDC.64 R8, c[0x0][0x398] ;  /* 0x0000e600ff087b82 */ /* 0x000ea20000000a00 */
[----:B0-----:R-:W-:-:S05]  /*00c0*/  IMAD.WIDE R2, R5, 0x4, R2 ;  /* 0x0000000405027825 */ /* 0x001fca00078e0202 */
[----:B-1----:R-:W3:Y:S04]  /*00d0*/  LDG.E.CONSTANT R4, desc[UR4][R2.64+0x4] ;  /* 0x0000040402047981 */ /* 0x002ee8000c1e9900 */
[----:B------:R-:W4:Y:S04]  /*00e0*/  LDG.E.CONSTANT R6, desc[UR4][R2.64] ;  /* 0x0000000402067981 */ /* 0x000f28000c1e9900 */
[----:B------:R-:W4:Y:S01]  /*00f0*/  LDG.E.CONSTANT R7, desc[UR4][R2.64+0x8] ;  /* 0x0000080402077981 */ /* 0x000f22000c1e9900 */
[----:B--2---:R-:W-:-:S06]  /*0100*/  IMAD.WIDE R8, R11, 0x4, R8 ;  /* 0x000000040b087825 */ /* 0x004fcc00078e0208 */
[----:B------:R0:W5:Y:S01]  /*0110*/  LDG.E.CONSTANT R8, desc[UR4][R8.64] ;  /* 0x0000000408087981 */ /* 0x000162000c1e9900 */
[----:B------:R-:W-:Y:S01]  /*0120*/  BSSY.RECONVERGENT B0, `(.L_x_1533) ;  /* 0x0000010000007945 */ /* 0x000fe20003800200 */
[----:B---3--:R-:W-:-:S04]  /*0130*/  FMUL R11, R4, R4 ;  /* 0x00000004040b7220 */ /* 0x008fc80000400000 */
[----:B----4-:R-:W-:-:S04]  /*0140*/  FFMA R0, R6, R6, R11 ;  /* 0x0000000606007223 */ /* 0x010fc8000000000b */
[----:B------:R-:W-:-:S04]  /*0150*/  FFMA R0, R7, R7, R0 ;  /* 0x0000000707007223 */ /* 0x000fc80000000000 */
[----:B------:R-:W-:Y:S01]  /*0160*/  VIADD R10, R0, 0xf3000000 ;  /* 0xf3000000000a7836 */ /* 0x000fe20000000000 */
[----:B------:R0:W1:Y:S04]  /*0170*/  MUFU.RSQ R11, R0 ;  /* 0x00000000000b7308 */ /* 0x0000680000001400 */
[----:B------:R-:W-:-:S13]  /*0180*/  ISETP.GT.U32.AND P0, PT, R10, 0x727fffff, PT ;  /* 0x727fffff0a00780c */ /* 0x000fda0003f04070 */
[----:B01----:R-:W-:Y:S05]  /*0190*/  @!P0 BRA `(.L_x_1534) ;  /* 0x0000000000108947 */ /* 0x003fea0003800000 */
[----:B------:R-:W-:-:S07]  /*01a0*/  MOV R12, 0x1c0 ;  /* 0x000001c0000c7802 */ /* 0x000fce0000000f00 */
[----:B-----5:R-:W-:Y:S05]  /*01b0*/  CALL.REL.NOINC `($__internal_21_$__cuda_sm20_sqrt_rn_f32_slowpath) ;  /* 0x0000000800e07944 */ /* 0x020fea0003c00000 */
[----:B------:R-:W-:Y:S01]  /*01c0*/  MOV R3, R0 ;  /* 0x0000000000037202 */ /* 0x000fe20000000f00 */
[----:B------:R-:W-:Y:S06]  /*01d0*/  BRA `(.L_x_1535) ;  /* 0x0000000000107947 */ /* 0x000fec0003800000 */
.L_x_1534:
[----:B------:R-:W-:Y:S01]  /*01e0*/  FMUL.FTZ R3, R0, R11 ;  /* 0x0000000b00037220 */ /* 0x000fe20000410000 */
[----:B------:R-:W-:-:S03]  /*01f0*/  FMUL.FTZ R11, R11, 0.5 ;  /* 0x3f0000000b0b7820 */ /* 0x000fc60000410000 */
[----:B------:R-:W-:-:S04]  /*0200*/  FFMA R0, -R3, R3, R0 ;  /* 0x0000000303007223 */ /* 0x000fc80000000100 */
[----:B------:R-:W-:-:S07]  /*0210*/  FFMA R3, R0, R11, R3 ;  /* 0x0000000b00037223 */ /* 0x000fce0000000003 */
.L_x_1535:
[----:B------:R-:W-:Y:S05]  /*0220*/  BSYNC.RECONVERGENT B0 ;  /* 0x0000000000007941 */ /* 0x000fea0003800200 */
.L_x_1533:
        /* <DEDUP_REMOVED lines=14> */
[----:B------:R-:W-:Y:S02]  /*0310*/  MOV R3, 0x43960000 ;  /* 0x4396000000037802 */ /* 0x000fe40000000f00 */
[----:B------:R-:W-:-:S07]  /*0320*/  MOV R2, 0x340 ;  /* 0x0000034000027802 */ /* 0x000fce0000000f00 */
[----:B-----5:R-:W-:Y:S05]  /*0330*/  CALL.REL.NOINC `($__internal_22_$__cuda_sm3x_div_rn_noftz_f32_slowpath) ;  /* 0x0000000800dc7944 */ /* 0x020fea0003c00000 */
.L_x_1539:
[----:B------:R-:W-:Y:S05]  /*0340*/  BSYNC.RECONVERGENT B1 ;  /* 0x0000000000017941 */ /* 0x000fea0003800200 */
.L_x_1538:
[----:B------:R-:W-:Y:S01]  /*0350*/  FADD R13, R0, R0 ;  /* 0x00000000000d7221 */ /* 0x000fe20000000000 */
[----:B------:R-:W-:Y:S01]  /*0360*/  BSSY.RECONVERGENT B1, `(.L_x_1540) ;  /* 0x0000023000017945 */ /* 0x000fe20003800200 */
[----:B------:R-:W-:-:S03]  /*0370*/  IMAD.MOV.U32 R3, RZ, RZ, 0x3f800000 ;  /* 0x3f800000ff037424 */ /* 0x000fc600078e00ff */
[----:B------:R-:W-:-:S13]  /*0380*/  FSETP.GT.AND P0, PT, R13, 9.9999999747524270788e-07, PT ;  /* 0x358637bd0d00780b */ /* 0x000fda0003f04000 */
[----:B------:R-:W-:Y:S05]  /*0390*/  @!P0 BRA `(.L_x_1541) ;  /* 0x00000000007c8947 */ /* 0x000fea0003800000 */
[C---:B------:R-:W-:Y:S01]  /*03a0*/  FMUL R0, |R13|.reuse, 2.8853900432586669922 ;  /* 0x4038aa3b0d007820 */ /* 0x040fe20000400200 */
[----:B------:R-:W-:Y:S01]  /*03b0*/  MOV R10, 0x3c80f082 ;  /* 0x3c80f082000a7802 */ /* 0x000fe20000000f00 */
[C---:B------:R-:W-:Y:S01]  /*03c0*/  FMUL R9, R13.reuse, R13 ;  /* 0x0000000d0d097220 */ /* 0x040fe20000400000 */
[----:B------:R-:W-:Y:S01]  /*03d0*/  FSETP.GE.AND P1, PT, |R13|, 0.60000002384185791016, PT ;  /* 0x3f19999a0d00780b */ /* 0x000fe20003f26200 */
[----:B------:R-:W-:Y:S01]  /*03e0*/  MUFU.RCP R11, R13 ;  /* 0x0000000d000b7308 */ /* 0x000fe20000001000 */
[----:B------:R-:W-:Y:S02]  /*03f0*/  IMAD.MOV.U32 R3, RZ, RZ, 0x3f800000 ;  /* 0x3f800000ff037424 */ /* 0x000fe400078e00ff */
[----:B------:R-:W-:Y:S01]  /*0400*/  FFMA R10, R9, R10, -0.052303962409496307373 ;  /* 0xbd563cae090a7423 */ /* 0x000fe2000000000a */
[----:B------:R-:W-:Y:S01]  /*0410*/  FSETP.GE.AND P0, PT, |R13|, 9.010913848876953125, PT ;  /* 0x41102cb40d00780b */ /* 0x000fe20003f06200 */
[----:B------:R-:W-:Y:S02]  /*0420*/  BSSY.RECONVERGENT B2, `(.L_x_1541) ;  /* 0x0000016000027945 */ /* 0x000fe40003800200 */
[C---:B------:R-:W-:Y:S01]  /*0430*/  FFMA R10, R9.reuse, R10, 0.1331529766321182251 ;  /* 0x3e085941090a7423 */ /* 0x040fe2000000000a */
[----:B------:R-:W0:Y:S02]  /*0440*/  MUFU.EX2 R0, R0 ;  /* 0x0000000000007308 */ /* 0x000e240000000800 */
[----:B0-----:R-:W-:Y:S01]  /*0450*/  FADD R2, R0, 1 ;  /* 0x3f80000000027421 */ /* 0x001fe20000000000 */
[----:B------:R-:W-:Y:S01]  /*0460*/  FFMA R0, R9, R10, -0.33332768082618713379 ;  /* 0xbeaaa9ed09007423 */ /* 0x000fe2000000000a */
[----:B------:R-:W-:-:S03]  /*0470*/  FFMA R10, -R13, R11, 1 ;  /* 0x3f8000000d0a7423 */ /* 0x000fc6000000010b */
[----:B------:R-:W-:Y:S01]  /*0480*/  FFMA R0, R9, R0, RZ ;  /* 0x0000000009007223 */ /* 0x000fe200000000ff */
[----:B------:R-:W0:Y:S01]  /*0490*/  MUFU.RCP R2, R2 ;  /* 0x0000000200027308 */ /* 0x000e220000001000 */
        /* <DEDUP_REMOVED lines=12> */
[----:B-----5:R-:W-:Y:S05]  /*0560*/  CALL.REL.NOINC `($__internal_22_$__cuda_sm3x_div_rn_noftz_f32_slowpath) ;  /* 0x0000000800507944 */ /* 0x020fea0003c00000 */
[----:B------:R-:W-:-:S07]  /*0570*/  MOV R3, R0 ;  /* 0x0000000000037202 */ /* 0x000fce0000000f00 */
.L_x_1542:
[----:B------:R-:W-:Y:S05]  /*0580*/  BSYNC.RECONVERGENT B2 ;  /* 0x0000000000027941 */ /* 0x000fea0003800200 */
.L_x_1541:
[----:B------:R-:W-:Y:S05]  /*0590*/  BSYNC.RECONVERGENT B1 ;  /* 0x0000000000017941 */ /* 0x000fea0003800200 */
.L_x_1540:
[-C--:B------:R-:W-:Y:S01]  /*05a0*/  FMUL R6, R6, R3.reuse ;  /* 0x0000000306067220 */ /* 0x080fe20000400000 */
[-C--:B------:R-:W-:Y:S01]  /*05b0*/  FMUL R4, R4, R3.reuse ;  /* 0x0000000304047220 */ /* 0x080fe20000400000 */
[----:B------:R-:W-:-:S07]  /*05c0*/  FMUL R7, R7, R3 ;  /* 0x0000000307077220 */ /* 0x000fce0000400000 */
.L_x_1537:
[----:B------:R-:W-:Y:S05]  /*05d0*/  BSYNC.RECONVERGENT B0 ;  /* 0x0000000000007941 */ /* 0x000fea0003800200 */
.L_x_1536:
[C---:B-----5:R-:W-:Y:S01]  /*05e0*/  VIADD R0, R8.reuse, 0x1800000 ;  /* 0x0180000008007836 */ /* 0x060fe20000000000 */
[----:B------:R-:W-:Y:S01]  /*05f0*/  BSSY.RECONVERGENT B0, `(.L_x_1543) ;  /* 0x000000d000007945 */ /* 0x000fe20003800200 */
[----:B------:R-:W-:-:S03]  /*0600*/  FSETP.GEU.AND P3, PT, R8, 9.9999999747524270788e-07, PT ;  /* 0x358637bd0800780b */ /* 0x000fc60003f6e000 */
[----:B------:R-:W-:-:S04]  /*0610*/  LOP3.LUT R0, R0, 0x7f800000, RZ, 0xc0, !PT ;  /* 0x7f80000000007812 */ /* 0x000fc800078ec0ff */
[----:B------:R-:W-:-:S13]  /*0620*/  ISETP.GT.U32.AND P0, PT, R0, 0x1ffffff, PT ;  /* 0x01ffffff0000780c */ /* 0x000fda0003f04070 */
[----:B------:R-:W-:Y:S05]  /*0630*/  @P0 BRA `(.L_x_1544) ;  /* 0x0000000000100947 */ /* 0x000fea0003800000 */
[----:B------:R-:W-:-:S07]  /*0640*/  MOV R10, 0x660 ;  /* 0x00000660000a7802 */ /* 0x000fce0000000f00 */
[----:B------:R-:W-:Y:S05]  /*0650*/  CALL.REL.NOINC `($__internal_20_$__cuda_sm20_rcp_rn_f32_slowpath) ;  /* 0x0000000000e47944 */ /* 0x000fea0003c00000 */
[----:B------:R-:W-:Y:S01]  /*0660*/  MOV R2, R3 ;  /* 0x0000000300027202 */ /* 0x000fe20000000f00 */
[----:B------:R-:W-:Y:S06]  /*0670*/  BRA `(.L_x_1545) ;  /* 0x0000000000107947 */ /* 0x000fec0003800000 */
.L_x_1544:
[----:B------:R-:W0:Y:S02]  /*0680*/  MUFU.RCP R3, R8 ;  /* 0x0000000800037308 */ /* 0x000e240000001000 */
[----:B0-----:R-:W-:-:S04]  /*0690*/  FFMA R0, R8, R3, -1 ;  /* 0xbf80000008007423 */ /* 0x001fc80000000003 */
[----:B------:R-:W-:-:S04]  /*06a0*/  FADD.FTZ R0, -R0, -RZ ;  /* 0x800000ff00007221 */ /* 0x000fc80000010100 */
[----:B------:R-:W-:-:S07]  /*06b0*/  FFMA R2, R3, R0, R3 ;  /* 0x0000000003027223 */ /* 0x000fce0000000003 */
.L_x_1545:
[----:B------:R-:W-:Y:S05]  /*06c0*/  BSYNC.RECONVERGENT B0 ;  /* 0x0000000000007941 */ /* 0x000fea0003800200 */
.L_x_1543:
[----:B------:R-:W0:Y:S08]  /*06d0*/  LDC.64 R12, c[0x4][0x10] ;  /* 0x01000400ff0c7b82 */ /* 0x000e300000000a00 */
[----:B------:R-:W1:Y:S08]  /*06e0*/  LDC.64 R8, c[0x0][0x388] ;  /* 0x0000e200ff087b82 */ /* 0x000e700000000a00 */
[----:B------:R-:W2:Y:S01]  /*06f0*/  LDC R0, c[0x0][0x3a4] ;  /* 0x0000e900ff007b82 */ /* 0x000ea20000000800 */
[----:B0-----:R-:W3:Y:S07]  /*0700*/  LDG.E.CONSTANT R12, desc[UR4][R12.64] ;  /* 0x000000040c0c7981 */ /* 0x001eee000c1e9900 */
[----:B------:R-:W0:Y:S01]  /*0710*/  LDC.64 R10, c[0x0][0x380] ;  /* 0x0000e000ff0a7b82 */ /* 0x000e220000000a00 */
[----:B-1----:R-:W-:-:S05]  /*0720*/  IMAD.WIDE R8, R5, 0x4, R8 ;  /* 0x0000000405087825 */ /* 0x002fca00078e0208 */
[----:B------:R-:W4:Y:S04]  /*0730*/  LDG.E R17, desc[UR4][R8.64] ;  /* 0x0000000408117981 */ /* 0x000f28000c1e1900 */
[----:B------:R-:W5:Y:S04]  /*0740*/  LDG.E R19, desc[UR4][R8.64+0x4] ;  /* 0x0000040408137981 */ /* 0x000f68000c1e1900 */
[----:B------:R-:W5:Y:S01]  /*0750*/  LDG.E R16, desc[UR4][R8.64+0x8] ;  /* 0x0000080408107981 */ /* 0x000f62000c1e1900 */
[----:B------:R-:W-:Y:S01]  /*0760*/  FMUL R14, R2, 0.00041840001358650624752 ;  /* 0x39db5cb3020e7820 */ /* 0x000fe20000400000 */
[----:B0-----:R-:W-:-:S04]  /*0770*/  IMAD.WIDE R10, R5, 0x4, R10 ;  /* 0x00000004050a7825 */ /* 0x001fc800078e020a */
[----:B------:R-:W-:-:S05]  /*0780*/  FSEL R15, R14, 3.4866669011535122991e-05, P3 ;  /* 0x38123dcd0e0f7808 */ /* 0x000fca0001800000 */
[C---:B------:R-:W-:Y:S01]  /*0790*/  FMUL R6, R15.reuse, R6 ;  /* 0x000000060f067220 */ /* 0x040fe20000400000 */
[C---:B------:R-:W-:Y:S01]  /*07a0*/  FMUL R4, R15.reuse, R4 ;  /* 0x000000040f047220 */ /* 0x040fe20000400000 */
[----:B------:R-:W-:Y:S01]  /*07b0*/  FMUL R7, R15, R7 ;  /* 0x000000070f077220 */ /* 0x000fe20000400000 */
[----:B---3--:R-:W-:Y:S01]  /*07c0*/  ISETP.NE.AND P0, PT, R12, RZ, PT ;  /* 0x000000ff0c00720c */ /* 0x008fe20003f05270 */
[----:B--2---:R-:W-:-:S12]  /*07d0*/  FMUL R12, R0, 0.5 ;  /* 0x3f000000000c7820 */ /* 0x004fd80000400000 */
[----:B------:R-:W0:Y:S01]  /*07e0*/  @P0 LDC.64 R2, c[0x4][0x8] ;  /* 0x01000200ff020b82 */ /* 0x000e220000000a00 */
[-C--:B----4-:R-:W-:Y:S01]  /*07f0*/  FFMA R17, R6, R12.reuse, R17 ;  /* 0x0000000c06117223 */ /* 0x090fe20000000011 */
[----:B-----5:R-:W-:-:S04]  /*0800*/  FFMA R19, R4, R12, R19 ;  /* 0x0000000c04137223 */ /* 0x020fc80000000013 */
[----:B------:R1:W-:Y:S01]  /*0810*/  STG.E desc[UR4][R8.64], R17 ;  /* 0x0000001108007986 */ /* 0x0003e2000c101904 */
[----:B------:R-:W-:-:S03]  /*0820*/  FFMA R7, R7, R12, R16 ;  /* 0x0000000c07077223 */ /* 0x000fc60000000010 */
[----:B------:R2:W-:Y:S01]  /*0830*/  STG.E desc[UR4][R8.64+0x4], R19 ;  /* 0x0000041308007986 */ /* 0x0005e2000c101904 */
[----:B------:R-:W3:Y:S03]  /*0840*/  @P0 LDC.64 R4, c[0x4][RZ] ;  /* 0x01000000ff040b82 */ /* 0x000ee60000000a00 */
[----:B------:R4:W-:Y:S04]  /*0850*/  STG.E desc[UR4][R8.64+0x8], R7 ;  /* 0x0000080708007986 */ /* 0x0009e8000c101904 */
[----:B------:R-:W1:Y:S04]  /*0860*/  LDG.E R6, desc[UR4][R10.64] ;  /* 0x000000040a067981 */ /* 0x000e68000c1e1900 */
[----:B------:R-:W2:Y:S04]  /*0870*/  LDG.E R12, desc[UR4][R10.64+0x4] ;  /* 0x000004040a0c7981 */ /* 0x000ea8000c1e1900 */
[----:B------:R-:W4:Y:S04]  /*0880*/  LDG.E R14, desc[UR4][R10.64+0x8] ;  /* 0x000008040a0e7981 */ /* 0x000f28000c1e1900 */
[----:B0-----:R-:W5:Y:S04]  /*0890*/  @P0 LDG.E.CONSTANT R18, desc[UR4][R2.64] ;  /* 0x0000000402120981 */ /* 0x001f68000c1e9900 */
[----:B------:R-:W5:Y:S04]  /*08a0*/  @P0 LDG.E.CONSTANT R22, desc[UR4][R2.64+0x4] ;  /* 0x0000040402160981 */ /* 0x000f68000c1e9900 */
[----:B------:R-:W5:Y:S04]  /*08b0*/  @P0 LDG.E.CONSTANT R26, desc[UR4][R2.64+0x8] ;  /* 0x00000804021a0981 */ /* 0x000f68000c1e9900 */
[----:B---3--:R-:W3:Y:S04]  /*08c0*/  @P0 LDG.E.CONSTANT R16, desc[UR4][R4.64] ;  /* 0x0000000404100981 */ /* 0x008ee8000c1e9900 */
[----:B------:R-:W3:Y:S04]  /*08d0*/  @P0 LDG.E.CONSTANT R20, desc[UR4][R4.64+0x4] ;  /* 0x0000040404140981 */ /* 0x000ee8000c1e9900 */
[----:B------:R-:W3:Y:S01]  /*08e0*/  @P0 LDG.E.CONSTANT R24, desc[UR4][R4.64+0x8] ;  /* 0x0000080404180981 */ /* 0x000ee2000c1e9900 */
[-C--:B-1----:R-:W-:Y:S01]  /*08f0*/  FFMA R17, R17, R0.reuse, R6 ;  /* 0x0000000011117223 */ /* 0x082fe20000000006 */
[-C--:B--2---:R-:W-:Y:S01]  /*0900*/  FFMA R19, R19, R0.reuse, R12 ;  /* 0x0000000013137223 */ /* 0x084fe2000000000c */
[----:B----4-:R-:W-:-:S02]  /*0910*/  FFMA R7, R7, R0, R14 ;  /* 0x0000000007077223 */ /* 0x010fc4000000000e */
[----:B-----5:R-:W-:Y:S01]  /*0920*/  @P0 FMUL R18, R17, R18 ;  /* 0x0000001211120220 */ /* 0x020fe20000400000 */
[----:B------:R-:W-:Y:S01]  /*0930*/  @P0 FMUL R22, R19, R22 ;  /* 0x0000001613160220 */ /* 0x000fe20000400000 */
[----:B------:R-:W-:-:S04]  /*0940*/  @P0 FMUL R26, R7, R26 ;  /* 0x0000001a071a0220 */ /* 0x000fc80000400000 */
[----:B------:R-:W3:Y:S08]  /*0950*/  @P0 FRND.FLOOR R18, R18 ;  /* 0x0000001200120307 */ /* 0x000ef00000205000 */
[----:B------:R-:W0:Y:S08]  /*0960*/  @P0 FRND.FLOOR R22, R22 ;  /* 0x0000001600160307 */ /* 0x000e300000205000 */
[----:B------:R-:W1:Y:S01]  /*0970*/  @P0 FRND.FLOOR R26, R26 ;  /* 0x0000001a001a0307 */ /* 0x000e620000205000 */
[----:B---3--:R-:W-:Y:S01]  /*0980*/  @P0 FFMA R17, -R16, R18, R17 ;  /* 0x0000001210110223 */ /* 0x008fe20000000111 */
[----:B0-----:R-:W-:-:S04]  /*0990*/  @P0 FFMA R19, -R20, R22, R19 ;  /* 0x0000001614130223 */ /* 0x001fc80000000113 */
[----:B------:R-:W-:Y:S01]  /*09a0*/  STG.E desc[UR4][R10.64], R17 ;  /* 0x000000110a007986 */ /* 0x000fe2000c101904 */
[----:B-1----:R-:W-:-:S03]  /*09b0*/  @P0 FFMA R7, -R24, R26, R7 ;  /* 0x0000001a18070223 */ /* 0x002fc60000000107 */
[----:B------:R-:W-:Y:S04]  /*09c0*/  STG.E desc[UR4][R10.64+0x4], R19 ;  /* 0x000004130a007986 */ /* 0x000fe8000c101904 */
[----:B------:R-:W-:Y:S01]  /*09d0*/  STG.E desc[UR4][R10.64+0x8], R7 ;  /* 0x000008070a007986 */ /* 0x000fe2000c101904 */
[----:B------:R-:W-:Y:S05]  /*09e0*/  EXIT ;  /* 0x000000000000794d */ /* 0x000fea0003800000 */
        .weak           $__internal_20_$__cuda_sm20_rcp_rn_f32_slowpath
        .type           $__internal_20_$__cuda_sm20_rcp_rn_f32_slowpath,@function
        .size           $__internal_20_$__cuda_sm20_rcp_rn_f32_slowpath,($__internal_21_$__cuda_sm20_sqrt_rn_f32_slowpath - $__internal_20_$__cuda_sm20_rcp_rn_f32_slowpath)
$__internal_20_$__cuda_sm20_rcp_rn_f32_slowpath:
[----:B------:R-:W-:Y:S01]  /*09f0*/  IMAD.SHL.U32 R0, R8, 0x2, RZ ;  /* 0x0000000208007824 */ /* 0x000fe200078e00ff */
[----:B------:R-:W-:Y:S04]  /*0a00*/  BSSY.RECONVERGENT B1, `(.L_x_1546) ;  /* 0x0000031000017945 */ /* 0x000fe80003800200 */
[----:B------:R-:W-:Y:S02]  /*0a10*/  SHF.R.U32.HI R2, RZ, 0x18, R0 ;  /* 0x00000018ff027819 */ /* 0x000fe40000011600 */
[----:B------:R-:W-:Y:S02]  /*0a20*/  MOV R0, R8 ;  /* 0x0000000800007202 */ /* 0x000fe40000000f00 */
[----:B------:R-:W-:-:S13]  /*0a30*/  ISETP.NE.U32.AND P0, PT, R2, RZ, PT ;  /* 0x000000ff0200720c */ /* 0x000fda0003f05070 */
[----:B------:R-:W-:Y:S05]  /*0a40*/  @P0 BRA `(.L_x_1547) ;  /* 0x0000000000280947 */ /* 0x000fea0003800000 */
[----:B------:R-:W-:-:S05]  /*0a50*/  IMAD.SHL.U32 R2, R0, 0x2, RZ ;  /* 0x0000000200027824 */ /* 0x000fca00078e00ff */
        /* <DEDUP_REMOVED lines=9> */
.L_x_1547:
[----:B------:R-:W-:-:S04]  /*0af0*/  IADD3 R3, PT, PT, R2, -0xfd, RZ ;  /* 0xffffff0302037810 */ /* 0x000fc80007ffe0ff */
[----:B------:R-:W-:-:S13]  /*0b00*/  ISETP.GT.U32.AND P0, PT, R3, 0x1, PT ;  /* 0x000000010300780c */ /* 0x000fda0003f04070 */
[----:B------:R-:W-:Y:S05]  /*0b10*/  @P0 BRA `(.L_x_1549) ;  /* 0x0000000000780947 */ /* 0x000fea0003800000 */
[----:B------:R-:W-:Y:S01]  /*0b20*/  LOP3.LUT R8, R0, 0x7fffff, RZ, 0xc0, !PT ;  /* 0x007fffff00087812 */ /* 0x000fe200078ec0ff */
[----:B------:R-:W-:-:S03]  /*0b30*/  IMAD.MOV.U32 R14, RZ, RZ, 0x3 ;  /* 0x00000003ff0e7424 */ /* 0x000fc600078e00ff */
        /* <DEDUP_REMOVED lines=19> */
[----:B------:R-:W-:-:S05]  /*0c70*/  SEL R3, RZ, 0x1, !P0 ;  /* 0x00000001ff037807 */ /* 0x000fca0004000000 */
[----:B------:R-:W-:-:S05]  /*0c80*/  IMAD.MOV R3, RZ, RZ, -R3 ;  /* 0x000000ffff037224 */ /* 0x000fca00078e0a03 */
[----:B------:R-:W-:Y:S02]  /*0c90*/  ISETP.GE.AND P0, PT, R3, RZ, PT ;  /* 0x000000ff0300720c */ /* 0x000fe40003f06270 */
[----:B------:R-:W-:-:S04]  /*0ca0*/  IADD3 R3, PT, PT, R2, -0xfc, RZ ;  /* 0xffffff0402037810 */ /* 0x000fc80007ffe0ff */
[----:B------:R-:W-:-:S07]  /*0cb0*/  SHF.R.U32.HI R3, RZ, R3, R12 ;  /* 0x00000003ff037219 */ /* 0x000fce000001160c */
[----:B------:R-:W-:-:S05]  /*0cc0*/  @!P0 VIADD R3, R3, 0x1 ;  /* 0x0000000103038836 */ /* 0x000fca0000000000 */
[----:B------:R-:W-:-:S04]  /*0cd0*/  @!P1 SHF.L.U32 R3, R3, 0x1, RZ ;  /* 0x0000000103039819 */ /* 0x000fc800000006ff */
[----:B------:R-:W-:Y:S01]  /*0ce0*/  LOP3.LUT R3, R3, 0x80000000, R0, 0xf8, !PT ;  /* 0x8000000003037812 */ /* 0x000fe200078ef800 */
[----:B------:R-:W-:Y:S06]  /*0cf0*/  BRA `(.L_x_1548) ;  /* 0x0000000000047947 */ /* 0x000fec0003800000 */
.L_x_1549:
[----:B------:R0:W1:Y:S02]  /*0d00*/  MUFU.RCP R3, R0 ;  /* 0x0000000000037308 */ /* 0x0000640000001000 */
.L_x_1548:
[----:B------:R-:W-:Y:S05]  /*0d10*/  BSYNC.RECONVERGENT B1 ;  /* 0x0000000000017941 */ /* 0x000fea0003800200 */
.L_x_1546:
[----:B------:R-:W-:-:S04]  /*0d20*/  IMAD.MOV.U32 R11, RZ, RZ, 0x0 ;  /* 0x00000000ff0b7424 */ /* 0x000fc800078e00ff */
[----:B01----:R-:W-:Y:S05]  /*0d30*/  RET.REL.NODEC R10 `(velocity_verlet_step1) ;  /* 0xfffffff00ab07950 */ /* 0x003fea0003c3ffff */
        .weak           $__internal_21_$__cuda_sm20_sqrt_rn_f32_slowpath
        .type           $__internal_21_$__cuda_sm20_sqrt_rn_f32_slowpath,@function
        .size           $__internal_21_$__cuda_sm20_sqrt_rn_f32_slowpath,($__internal_22_$__cuda_sm3x_div_rn_noftz_f32_slowpath - $__internal_21_$__cuda_sm20_sqrt_rn_f32_slowpath)
$__internal_21_$__cuda_sm20_sqrt_rn_f32_slowpath:
        /* <DEDUP_REMOVED lines=19> */
.L_x_1550:
[----:B------:R-:W-:Y:S01]  /*0e70*/  IMAD.MOV.U32 R0, RZ, RZ, R2 ;  /* 0x000000ffff007224 */ /* 0x000fe200078e0002 */
[----:B------:R-:W-:Y:S01]  /*0e80*/  MOV R2, R12 ;  /* 0x0000000c00027202 */ /* 0x000fe20000000f00 */
[----:B------:R-:W-:-:S04]  /*0e90*/  IMAD.MOV.U32 R3, RZ, RZ, 0x0 ;  /* 0x00000000ff037424 */ /* 0x000fc800078e00ff */
[----:B------:R-:W-:Y:S05]  /*0ea0*/  RET.REL.NODEC R2 `(velocity_verlet_step1) ;  /* 0xfffffff002547950 */ /* 0x000fea0003c3ffff */
        .weak           $__internal_22_$__cuda_sm3x_div_rn_noftz_f32_slowpath
        .type           $__internal_22_$__cuda_sm3x_div_rn_noftz_f32_slowpath,@function
        .size           $__internal_22_$__cuda_sm3x_div_rn_noftz_f32_slowpath,(.L_x_3157 - $__internal_22_$__cuda_sm3x_div_rn_noftz_f32_slowpath)
$__internal_22_$__cuda_sm3x_div_rn_noftz_f32_slowpath:
        /* <DEDUP_REMOVED lines=34> */
.L_x_1552:
[----:B------:R-:W-:Y:S01]  /*10d0*/  LEA R10, R14, 0xc0800000, 0x17 ;  /* 0xc08000000e0a7811 */ /* 0x000fe200078eb8ff */
[----:B------:R-:W-:Y:S03]  /*10e0*/  BSSY.RECONVERGENT B4, `(.L_x_1557) ;  /* 0x0000036000047945 */ /* 0x000fe60003800200 */
[----:B------:R-:W-:Y:S01]  /*10f0*/  IADD3 R10, PT, PT, -R10, R3, RZ ;  /* 0x000000030a0a7210 */ /* 0x000fe20007ffe1ff */
[----:B------:R-:W-:-:S03]  /*1100*/  VIADD R3, R12, 0xffffff81 ;  /* 0xffffff810c037836 */ /* 0x000fc60000000000 */
[----:B------:R0:W1:Y:S01]  /*1110*/  MUFU.RCP R11, R10 ;  /* 0x0000000a000b7308 */ /* 0x0000620000001000 */
[----:B------:R-:W-:Y:S01]  /*1120*/  FADD.FTZ R13, -R10, -RZ ;  /* 0x800000ff0a0d7221 */ /* 0x000fe20000010100 */
[C---:B------:R-:W-:Y:S01]  /*1130*/  IMAD R0, R3.reuse, -0x800000, R0 ;  /* 0xff80000003007824 */ /* 0x040fe200078e0200 */
[----:B0-----:R-:W-:-:S04]  /*1140*/  IADD3 R10, PT, PT, R3, 0x7f, -R14 ;  /* 0x0000007f030a7810 */ /* 0x001fc80007ffe80e */
[----:B------:R-:W-:Y:S01]  /*1150*/  IADD3 R10, PT, PT, R10, R9, RZ ;  /* 0x000000090a0a7210 */ /* 0x000fe20007ffe0ff */
[----:B-1----:R-:W-:-:S04]  /*1160*/  FFMA R12, R11, R13, 1 ;  /* 0x3f8000000b0c7423 */ /* 0x002fc8000000000d */
        /* <DEDUP_REMOVED lines=20> */
[CCC-:B------:R-:W-:Y:S01]  /*12b0*/  FFMA.RM R10, R16.reuse, R12.reuse, R11.reuse ;  /* 0x0000000c100a7223 */ /* 0x1c0fe2000000400b */
[C---:B------:R-:W-:Y:S02]  /*12c0*/  ISETP.NE.AND P2, PT, R13.reuse, RZ, PT ;  /* 0x000000ff0d00720c */ /* 0x040fe40003f45270 */
[----:B------:R-:W-:Y:S02]  /*12d0*/  ISETP.NE.AND P1, PT, R13, RZ, PT ;  /* 0x000000ff0d00720c */ /* 0x000fe40003f25270 */
[----:B------:R-:W-:Y:S01]  /*12e0*/  LOP3.LUT R9, R3, 0x7fffff, RZ, 0xc0, !PT ;  /* 0x007fffff03097812 */ /* 0x000fe200078ec0ff */
[----:B------:R-:W-:Y:S01]  /*12f0*/  FFMA.RP R3, R16, R12, R11 ;  /* 0x0000000c10037223 */ /* 0x000fe2000000800b */
[C---:B------:R-:W-:Y:S01]  /*1300*/  VIADD R12, R13.reuse, 0x20 ;  /* 0x000000200d0c7836 */ /* 0x040fe20000000000 */
[----:B------:R-:W-:Y:S02]  /*1310*/  IADD3 R11, PT, PT, -R13, RZ, RZ ;  /* 0x000000ff0d0b7210 */ /* 0x000fe40007ffe1ff */
[----:B------:R-:W-:-:S02]  /*1320*/  LOP3.LUT R9, R9, 0x800000, RZ, 0xfc, !PT ;  /* 0x0080000009097812 */ /* 0x000fc400078efcff */
[----:B------:R-:W-:Y:S02]  /*1330*/  FSETP.NEU.FTZ.AND P0, PT, R3, R10, PT ;  /* 0x0000000a0300720b */ /* 0x000fe40003f1d000 */
[----:B------:R-:W-:Y:S02]  /*1340*/  SHF.L.U32 R12, R9, R12, RZ ;  /* 0x0000000c090c7219 */ /* 0x000fe400000006ff */
[----:B------:R-:W-:Y:S02]  /*1350*/  SEL R10, R11, RZ, P2 ;  /* 0x000000ff0b0a7207 */ /* 0x000fe40001000000 */
[----:B------:R-:W-:Y:S02]  /*1360*/  ISETP.NE.AND P1, PT, R12, RZ, P1 ;  /* 0x000000ff0c00720c */ /* 0x000fe40000f25270 */
[----:B------:R-:W-:Y:S02]  /*1370*/  SHF.R.U32.HI R10, RZ, R10, R9 ;  /* 0x0000000aff0a7219 */ /* 0x000fe40000011609 */
[----:B------:R-:W-:-:S02]  /*1380*/  PLOP3.LUT P0, PT, P0, P1, PT, 0xf8, 0x8f ;  /* 0x00000000008f781c */ /* 0x000fc40000703f70 */
[----:B------:R-:W-:Y:S02]  /*1390*/  SHF.R.U32.HI R12, RZ, 0x1, R10 ;  /* 0x00000001ff0c7819 */ /* 0x000fe4000001160a */
[----:B------:R-:W-:-:S04]  /*13a0*/  SEL R3, RZ, 0x1, !P0 ;  /* 0x00000001ff037807 */ /* 0x000fc80004000000 */
[----:B------:R-:W-:-:S04]  /*13b0*/  LOP3.LUT R3, R3, 0x1, R12, 0xf8, !PT ;  /* 0x0000000103037812 */ /* 0x000fc800078ef80c */
[----:B------:R-:W-:-:S05]  /*13c0*/  LOP3.LUT R3, R3, R10, RZ, 0xc0, !PT ;  /* 0x0000000a03037212 */ /* 0x000fca00078ec0ff */
[----:B------:R-:W-:-:S05]  /*13d0*/  IMAD.IADD R3, R12, 0x1, R3 ;  /* 0x000000010c037824 */ /* 0x000fca00078e0203 */
[----:B------:R-:W-:Y:S01]  /*13e0*/  LOP3.LUT R0, R3, R0, RZ, 0xfc, !PT ;  /* 0x0000000003007212 */ /* 0x000fe200078efcff */
[----:B------:R-:W-:Y:S06]  /*13f0*/  BRA `(.L_x_1560) ;  /* 0x0000000000107947 */ /* 0x000fec0003800000 */
.L_x_1559:
[----:B------:R-:W-:-:S04]  /*1400*/  LOP3.LUT R0, R0, 0x80000000, RZ, 0xc0, !PT ;  /* 0x8000000000007812 */ /* 0x000fc800078ec0ff */
[----:B------:R-:W-:Y:S01]  /*1410*/  LOP3.LUT R0, R0, 0x7f800000, RZ, 0xfc, !PT ;  /* 0x7f80000000007812 */ /* 0x000fe200078efcff */
[----:B------:R-:W-:Y:S06]  /*1420*/  BRA `(.L_x_1560) ;  /* 0x0000000000047947 */ /* 0x000fec0003800000 */
.L_x_1558:
[----:B------:R-:W-:-:S07]  /*1430*/  LEA R0, R10, R0, 0x17 ;  /* 0x000000000a007211 */ /* 0x000fce00078eb8ff */
.L_x_1560:
[----:B------:R-:W-:Y:S05]  /*1440*/  BSYNC.RECONVERGENT B4 ;  /* 0x0000000000047941 */ /* 0x000fea0003800200 */
.L_x_1557:
[----:B------:R-:W-:Y:S05]  /*1450*/  BRA `(.L_x_1561) ;  /* 0x0000000000207947 */ /* 0x000fea0003800000 */
.L_x_1556:
[----:B------:R-:W-:-:S04]  /*1460*/  LOP3.LUT R0, R3, 0x80000000, R0, 0x48, !PT ;  /* 0x8000000003007812 */ /* 0x000fc800078e4800 */
[----:B------:R-:W-:Y:S01]  /*1470*/  LOP3.LUT R0, R0, 0x7f800000, RZ, 0xfc, !PT ;  /* 0x7f80000000007812 */ /* 0x000fe200078efcff */
[----:B------:R-:W-:Y:S06]  /*1480*/  BRA `(.L_x_1561) ;  /* 0x0000000000147947 */ /* 0x000fec0003800000 */
.L_x_1555:
[----:B------:R-:W-:Y:S01]  /*1490*/  LOP3.LUT R0, R3, 0x80000000, R0, 0x48, !PT ;  /* 0x8000000003007812 */ /* 0x000fe200078e4800 */
[----:B------:R-:W-:Y:S06]  /*14a0*/  BRA `(.L_x_1561) ;  /* 0x00000000000c7947 */ /* 0x000fec0003800000 */
.L_x_1554:
[----:B------:R-:W0:Y:S01]  /*14b0*/  MUFU.RSQ R0, -QNAN ;  /* 0xffc0000000007908 */ /* 0x000e220000001400 */
[----:B------:R-:W-:Y:S05]  /*14c0*/  BRA `(.L_x_1561) ;  /* 0x0000000000047947 */ /* 0x000fea0003800000 */
.L_x_1553:
[----:B------:R-:W-:-:S07]  /*14d0*/  FADD.FTZ R0, R0, R3 ;  /* 0x0000000300007221 */ /* 0x000fce0000010000 */
.L_x_1561:
[----:B------:R-:W-:Y:S05]  /*14e0*/  BSYNC.RECONVERGENT B3 ;  /* 0x0000000000037941 */ /* 0x000fea0003800200 */
.L_x_1551:
[----:B------:R-:W-:-:S04]  /*14f0*/  IMAD.MOV.U32 R3, RZ, RZ, 0x0 ;  /* 0x00000000ff037424 */ /* 0x000fc800078e00ff */
[----:B0-----:R-:W-:Y:S05]  /*1500*/  RET.REL.NODEC R2 `(velocity_verlet_step1) ;  /* 0xffffffe802bc7950 */ /* 0x001fea0003c3ffff */
.L_x_1562:
        /* <DEDUP_REMOVED lines=15> */
.L_x_3157:


//--------------------- .text.compute_forces_only --------------------------
	.section	.text.compute_forces_only,"ax",@progbits
	.align	128
        .global         compute_forces_only
        .type           compute_forces_only,@function
        .size           compute_forces_only,(.L_x_3160 - compute_forces_only)
        .other          compute_forces_only,@"STO_CUDA_ENTRY STV_DEFAULT"
compute_forces_only:
.text.compute_forces_only:
        /* <DEDUP_REMOVED lines=68> */
[----:B-----5:R-:W-:Y:S05]  /*0440*/  CALL.REL.NOINC `($__internal_24_$__cuda_sm20_sqrt_rn_f32_slowpath) ;  /* 0x0000006000507944 */ /* 0x020fea0003c00000 */
[----:B------:R-:W-:Y:S01]  /*0450*/  MOV R0, R44 ;  /* 0x0000002c00007202 */ /* 0x000fe20000000f00 */
[----:B------:R-:W-:Y:S06]  /*0460*/  BRA `(.L_x_1567) ;  /* 0x0000000000107947 */ /* 0x000fec0003800000 */
.L_x_1566:
[----:B-1----:R-:W-:Y:S01]  /*0470*/  FMUL.FTZ R0, R3, R2 ;  /* 0x0000000203007220 */ /* 0x002fe20000410000 */
[----:B------:R-:W-:-:S03]  /*0480*/  FMUL.FTZ R2, R2, 0.5 ;  /* 0x3f00000002027820 */ /* 0x000fc60000410000 */
[----:B------:R-:W-:-:S04]  /*0490*/  FFMA R3, -R0, R0, R3 ;  /* 0x0000000000037223 */ /* 0x000fc80000000103 */
[----:B------:R-:W-:-:S07]  /*04a0*/  FFMA R0, R3, R2, R0 ;  /* 0x0000000203007223 */ /* 0x000fce0000000000 */
.L_x_1567:
[----:B------:R-:W-:Y:S05]  /*04b0*/  BSYNC.RECONVERGENT B0 ;  /* 0x0000000000007941 */ /* 0x000fea0003800200 */
.L_x_1565:
        /* <DEDUP_REMOVED lines=14> */
[----:B------:R-:W-:Y:S05]  /*05a0*/  CALL.REL.NOINC `($__internal_25_$__cuda_sm3x_div_rn_noftz_f32_slowpath) ;  /* 0x0000006000507944 */ /* 0x000fea0003c00000 */
[----:B------:R-:W-:-:S07]  /*05b0*/  MOV R13, R0 ;  /* 0x00000000000d7202 */ /* 0x000fce0000000f00 */
.L_x_1569:
[----:B------:R-:W-:Y:S05]  /*05c0*/  BSYNC.RECONVERGENT B3 ;  /* 0x0000000000037941 */ /* 0x000fea0003800200 */
.L_x_1568:
        /* <DEDUP_REMOVED lines=20> */
.L_x_1564:
[----:B------:R-:W-:Y:S05]  /*0710*/  BSYNC.RECONVERGENT B2 ;  /* 0x0000000000027941 */ /* 0x000fea0003800200 */
.L_x_1563:
        /* <DEDUP_REMOVED lines=84> */
[----:B0---45:R-:W-:Y:S05]  /*0c60*/  CALL.REL.NOINC `($__internal_24_$__cuda_sm20_sqrt_rn_f32_slowpath) ;  /* 0x0000005800487944 */ /* 0x031fea0003c00000 */
[----:B------:R-:W-:Y:S01]  /*0c70*/  MOV R10, R44 ;  /* 0x0000002c000a7202 */ /* 0x000fe20000000f00 */
[----:B------:R-:W-:Y:S06]  /*0c80*/  BRA `(.L_x_1574) ;  /* 0x0000000000107947 */ /* 0x000fec0003800000 */
.L_x_1573:
[----:B----4-:R-:W-:Y:S01]  /*0c90*/  FMUL.FTZ R10, R9, R20 ;  /* 0x00000014090a7220 */ /* 0x010fe20000410000 */
[----:B------:R-:W-:-:S03]  /*0ca0*/  FMUL.FTZ R0, R20, 0.5 ;  /* 0x3f00000014007820 */ /* 0x000fc60000410000 */
[----:B------:R-:W-:-:S04]  /*0cb0*/  FFMA R3, -R10, R10, R9 ;  /* 0x0000000a0a037223 */ /* 0x000fc80000000109 */
[----:B------:R-:W-:-:S07]  /*0cc0*/  FFMA R10, R3, R0, R10 ;  /* 0x00000000030a7223 */ /* 0x000fce000000000a */
.L_x_1574:
[----:B------:R-:W-:Y:S05]  /*0cd0*/  BSYNC.RECONVERGENT B0 ;  /* 0x0000000000007941 */ /* 0x000fea0003800200 */
.L_x_1572:
        /* <DEDUP_REMOVED lines=10> */
[----:B0----5:R-:W-:Y:S05]  /*0d80*/  CALL.REL.NOINC `($__internal_24_$__cuda_sm20_sqrt_rn_f32_slowpath) ;  /* 0x0000005800007944 */ /* 0x021fea0003c00000 */
[----:B------:R-:W-:Y:S01]  /*0d90*/  MOV R9, R44 ;  /* 0x0000002c00097202 */ /* 0x000fe20000000f00 */
[----:B------:R-:W-:Y:S06]  /*0da0*/  BRA `(.L_x_1577) ;  /* 0x0000000000107947 */ /* 0x000fec0003800000 */
.L_x_1576:
[----:B0-----:R-:W-:Y:S01]  /*0db0*/  FMUL.FTZ R9, R0, R3 ;  /* 0x0000000300097220 */ /* 0x001fe20000410000 */
[----:B------:R-:W-:-:S03]  /*0dc0*/  FMUL.FTZ R2, R3, 0.5 ;  /* 0x3f00000003027820 */ /* 0x000fc60000410000 */
[----:B------:R-:W-:-:S04]  /*0dd0*/  FFMA R0, -R9, R9, R0 ;  /* 0x0000000909007223 */ /* 0x000fc80000000100 */
[----:B------:R-:W-:-:S07]  /*0de0*/  FFMA R9, R0, R2, R9 ;  /* 0x0000000200097223 */ /* 0x000fce0000000009 */
.L_x_1577:
[----:B------:R-:W-:Y:S05]  /*0df0*/  BSYNC.RECONVERGENT B0 ;  /* 0x0000000000007941 */ /* 0x000fea0003800200 */
.L_x_1575:
        /* <DEDUP_REMOVED lines=18> */
[----:B-----5:R-:W-:Y:S05]  /*0f20*/  CALL.REL.NOINC `($__internal_25_$__cuda_sm3x_div_rn_noftz_f32_slowpath) ;  /* 0x0000005400f07944 */ /* 0x020fea0003c00000 */
.L_x_1579:
[----:B------:R-:W-:Y:S05]  /*0f30*/  BSYNC.RECONVERGENT B3 ;  /* 0x0000000000037941 */ /* 0x000fea0003800200 */
.L_x_1578:
        /* <DEDUP_REMOVED lines=36> */
[----:B------:R-:W-:Y:S05]  /*1180*/  CALL.REL.NOINC `($__internal_24_$__cuda_sm20_sqrt_rn_f32_slowpath) ;  /* 0x0000005400007944 */ /* 0x000fea0003c00000 */
[----:B------:R-:W-:Y:S01]  /*1190*/  MOV R24, R44 ;  /* 0x0000002c00187202 */ /* 0x000fe20000000f00 */
[----:B------:R-:W-:Y:S06]  /*11a0*/  BRA `(.L_x_1582) ;  /* 0x0000000000107947 */ /* 0x000fec0003800000 */
.L_x_1581:
[----:B------:R-:W-:Y:S01]  /*11b0*/  FMUL.FTZ R24, R2, R27 ;  /* 0x0000001b02187220 */ /* 0x000fe20000410000 */
[----:B------:R-:W-:-:S03]  /*11c0*/  FMUL.FTZ R0, R27, 0.5 ;  /* 0x3f0000001b007820 */ /* 0x000fc60000410000 */
[----:B------:R-:W-:-:S04]  /*11d0*/  FFMA R3, -R24, R24, R2 ;  /* 0x0000001818037223 */ /* 0x000fc80000000102 */
[----:B------:R-:W-:-:S07]  /*11e0*/  FFMA R24, R3, R0, R24 ;  /* 0x0000000003187223 */ /* 0x000fce0000000018 */
.L_x_1582:
[----:B------:R-:W-:Y:S05]  /*11f0*/  BSYNC.RECONVERGENT B0 ;  /* 0x0000000000007941 */ /* 0x000fea0003800200 */
.L_x_1580:
        /* <DEDUP_REMOVED lines=14> */
[----:B------:R-:W-:Y:S05]  /*12e0*/  CALL.REL.NOINC `($__internal_25_$__cuda_sm3x_div_rn_noftz_f32_slowpath) ;  /* 0x0000005400007944 */ /* 0x000fea0003c00000 */
[----:B------:R-:W-:-:S07]  /*12f0*/  MOV R22, R0 ;  /* 0x0000000000167202 */ /* 0x000fce0000000f00 */
.L_x_1584:
[----:B------:R-:W-:Y:S05]  /*1300*/  BSYNC.RECONVERGENT B3 ;  /* 0x0000000000037941 */ /* 0x000fea0003800200 */
.L_x_1583:
        /* <DEDUP_REMOVED lines=13> */
[----:B------:R-:W-:Y:S05]  /*13e0*/  CALL.REL.NOINC `($__internal_25_$__cuda_sm3x_div_rn_noftz_f32_slowpath) ;  /* 0x0000005000c07944 */ /* 0x000fea0003c00000 */
.L_x_1586:
[----:B------:R-:W-:Y:S05]  /*13f0*/  BSYNC.RECONVERGENT B3 ;  /* 0x0000000000037941 */ /* 0x000fea0003800200 */
.L_x_1585:
        /* <DEDUP_REMOVED lines=14> */
[----:B------:R-:W-:-:S07]  /*14e0*/  MOV R29, R0 ;  /* 0x00000000001d7202 */ /* 0x000fce0000000f00 */
.L_x_1588:
[----:B------:R-:W-:Y:S05]  /*14f0*/  BSYNC.RECONVERGENT B3 ;  /* 0x0000000000037941 */ /* 0x000fea0003800200 */
.L_x_1587:
        /* <DEDUP_REMOVED lines=14> */
.L_x_1590:
[----:B------:R-:W-:Y:S05]  /*15e0*/  BSYNC.RECONVERGENT B3 ;  /* 0x0000000000037941 */ /* 0x000fea0003800200 */
.L_x_1589:
        /* <DEDUP_REMOVED lines=14> */
.L_x_1592:
[----:B------:R-:W-:Y:S05]  /*16d0*/  BSYNC.RECONVERGENT B3 ;  /* 0x0000000000037941 */ /* 0x000fea0003800200 */
.L_x_1591:
        /* <DEDUP_REMOVED lines=15> */
.L_x_1594:
[----:B------:R-:W-:Y:S05]  /*17d0*/  BSYNC.RECONVERGENT B3 ;  /* 0x0000000000037941 */ /* 0x000fea0003800200 */
.L_x_1593:
        /* <DEDUP_REMOVED lines=14> */
.L_x_1596:
[----:B------:R-:W-:Y:S05]  /*18c0*/  BSYNC.RECONVERGENT B3 ;  /* 0x0000000000037941 */ /* 0x000fea0003800200 */
.L_x_1595:
        /* <DEDUP_REMOVED lines=14> */
.L_x_1598:
[----:B------:R-:W-:Y:S05]  /*19b0*/  BSYNC.RECONVERGENT B3 ;  /* 0x0000000000037941 */ /* 0x000fea0003800200 */
.L_x_1597:
        /* <DEDUP_REMOVED lines=15> */
.L_x_1600:
[----:B------:R-:W-:Y:S05]  /*1ab0*/  BSYNC.RECONVERGENT B3 ;  /* 0x0000000000037941 */ /* 0x000fea0003800200 */
.L_x_1599:
        /* <DEDUP_REMOVED lines=14> */
.L_x_1602:
[----:B------:R-:W-:Y:S05]  /*1ba0*/  BSYNC.RECONVERGENT B3 ;  /* 0x0000000000037941 */ /* 0x000fea0003800200 */
.L_x_1601:
        /* <DEDUP_REMOVED lines=14> */
.L_x_1604:
[----:B------:R-:W-:Y:S05]  /*1c90*/  BSYNC.RECONVERGENT B3 ;  /* 0x0000000000037941 */ /* 0x000fea0003800200 */
.L_x_1603:
        /* <DEDUP_REMOVED lines=15> */
.L_x_1606:
[----:B------:R-:W-:Y:S05]  /*1d90*/  BSYNC.RECONVERGENT B3 ;  /* 0x0000000000037941 */ /* 0x000fea0003800200 */
.L_x_1605:
        /* <DEDUP_REMOVED lines=14> */
.L_x_1608:
[----:B------:R-:W-:Y:S05]  /*1e80*/  BSYNC.RECONVERGENT B3 ;  /* 0x0000000000037941 */ /* 0x000fea0003800200 */
.L_x_1607:
        /* <DEDUP_REMOVED lines=14> */
.L_x_1610:
[----:B------:R-:W-:Y:S05]  /*1f70*/  BSYNC.RECONVERGENT B3 ;  /* 0x0000000000037941 */ /* 0x000fea0003800200 */
.L_x_1609:
        /* <DEDUP_REMOVED lines=15> */
.L_x_1612:
[----:B------:R-:W-:Y:S05]  /*2070*/  BSYNC.RECONVERGENT B3 ;  /* 0x0000000000037941 */ /* 0x000fea0003800200 */
.L_x_1611:
        /* <DEDUP_REMOVED lines=14> */
.L_x_1614:
[----:B------:R-:W-:Y:S05]  /*2160*/  BSYNC.RECONVERGENT B3 ;  /* 0x0000000000037941 */ /* 0x000fea0003800200 */
.L_x_1613:
        /* <DEDUP_REMOVED lines=14> */
.L_x_1616:
[----:B------:R-:W-:Y:S05]  /*2250*/  BSYNC.RECONVERGENT B3 ;  /* 0x0000000000037941 */ /* 0x000fea0003800200 */
.L_x_1615:
        /* <DEDUP_REMOVED lines=14> */
.L_x_1618:
[----:B------:R-:W-:Y:S05]  /*2340*/  BSYNC.RECONVERGENT B3 ;  /* 0x0000000000037941 */ /* 0x000fea0003800200 */
.L_x_1617:
        /* <DEDUP_REMOVED lines=30> */
.L_x_1571:
[----:B------:R-:W-:Y:S05]  /*2530*/  BSYNC.RECONVERGENT B2 ;  /* 0x0000000000027941 */ /* 0x000fea0003800200 */
.L_x_1570:
        /* <DEDUP_REMOVED lines=80> */
[----:B------:R-:W3:Y:S08]  /*2a40*/  @P0 FRND R28, R28 ;  /* 0x0000001c001c0307 */ /* 0x000ef00000201000 */
[----:B------:R-:W3:Y:S01]  /*2a50*/  @P0 FRND R24, R24 ;  /* 0x0000001800180307 */ /* 0x000ee20000201000 */
[----:B----4-:R-:W-:-:S07]  /*2a60*/  @P0 FFMA R50, -R35, R34, R50 ;  /* 0x0000002223320223 */ /* 0x010fce0000000132 */
[----:B------:R-:W4:Y:S01]  /*2a70*/  @P0 FRND R31, R31 ;  /* 0x0000001f001f0307 */ /* 0x000f220000201000 */
[----:B--2---:R-:W-:Y:S01]  /*2a80*/  @P0 FFMA R14, -R43, R25, R14 ;  /* 0x000000192b0e0223 */ /* 0x004fe2000000010e */
[----:B0-----:R-:W-:Y:S01]  /*2a90*/  FADD R11, -R23, R38 ;  /* 0x00000026170b7221 */ /* 0x001fe20000000100 */
[----:B-1----:R-:W-:Y:S01]  /*2aa0*/  FADD R9, -R0, R37 ;  /* 0x0000002500097221 */ /* 0x002fe20000000100 */
[----:B---3--:R-:W-:Y:S01]  /*2ab0*/  @P0 FFMA R6, -R40, R33, R6 ;  /* 0x0000002128060223 */ /* 0x008fe20000000106 */
[----:B------:R-:W-:Y:S01]  /*2ac0*/  FADD R22, -R22, R45 ;  /* 0x0000002d16167221 */ /* 0x000fe20000000100 */
[----:B------:R-:W-:Y:S01]  /*2ad0*/  FMUL R0, R14, R50 ;  /* 0x000000320e007220 */ /* 0x000fe20000400000 */
[----:B------:R-:W-:Y:S01]  /*2ae0*/  @P0 FFMA R15, -R42, R28, R15 ;  /* 0x0000001c2a0f0223 */ /* 0x000fe2000000010f */
[----:B------:R-:W-:-:S03]  /*2af0*/  @P0 FFMA R17, -R48, R24, R17 ;  /* 0x0000001830110223 */ /* 0x000fc60000000111 */
[----:B------:R-:W-:Y:S01]  /*2b00*/  FMUL R7, R15, R6 ;  /* 0x000000060f077220 */ /* 0x000fe20000400000 */
        /* <DEDUP_REMOVED lines=20> */
[----:B------:R-:W-:Y:S01]  /*2c50*/  FMUL R2, R11, R15 ;  /* 0x0000000f0b027220 */ /* 0x000fe20000400000 */
[CC--:B------:R-:W-:Y:S01]  /*2c60*/  FMUL R3, R9.reuse, R14.reuse ;  /* 0x0000000e09037220 */ /* 0x0c0fe20000400000 */
[CC--:B------:R-:W-:Y:S02]  /*2c70*/  FMUL R0, R22.reuse, R17.reuse ;  /* 0x0000001116007220 */ /* 0x0c0fe40000400000 */
[----:B------:R-:W-:Y:S01]  /*2c80*/  FFMA R9, R9, R17, -R2 ;  /* 0x0000001109097223 */ /* 0x000fe20000000802 */
[----:B------:R-:W-:Y:S01]  /*2c90*/  FFMA R10, R22, R15, -R3 ;  /* 0x0000000f160a7223 */ /* 0x000fe20000000803 */
[----:B------:R-:W-:-:S06]  /*2ca0*/  FFMA R11, R11, R14, -R0 ;  /* 0x0000000e0b0b7223 */ /* 0x000fcc0000000800 */
[----:B01----:R-:W-:Y:S05]  /*2cb0*/  @!P0 BRA `(.L_x_1622) ;  /* 0x0000000000148947 */ /* 0x003fea0003800000 */
[----:B------:R-:W-:Y:S02]  /*2cc0*/  MOV R2, R12 ;  /* 0x0000000c00027202 */ /* 0x000fe40000000f00 */
[----:B------:R-:W-:-:S07]  /*2cd0*/  MOV R0, 0x2cf0 ;  /* 0x00002cf000007802 */ /* 0x000fce0000000f00 */
[----:B-----5:R-:W-:Y:S05]  /*2ce0*/  CALL.REL.NOINC `($__internal_24_$__cuda_sm20_sqrt_rn_f32_slowpath) ;  /* 0x0000003800287944 */ /* 0x020fea0003c00000 */
[----:B------:R-:W-:Y:S01]  /*2cf0*/  MOV R13, R44 ;  /* 0x0000002c000d7202 */ /* 0x000fe20000000f00 */
[----:B------:R-:W-:Y:S06]  /*2d00*/  BRA `(.L_x_1623) ;  /* 0x0000000000107947 */ /* 0x000fec0003800000 */
.L_x_1622:
[----:B------:R-:W-:Y:S01]  /*2d10*/  FMUL.FTZ R13, R12, R23 ;  /* 0x000000170c0d7220 */ /* 0x000fe20000410000 */
[----:B------:R-:W-:-:S03]  /*2d20*/  FMUL.FTZ R2, R23, 0.5 ;  /* 0x3f00000017027820 */ /* 0x000fc60000410000 */
[----:B------:R-:W-:-:S04]  /*2d30*/  FFMA R0, -R13, R13, R12 ;  /* 0x0000000d0d007223 */ /* 0x000fc8000000010c */
[----:B------:R-:W-:-:S07]  /*2d40*/  FFMA R13, R0, R2, R13 ;  /* 0x00000002000d7223 */ /* 0x000fce000000000d */
.L_x_1623:
[----:B------:R-:W-:Y:S05]  /*2d50*/  BSYNC.RECONVERGENT B0 ;  /* 0x0000000000007941 */ /* 0x000fea0003800200 */
.L_x_1621:
        /* <DEDUP_REMOVED lines=9> */
[----:B-----5:R-:W-:Y:S05]  /*2df0*/  CALL.REL.NOINC `($__internal_24_$__cuda_sm20_sqrt_rn_f32_slowpath) ;  /* 0x0000003400e47944 */ /* 0x020fea0003c00000 */
[----:B------:R-:W-:Y:S01]  /*2e00*/  MOV R12, R44 ;  /* 0x0000002c000c7202 */ /* 0x000fe20000000f00 */
[----:B------:R-:W-:Y:S06]  /*2e10*/  BRA `(.L_x_1626) ;  /* 0x0000000000107947 */ /* 0x000fec0003800000 */
.L_x_1625:
[----:B------:R-:W-:Y:S01]  /*2e20*/  FMUL.FTZ R12, R2, R3 ;  /* 0x00000003020c7220 */ /* 0x000fe20000410000 */
[----:B------:R-:W-:-:S03]  /*2e30*/  FMUL.FTZ R0, R3, 0.5 ;  /* 0x3f00000003007820 */ /* 0x000fc60000410000 */
[----:B------:R-:W-:-:S04]  /*2e40*/  FFMA R3, -R12, R12, R2 ;  /* 0x0000000c0c037223 */ /* 0x000fc80000000102 */
[----:B------:R-:W-:-:S07]  /*2e50*/  FFMA R12, R3, R0, R12 ;  /* 0x00000000030c7223 */ /* 0x000fce000000000c */
.L_x_1626:
[----:B------:R-:W-:Y:S05]  /*2e60*/  BSYNC.RECONVERGENT B0 ;  /* 0x0000000000007941 */ /* 0x000fea0003800200 */
.L_x_1624:
        /* <DEDUP_REMOVED lines=19> */
.L_x_1628:
[----:B------:R-:W-:Y:S05]  /*2fa0*/  BSYNC.RECONVERGENT B3 ;  /* 0x0000000000037941 */ /* 0x000fea0003800200 */
.L_x_1627:
[CC--:B------:R-:W-:Y:S01]  /*2fb0*/  FMUL R23, R7.reuse, R14.reuse ;  /* 0x0000000e07177220 */ /* 0x0c0fe20000400000 */
[----:B------:R-:W-:Y:S01]  /*2fc0*/  FMUL R3, R8, R15 ;  /* 0x0000000f08037220 */ /* 0x000fe20000400000 */
[-C--:B------:R-:W-:Y:S01]  /*2fd0*/  FMUL R22, R6, R17.reuse ;  /* 0x0000001106167220 */ /* 0x080fe20000400000 */
[----:B------:R-:W-:Y:S01]  /*2fe0*/  FMNMX R0, R0, -1, !PT ;  /* 0xbf80000000007809 */ /* 0x000fe20007800000 */
[----:B------:R-:W-:Y:S01]  /*2ff0*/  FFMA R2, R8, R17, -R23 ;  /* 0x0000001108027223 */ /* 0x000fe20000000817 */
[----:B------:R-:W-:Y:S01]  /*3000*/  FFMA R3, R6, R14, -R3 ;  /* 0x0000000e06037223 */ /* 0x000fe20000000803 */
[----:B------:R-:W-:Y:S01]  /*3010*/  FFMA R22, R7, R15, -R22 ;  /* 0x0000000f07167223 */ /* 0x000fe20000000816 */
[----:B------:R-:W-:Y:S01]  /*3020*/  BSSY.RECONVERGENT B0, `(.L_x_1629) ;  /* 0x0000014000007945 */ /* 0x000fe20003800200 */
[----:B------:R-:W-:-:S04]  /*3030*/  FMUL R14, R2, R2 ;  /* 0x00000002020e7220 */ /* 0x000fc80000400000 */
[----:B------:R-:W-:-:S04]  /*3040*/  FFMA R15, R3, R3, R14 ;  /* 0x00000003030f7223 */ /* 0x000fc8000000000e */
[----:B------:R-:W-:Y:S01]  /*3050*/  FFMA R23, R22, R22, R15 ;  /* 0x0000001616177223 */ /* 0x000fe2000000000f */
[----:B------:R-:W-:-:S03]  /*3060*/  FMUL R15, R11, R2 ;  /* 0x000000020b0f7220 */ /* 0x000fc60000400000 */
[----:B------:R0:W1:Y:S01]  /*3070*/  MUFU.RSQ R24, R23 ;  /* 0x0000001700187308 */ /* 0x0000620000001400 */
[----:B------:R-:W-:Y:S01]  /*3080*/  IADD3 R14, PT, PT, R23, -0xd000000, RZ ;  /* 0xf3000000170e7810 */ /* 0x000fe20007ffe0ff */
[----:B------:R-:W-:-:S03]  /*3090*/  FFMA R2, R10, R3, R15 ;  /* 0x000000030a027223 */ /* 0x000fc6000000000f */
[----:B------:R-:W-:Y:S01]  /*30a0*/  ISETP.GT.U32.AND P0, PT, R14, 0x727fffff, PT ;  /* 0x727fffff0e00780c */ /* 0x000fe20003f04070 */
[----:B------:R-:W-:Y:S01]  /*30b0*/  FFMA R17, R9, R22, R2 ;  /* 0x0000001609117223 */ /* 0x000fe20000000002 */
[----:B------:R-:W-:-:S11]  /*30c0*/  FMNMX R14, R0, 1, PT ;  /* 0x3f800000000e7809 */ /* 0x000fd60003800000 */
[----:B01----:R-:W-:Y:S05]  /*30d0*/  @!P0 BRA `(.L_x_1630) ;  /* 0x0000000000108947 */ /* 0x003fea0003800000 */
[----:B------:R-:W-:Y:S02]  /*30e0*/  MOV R2, R23 ;  /* 0x0000001700027202 */ /* 0x000fe40000000f00 */
[----:B------:R-:W-:-:S07]  /*30f0*/  MOV R0, 0x3110 ;  /* 0x0000311000007802 */ /* 0x000fce0000000f00 */
[----:B-----5:R-:W-:Y:S05]  /*3100*/  CALL.REL.NOINC `($__internal_24_$__cuda_sm20_sqrt_rn_f32_slowpath) ;  /* 0x0000003400207944 */ /* 0x020fea0003c00000 */
[----:B------:R-:W-:Y:S05]  /*3110*/  BRA `(.L_x_1631) ;  /* 0x0000000000107947 */ /* 0x000fea0003800000 */
.L_x_1630:
[----:B------:R-:W-:Y:S01]  /*3120*/  FMUL.FTZ R44, R23, R24 ;  /* 0x00000018172c7220 */ /* 0x000fe20000410000 */
[----:B------:R-:W-:-:S03]  /*3130*/  FMUL.FTZ R0, R24, 0.5 ;  /* 0x3f00000018007820 */ /* 0x000fc60000410000 */
[----:B------:R-:W-:-:S04]  /*3140*/  FFMA R3, -R44, R44, R23 ;  /* 0x0000002c2c037223 */ /* 0x000fc80000000117 */
[----:B------:R-:W-:-:S07]  /*3150*/  FFMA R44, R3, R0, R44 ;  /* 0x00000000032c7223 */ /* 0x000fce000000002c */
.L_x_1631:
[----:B------:R-:W-:Y:S05]  /*3160*/  BSYNC.RECONVERGENT B0 ;  /* 0x0000000000007941 */ /* 0x000fea0003800200 */
.L_x_1629:
        /* <DEDUP_REMOVED lines=13> */
[----:B-----5:R-:W-:Y:S05]  /*3240*/  CALL.REL.NOINC `($__internal_25_$__cuda_sm3x_div_rn_noftz_f32_slowpath) ;  /* 0x0000003400287944 */ /* 0x020fea0003c00000 */
[----:B------:R-:W-:-:S07]  /*3250*/  MOV R15, R0 ;  /* 0x00000000000f7202 */ /* 0x000fce0000000f00 */
.L_x_1633:
[----:B------:R-:W-:Y:S05]  /*3260*/  BSYNC.RECONVERGENT B3 ;  /* 0x0000000000037941 */ /* 0x000fea0003800200 */
.L_x_1632:
        /* <DEDUP_REMOVED lines=15> */
.L_x_1635:
[----:B------:R-:W-:Y:S05]  /*3360*/  BSYNC.RECONVERGENT B3 ;  /* 0x0000000000037941 */ /* 0x000fea0003800200 */
.L_x_1634:
        /* <DEDUP_REMOVED lines=50> */
.L_x_1638:
        /* <DEDUP_REMOVED lines=44> */
.L_x_1637:
[----:B------:R-:W-:Y:S05]  /*3950*/  BSYNC.RECONVERGENT B0 ;  /* 0x0000000000007941 */ /* 0x000fea0003800200 */
.L_x_1636:
        /* <DEDUP_REMOVED lines=30> */
.L_x_1641:
        /* <DEDUP_REMOVED lines=42> */
.L_x_1640:
[----:B------:R-:W-:Y:S05]  /*3de0*/  BSYNC.RECONVERGENT B0 ;  /* 0x0000000000007941 */ /* 0x000fea0003800200 */
.L_x_1639:
[----:B------:R-:W-:Y:S01]  /*3df0*/  FMUL R19, R15, R15 ;  /* 0x0000000f0f137220 */ /* 0x000fe20000400000 */
[C---:B------:R-:W-:Y:S02]  /*3e00*/  LOP3.LUT R0, R17.reuse, 0x1, RZ, 0xc0, !PT ;  /* 0x0000000111007812 */ /* 0x040fe400078ec0ff */
        /* <DEDUP_REMOVED lines=8> */
[----:B------:R-:W-:Y:S01]  /*3e90*/  FSEL R0, R15, 1, !P0 ;  /* 0x3f8000000f007808 */ /* 0x000fe20004000000 */
[----:B------:R-:W-:Y:S01]  /*3ea0*/  FADD R12, R13, 1.00000001335143196e-10 ;  /* 0x2edbe6ff0d0c7421 */ /* 0x000fe20000000000 */
[----:B------:R-:W0:Y:S01]  /*3eb0*/  LDC.64 R14, c[0x0][0x390] ;  /* 0x0000e400ff0e7b82 */ /* 0x000e220000000a00 */
[C---:B------:R-:W-:Y:S02]  /*3ec0*/  FFMA R17, R19.reuse, R24, R17 ;  /* 0x0000001813117223 */ /* 0x040fe40000000011 */
[----:B------:R-:W-:-:S04]  /*3ed0*/  FFMA R19, R19, R0, RZ ;  /* 0x0000000013137223 */ /* 0x000fc800000000ff */
[----:B------:R-:W-:-:S04]  /*3ee0*/  FFMA R0, R19, R17, R0 ;  /* 0x0000001113007223 */ /* 0x000fc80000000000 */
[----:B------:R-:W-:-:S04]  /*3ef0*/  @P1 FADD R0, RZ, -R0 ;  /* 0x80000000ff001221 */ /* 0x000fc80000000000 */
        /* <DEDUP_REMOVED lines=14> */
[----:B------:R-:W-:Y:S05]  /*3fe0*/  CALL.REL.NOINC `($__internal_25_$__cuda_sm3x_div_rn_noftz_f32_slowpath) ;  /* 0x0000002400c07944 */ /* 0x000fea0003c00000 */
.L_x_1643:
[----:B------:R-:W-:Y:S05]  /*3ff0*/  BSYNC.RECONVERGENT B3 ;  /* 0x0000000000037941 */ /* 0x000fea0003800200 */
.L_x_1642:
        /* <DEDUP_REMOVED lines=15> */
.L_x_1620:
[----:B------:R-:W-:Y:S05]  /*40f0*/  BSYNC.RECONVERGENT B2 ;  /* 0x0000000000027941 */ /* 0x000fea0003800200 */
.L_x_1619:
[----:B------:R-:W3:Y:S01]  /*4100*/  LDCU UR4, c[0x0][0x408] ;  /* 0x00008100ff0477ac */ /* 0x000ee20008000800 */
[----:B------:R-:W-:Y:S01]  /*4110*/  BSSY.RECONVERGENT B0, `(.L_x_1644) ;  /* 0x0000024000007945 */ /* 0x000fe20003800200 */
[----:B012--5:R-:W-:Y:S02]  /*4120*/  CS2R R6, SRZ ;  /* 0x0000000000067805 */ /* 0x027fe4000001ff00 */
[----:B------:R-:W-:Y:S02]  /*4130*/  CS2R R8, SRZ ;  /* 0x0000000000087805 */ /* 0x000fe4000001ff00 */
[----:B------:R-:W-:Y:S02]  /*4140*/  CS2R R10, SRZ ;  /* 0x00000000000a7805 */ /* 0x000fe4000001ff00 */
[----:B------:R-:W-:Y:S02]  /*4150*/  CS2R R12, SRZ ;  /* 0x00000000000c7805 */ /* 0x000fe4000001ff00 */
[----:B------:R-:W-:-:S02]  /*4160*/  CS2R R14, SRZ ;  /* 0x00000000000e7805 */ /* 0x000fc4000001ff00 */
[----:B------:R-:W-:Y:S02]  /*4170*/  CS2R R16, SRZ ;  /* 0x0000000000107805 */ /* 0x000fe4000001ff00 */
[----:B---3--:R-:W-:Y:S01]  /*4180*/  MOV R0, UR4 ;  /* 0x0000000400007c02 */ /* 0x008fe20008000f00 */
[----:B------:R-:W-:Y:S03]  /*4190*/  BAR.SYNC.DEFER_BLOCKING 0x0 ;  /* 0x0000000000007b1d */ /* 0x000fe60000010000 */
[----:B------:R-:W-:Y:S02]  /*41a0*/  ISETP.GE.AND P0, PT, R5, R0, PT ;  /* 0x000000000500720c */ /* 0x000fe40003f06270 */
[----:B------:R-:W-:-:S11]  /*41b0*/  ISETP.GE.AND P1, PT, R0, 0x1, PT ;  /* 0x000000010000780c */ /* 0x000fd60003f26270 */
[----:B------:R-:W-:Y:S05]  /*41c0*/  @P0 BRA `(.L_x_1645) ;  /* 0x0000000000600947 */ /* 0x000fea0003800000 */
[----:B------:R-:W0:Y:S01]  /*41d0*/  LDC.64 R2, c[0x0][0x380] ;  /* 0x0000e000ff027b82 */ /* 0x000e220000000a00 */
[----:B------:R-:W-:Y:S01]  /*41e0*/  LEA R7, R5, R5, 0x1 ;  /* 0x0000000505077211 */ /* 0x000fe200078e08ff */
[----:B------:R-:W1:Y:S06]  /*41f0*/  LDCU.64 UR4, c[0x0][0x400] ;  /* 0x00008000ff0477ac */ /* 0x000e6c0008000a00 */
[----:B------:R-:W2:Y:S08]  /*4200*/  LDC.64 R18, c[0x0][0x3c8] ;  /* 0x0000f200ff127b82 */ /* 0x000eb00000000a00 */
[----:B------:R-:W3:Y:S08]  /*4210*/  LDC.64 R20, c[0x0][0x3d0] ;  /* 0x0000f400ff147b82 */ /* 0x000ef00000000a00 */
[----:B------:R-:W4:Y:S01]  /*4220*/  LDC.64 R22, c[0x0][0x3d8] ;  /* 0x0000f600ff167b82 */ /* 0x000f220000000a00 */
[----:B0-----:R-:W-:-:S05]  /*4230*/  IMAD.WIDE R2, R7, 0x4, R2 ;  /* 0x0000000407027825 */ /* 0x001fca00078e0202 */
[----:B------:R0:W5:Y:S02]  /*4240*/  LDG.E.CONSTANT R6, desc[UR10][R2.64] ;  /* 0x0000000a02067981 */ /* 0x000164000c1e9900 */
[----:B------:R-:W1:Y:S08]  /*4250*/  LDC.64 R24, c[0x0][0x3e8] ;  /* 0x0000fa00ff187b82 */ /* 0x000e700000000a00 */
[----:B------:R-:W0:Y:S01]  /*4260*/  LDC.64 R26, c[0x0][0x3f8] ;  /* 0x0000fe00ff1a7b82 */ /* 0x000e220000000a00 */
[C---:B--2---:R-:W-:Y:S01]  /*4270*/  IMAD.WIDE R18, R5.reuse, 0x4, R18 ;  /* 0x0000000405127825 */ /* 0x044fe200078e0212 */
[----:B------:R2:W5:Y:S03]  /*4280*/  LDG.E.CONSTANT R8, desc[UR10][R2.64+0x4] ;  /* 0x0000040a02087981 */ /* 0x000566000c1e9900 */
[C---:B---3--:R-:W-:Y:S01]  /*4290*/  IMAD.WIDE R20, R5.reuse, 0x4, R20 ;  /* 0x0000000405147825 */ /* 0x048fe200078e0214 */
[----:B------:R2:W5:Y:S03]  /*42a0*/  LDG.E.CONSTANT R9, desc[UR10][R2.64+0x8] ;  /* 0x0000080a02097981 */ /* 0x000566000c1e9900 */
        /* <DEDUP_REMOVED lines=10> */
.L_x_1645:
[----:B------:R-:W-:Y:S05]  /*4350*/  BSYNC.RECONVERGENT B0 ;  /* 0x0000000000007941 */ /* 0x000fea0003800200 */
.L_x_1644:
[----:B--2---:R-:W-:Y:S01]  /*4360*/  CS2R R18, SRZ ;  /* 0x0000000000127805 */ /* 0x004fe2000001ff00 */
[----:B------:R-:W-:Y:S06]  /*4370*/  @!P1 BRA `(.L_x_1646) ;  /* 0x0000001c00809947 */ /* 0x000fec0003800000 */
[----:B------:R-:W-:Y:S01]  /*4380*/  IADD3 R22, PT, PT, R0, 0x3f, RZ ;  /* 0x0000003f00167810 */ /* 0x000fe20007ffe0ff */
[----:B------:R-:W-:Y:S01]  /*4390*/  HFMA2 R21, -RZ, RZ, 0, 0 ;  /* 0x00000000ff157431 */ /* 0x000fe200000001ff */
[----:B------:R-:W-:Y:S01]  /*43a0*/  LOP3.LUT R20, R4, 0x3f, RZ, 0xc0, !PT ;  /* 0x0000003f04147812 */ /* 0x000fe200078ec0ff */
[----:B------:R-:W-:Y:S01]  /*43b0*/  HFMA2 R15, -RZ, RZ, 0, 0 ;  /* 0x00000000ff0f7431 */ /* 0x000fe200000001ff */
[----:B------:R-:W-:Y:S02]  /*43c0*/  CS2R R18, SRZ ;  /* 0x0000000000127805 */ /* 0x000fe4000001ff00 */
[----:B------:R-:W-:Y:S02]  /*43d0*/  MOV R16, RZ ;  /* 0x000000ff00107202 */ /* 0x000fe40000000f00 */
[----:B------:R-:W-:-:S07]  /*43e0*/  SHF.R.U32.HI R22, RZ, 0x6, R22 ;  /* 0x00000006ff167819 */ /* 0x000fce0000011616 */
.L_x_1688:
[----:B------:R-:W0:Y:S01]  /*43f0*/  LDCU UR4, c[0x0][0x408] ;  /* 0x00008100ff0477ac */ /* 0x000e220008000800 */
[----:B------:R-:W-:Y:S01]  /*4400*/  SHF.L.U32 R23, R21, 0x6, RZ ;  /* 0x0000000615177819 */ /* 0x000fe200000006ff */
[----:B------:R-:W-:Y:S03]  /*4410*/  BSSY.RECONVERGENT B0, `(.L_x_1647) ;  /* 0x000002d000007945 */ /* 0x000fe60003800200 */
[----:B------:R-:W-:Y:S02]  /*4420*/  LOP3.LUT R33, R23, 0x3f, R4, 0xf8, !PT ;  /* 0x0000003f17217812 */ /* 0x000fe400078ef804 */
        /* <DEDUP_REMOVED lines=12> */
[----:B------:R0:W4:Y:S01]  /*44f0*/  LDG.E.CONSTANT R32, desc[UR10][R2.64+0x8] ;  /* 0x0000080a02207981 */ /* 0x000122000c1e9900 */
[----:B--2---:R-:W-:-:S03]  /*4500*/  IMAD.WIDE.U32 R28, R33, 0x4, R28 ;  /* 0x00000004211c7825 */ /* 0x004fc600078e001c */
[----:B------:R-:W2:Y:S04]  /*4510*/  LDG.E.CONSTANT R26, desc[UR10][R26.64] ;  /* 0x0000000a1a1a7981 */ /* 0x000ea8000c1e9900 */
[----:B------:R-:W2:Y:S01]  /*4520*/  LDG.E.CONSTANT R28, desc[UR10][R28.64] ;  /* 0x0000000a1c1c7981 */ /* 0x000ea2000c1e9900 */
[----:B---3--:R-:W-:-:S06]  /*4530*/  IMAD.WIDE.U32 R24, R33, 0x4, R24 ;  /* 0x0000000421187825 */ /* 0x008fcc00078e0018 */
[----:B------:R1:W3:Y:S01]  /*4540*/  LDG.E.CONSTANT R24, desc[UR10][R24.64] ;  /* 0x0000000a18187981 */ /* 0x0002e2000c1e9900 */
[----:B------:R-:W0:Y:S01]  /*4550*/  S2UR UR9, SR_CgaCtaId ;  /* 0x00000000000979c3 */ /* 0x000e220000008800 */
[----:B------:R-:W-:Y:S02]  /*4560*/  UMOV UR4, 0x400 ;  /* 0x0000040000047882 */ /* 0x000fe40000000000 */
[----:B------:R-:W-:Y:S02]  /*4570*/  UIADD3 UR5, UPT, UPT, UR4, 0x100, URZ ;  /* 0x0000010004057890 */ /* 0x000fe4000fffe0ff */
[----:B------:R-:W-:Y:S02]  /*4580*/  UIADD3 UR6, UPT, UPT, UR4, 0x200, URZ ;  /* 0x0000020004067890 */ /* 0x000fe4000fffe0ff */
[----:B------:R-:W-:Y:S02]  /*4590*/  UIADD3 UR7, UPT, UPT, UR4, 0x300, URZ ;  /* 0x0000030004077890 */ /* 0x000fe4000fffe0ff */
[----:B------:R-:W-:-:S02]  /*45a0*/  UIADD3 UR8, UPT, UPT, UR4, 0x400, URZ ;  /* 0x0000040004087890 */ /* 0x000fc4000fffe0ff */
[----:B0-----:R-:W-:Y:S02]  /*45b0*/  ULEA UR12, UR9, UR4, 0x18 ;  /* 0x00000004090c7291 */ /* 0x001fe4000f8ec0ff */
[----:B------:R-:W-:Y:S02]  /*45c0*/  UIADD3 UR4, UPT, UPT, UR4, 0x500, URZ ;  /* 0x0000050004047890 */ /* 0x000fe4000fffe0ff */
[----:B------:R-:W-:Y:S02]  /*45d0*/  ULEA UR5, UR9, UR5, 0x18 ;  /* 0x0000000509057291 */ /* 0x000fe4000f8ec0ff */
[----:B------:R-:W-:Y:S02]  /*45e0*/  ULEA UR6, UR9, UR6, 0x18 ;  /* 0x0000000609067291 */ /* 0x000fe4000f8ec0ff */
[----:B------:R-:W-:Y:S02]  /*45f0*/  ULEA UR7, UR9, UR7, 0x18 ;  /* 0x0000000709077291 */ /* 0x000fe4000f8ec0ff */
[----:B------:R-:W-:Y:S01]  /*4600*/  ULEA UR8, UR9, UR8, 0x18 ;  /* 0x0000000809087291 */ /* 0x000fe2000f8ec0ff */
[C---:B------:R-:W-:Y:S01]  /*4610*/  LEA R3, R20.reuse, UR12, 0x2 ;  /* 0x0000000c14037c11 */ /* 0x040fe2000f8e10ff */
[----:B------:R-:W-:Y:S01]  /*4620*/  ULEA UR4, UR9, UR4, 0x18 ;  /* 0x0000000409047291 */ /* 0x000fe2000f8ec0ff */
[----:B------:R-:W-:-:S02]  /*4630*/  LEA R2, R20, UR5, 0x2 ;  /* 0x0000000514027c11 */ /* 0x000fc4000f8e10ff */
[C---:B-1----:R-:W-:Y:S02]  /*4640*/  LEA R25, R20.reuse, UR6, 0x2 ;  /* 0x0000000614197c11 */ /* 0x042fe4000f8e10ff */
[C---:B------:R-:W-:Y:S02]  /*4650*/  LEA R27, R20.reuse, UR7, 0x2 ;  /* 0x00000007141b7c11 */ /* 0x040fe4000f8e10ff */
[C---:B------:R-:W-:Y:S02]  /*4660*/  LEA R29, R20.reuse, UR8, 0x2 ;  /* 0x00000008141d7c11 */ /* 0x040fe4000f8e10ff */
[----:B------:R-:W-:Y:S01]  /*4670*/  LEA R33, R20, UR4, 0x2 ;  /* 0x0000000414217c11 */ /* 0x000fe2000f8e10ff */
[----:B----4-:R0:W-:Y:S04]  /*4680*/  STS [R3], R30 ;  /* 0x0000001e03007388 */ /* 0x0101e80000000800 */
[----:B------:R0:W-:Y:S04]  /*4690*/  STS [R2], R31 ;  /* 0x0000001f02007388 */ /* 0x0001e80000000800 */
[----:B------:R0:W-:Y:S04]  /*46a0*/  STS [R25], R32 ;  /* 0x0000002019007388 */ /* 0x0001e80000000800 */
[----:B--2---:R0:W-:Y:S04]  /*46b0*/  STS [R27], R26 ;  /* 0x0000001a1b007388 */ /* 0x0041e80000000800 */
[----:B------:R0:W-:Y:S04]  /*46c0*/  STS [R29], R28 ;  /* 0x0000001c1d007388 */ /* 0x0001e80000000800 */
[----:B---3--:R0:W-:Y:S02]  /*46d0*/  STS [R33], R24 ;  /* 0x0000001821007388 */ /* 0x0081e40000000800 */
.L_x_1648:
[----:B------:R-:W-:Y:S05]  /*46e0*/  BSYNC.RECONVERGENT B0 ;  /* 0x0000000000007941 */ /* 0x000fea0003800200 */
.L_x_1647:
[----:B0-----:R-:W-:Y:S01]  /*46f0*/  VIMNMX R3, PT, PT, R5, R23, !PT ;  /* 0x0000001705037248 */ /* 0x001fe20007fe0100 */
[----:B------:R-:W-:Y:S01]  /*4700*/  BAR.SYNC.DEFER_BLOCKING 0x0 ;  /* 0x0000000000007b1d */ /* 0x000fe20000010000 */
[----:B------:R-:W-:Y:S02]  /*4710*/  IADD3 R21, PT, PT, R21, 0x1, RZ ;  /* 0x0000000115157810 */ /* 0x000fe40007ffe0ff */
[----:B------:R-:W-:Y:S02]  /*4720*/  ISETP.GE.AND P0, PT, R3, R0, PT ;  /* 0x000000000300720c */ /* 0x000fe40003f06270 */
[----:B------:R-:W-:Y:S01]  /*4730*/  ISETP.NE.AND P2, PT, R21, R22, PT ;  /* 0x000000161500720c */ /* 0x000fe20003f45270 */
[----:B------:R-:W-:Y:S10]  /*4740*/  BSSY.RECONVERGENT B3, `(.L_x_1649) ;  /* 0x00001a1000037945 */ /* 0x000ff40003800200 */
        /* <DEDUP_REMOVED lines=15> */
[----:B------:R-:W-:-:S02]  /*4840*/  HFMA2 R45, -RZ, RZ, 0, 0 ;  /* 0x00000000ff2d7431 */ /* 0x000fc400000001ff */
[----:B----4-:R-:W-:-:S04]  /*4850*/  FADD R33, R24, R24 ;  /* 0x0000001818217221 */ /* 0x010fc80000000000 */
[----:B-1----:R-:W-:-:S07]  /*4860*/  FMUL R33, R33, 0.56418961286544799805 ;  /* 0x3f106ebb21217820 */ /* 0x002fce0000400000 */
.L_x_1687:
        /* <DEDUP_REMOVED lines=12> */
[C---:B------:R-:W-:Y:S02]  /*4930*/  LEA R38, R45.reuse, UR7, 0x2 ;  /* 0x000000072d267c11 */ /* 0x040fe4000f8e10ff */
[C---:B------:R-:W-:Y:S02]  /*4940*/  LEA R0, R45.reuse, UR4, 0x2 ;  /* 0x000000042d007c11 */ /* 0x040fe4000f8e10ff */
[----:B------:R-:W-:Y:S02]  /*4950*/  LEA R2, R45, UR6, 0x2 ;  /* 0x000000062d027c11 */ /* 0x000fe4000f8e10ff */
[----:B------:R-:W0:Y:S04]  /*4960*/  LDS R38, [R38] ;  /* 0x0000000026267984 */ /* 0x000e280000000800 */
[----:B------:R-:W1:Y:S04]  /*4970*/  LDS R3, [R0] ;  /* 0x0000000000037984 */ /* 0x000e680000000800 */
[----:B------:R-:W2:Y:S01]  /*4980*/  LDS R35, [R2] ;  /* 0x0000000002237984 */ /* 0x000ea20000000800 */
        /* <DEDUP_REMOVED lines=13> */
.L_x_1653:
        /* <DEDUP_REMOVED lines=10> */
.L_x_1656:
        /* <DEDUP_REMOVED lines=9> */
.L_x_1654:
[----:B------:R-:W-:Y:S01]  /*4b90*/  ISETP.GE.AND P0, PT, R14, 0x1, PT ;  /* 0x000000010e00780c */ /* 0x000fe20003f06270 */
[----:B------:R-:W-:Y:S01]  /*4ba0*/  BSSY.RECONVERGENT B0, `(.L_x_1657) ;  /* 0x0000012000007945 */ /* 0x000fe20003800200 */
[----:B------:R-:W-:Y:S01]  /*4bb0*/  HFMA2 R38, -RZ, RZ, 3.82421875, 0.000126361846923828125 ;  /* 0x43a60824ff267431 */ /* 0x000fe200000001ff */
[----:B------:R-:W-:-:S10]  /*4bc0*/  MOV R39, 0x3f800000 ;  /* 0x3f80000000277802 */ /* 0x000fd40000000f00 */
[----:B------:R-:W-:Y:S05]  /*4bd0*/  @!P0 BRA `(.L_x_1658) ;  /* 0x0000000000388947 */ /* 0x000fea0003800000 */
[----:B------:R-:W-:-:S07]  /*4be0*/  MOV R40, RZ ;  /* 0x000000ff00287202 */ /* 0x000fce0000000f00 */
.L_x_1659:
[----:B------:R-:W0:Y:S01]  /*4bf0*/  LDC.64 R2, c[0x0][0x3f0] ;  /* 0x0000fc00ff027b82 */ /* 0x000e220000000a00 */
        /* <DEDUP_REMOVED lines=12> */
.L_x_1658:
[----:B------:R-:W-:Y:S05]  /*4cc0*/  BSYNC.RECONVERGENT B0 ;  /* 0x0000000000007941 */ /* 0x000fea0003800200 */
.L_x_1657:
[----:B------:R-:W-:Y:S01]  /*4cd0*/  IADD3 R2, PT, PT, R0, -0xd000000, RZ ;  /* 0xf300000000027810 */ /* 0x000fe20007ffe0ff */
[----:B------:R0:W1:Y:S01]  /*4ce0*/  MUFU.RSQ R3, R0 ;  /* 0x0000000000037308 */ /* 0x0000620000001400 */
[----:B------:R-:W-:Y:S01]  /*4cf0*/  BSSY.RECONVERGENT B0, `(.L_x_1660) ;  /* 0x000000e000007945 */ /* 0x000fe20003800200 */
[----:B------:R-:W-:Y:S01]  /*4d00*/  ISETP.NE.AND P3, PT, R32, RZ, PT ;  /* 0x000000ff2000720c */ /* 0x000fe20003f65270 */
[----:B------:R-:W-:Y:S01]  /*4d10*/  FADD R46, R0, 1 ;  /* 0x3f800000002e7421 */ /* 0x000fe20000000000 */
[----:B------:R-:W-:-:S13]  /*4d20*/  ISETP.GT.U32.AND P0, PT, R2, 0x727fffff, PT ;  /* 0x727fffff0200780c */ /* 0x000fda0003f04070 */
[----:B01----:R-:W-:Y:S05]  /*4d30*/  @!P0 BRA `(.L_x_1661) ;  /* 0x0000000000148947 */ /* 0x003fea0003800000 */
[----:B------:R-:W-:Y:S02]  /*4d40*/  MOV R2, R0 ;  /* 0x0000000000027202 */ /* 0x000fe40000000f00 */
[----:B------:R-:W-:-:S07]  /*4d50*/  MOV R0, 0x4d70 ;  /* 0x00004d7000007802 */ /* 0x000fce0000000f00 */
[----:B------:R-:W-:Y:S05]  /*4d60*/  CALL.REL.NOINC `($__internal_24_$__cuda_sm20_sqrt_rn_f32_slowpath) ;  /* 0x0000001800087944 */ /* 0x000fea0003c00000 */
[----:B------:R-:W-:Y:S01]  /*4d70*/  MOV R41, R44 ;  /* 0x0000002c00297202 */ /* 0x000fe20000000f00 */
[----:B------:R-:W-:Y:S06]  /*4d80*/  BRA `(.L_x_1662) ;  /* 0x0000000000107947 */ /* 0x000fec0003800000 */
.L_x_1661:
[----:B------:R-:W-:Y:S01]  /*4d90*/  FMUL.FTZ R41, R0, R3 ;  /* 0x0000000300297220 */ /* 0x000fe20000410000 */
[----:B------:R-:W-:-:S03]  /*4da0*/  FMUL.FTZ R2, R3, 0.5 ;  /* 0x3f00000003027820 */ /* 0x000fc60000410000 */
[----:B------:R-:W-:-:S04]  /*4db0*/  FFMA R0, -R41, R41, R0 ;  /* 0x0000002929007223 */ /* 0x000fc80000000100 */
[----:B------:R-:W-:-:S07]  /*4dc0*/  FFMA R41, R0, R2, R41 ;  /* 0x0000000200297223 */ /* 0x000fce0000000029 */
.L_x_1662:
[----:B------:R-:W-:Y:S05]  /*4dd0*/  BSYNC.RECONVERGENT B0 ;  /* 0x0000000000007941 */ /* 0x000fea0003800200 */
.L_x_1660:
[----:B------:R-:W-:Y:S01]  /*4de0*/  IADD3 R0, PT, PT, R46, -0xd000000, RZ ;  /* 0xf30000002e007810 */ /* 0x000fe20007ffe0ff */
[----:B------:R0:W1:Y:S01]  /*4df0*/  MUFU.RSQ R43, R46 ;  /* 0x0000002e002b7308 */ /* 0x0000620000001400 */
[----:B------:R-:W-:Y:S02]  /*4e00*/  BSSY.RECONVERGENT B0, `(.L_x_1663) ;  /* 0x000000c000007945 */ /* 0x000fe40003800200 */
[----:B------:R-:W-:-:S13]  /*4e10*/  ISETP.GT.U32.AND P0, PT, R0, 0x727fffff, PT ;  /* 0x727fffff0000780c */ /* 0x000fda0003f04070 */
[----:B0-----:R-:W-:Y:S05]  /*4e20*/  @!P0 BRA `(.L_x_1664) ;  /* 0x0000000000148947 */ /* 0x001fea0003800000 */
[----:B------:R-:W-:Y:S02]  /*4e30*/  MOV R2, R46 ;  /* 0x0000002e00027202 */ /* 0x000fe40000000f00 */
[----:B------:R-:W-:-:S07]  /*4e40*/  MOV R0, 0x4e60 ;  /* 0x00004e6000007802 */ /* 0x000fce0000000f00 */
[----:B-1----:R-:W-:Y:S05]  /*4e50*/  CALL.REL.NOINC `($__internal_24_$__cuda_sm20_sqrt_rn_f32_slowpath) ;  /* 0x0000001400cc7944 */ /* 0x002fea0003c00000 */
[----:B------:R-:W-:Y:S01]  /*4e60*/  MOV R0, R44 ;  /* 0x0000002c00007202 */ /* 0x000fe20000000f00 */
[----:B------:R-:W-:Y:S06]  /*4e70*/  BRA `(.L_x_1665) ;  /* 0x0000000000107947 */ /* 0x000fec0003800000 */
.L_x_1664:
[----:B-1----:R-:W-:Y:S01]  /*4e80*/  FMUL.FTZ R3, R46, R43 ;  /* 0x0000002b2e037220 */ /* 0x002fe20000410000 */
[----:B------:R-:W-:-:S03]  /*4e90*/  FMUL.FTZ R2, R43, 0.5 ;  /* 0x3f0000002b027820 */ /* 0x000fc60000410000 */
[----:B------:R-:W-:-:S04]  /*4ea0*/  FFMA R0, -R3, R3, R46 ;  /* 0x0000000303007223 */ /* 0x000fc8000000012e */
[----:B------:R-:W-:-:S07]  /*4eb0*/  FFMA R0, R0, R2, R3 ;  /* 0x0000000200007223 */ /* 0x000fce0000000003 */
.L_x_1665:
[----:B------:R-:W-:Y:S05]  /*4ec0*/  BSYNC.RECONVERGENT B0 ;  /* 0x0000000000007941 */ /* 0x000fea0003800200 */
.L_x_1663:
[----:B------:R-:W-:Y:S01]  /*4ed0*/  IADD3 R2, PT, PT, R0, 0x1800000, RZ ;  /* 0x0180000000027810 */ /* 0x000fe20007ffe0ff */
[----:B------:R-:W-:Y:S03]  /*4ee0*/  BSSY.RECONVERGENT B0, `(.L_x_1666) ;  /* 0x000000c000007945 */ /* 0x000fe60003800200 */
[----:B------:R-:W-:-:S04]  /*4ef0*/  LOP3.LUT R2, R2, 0x7f800000, RZ, 0xc0, !PT ;  /* 0x7f80000002027812 */ /* 0x000fc800078ec0ff */
[----:B------:R-:W-:-:S13]  /*4f00*/  ISETP.GT.U32.AND P0, PT, R2, 0x1ffffff, PT ;  /* 0x01ffffff0200780c */ /* 0x000fda0003f04070 */
[----:B------:R-:W-:Y:S05]  /*4f10*/  @P0 BRA `(.L_x_1667) ;  /* 0x0000000000100947 */ /* 0x000fea0003800000 */
[----:B------:R-:W-:-:S07]  /*4f20*/  MOV R40, 0x4f40 ;  /* 0x00004f4000287802 */ /* 0x000fce0000000f00 */
[----:B------:R-:W-:Y:S05]  /*4f30*/  CALL.REL.NOINC `($__internal_23_$__cuda_sm20_rcp_rn_f32_slowpath) ;  /* 0x0000001000bc7944 */ /* 0x000fea0003c00000 */
[----:B------:R-:W-:Y:S01]  /*4f40*/  MOV R48, R3 ;  /* 0x0000000300307202 */ /* 0x000fe20000000f00 */
[----:B------:R-:W-:Y:S06]  /*4f50*/  BRA `(.L_x_1668) ;  /* 0x0000000000107947 */ /* 0x000fec0003800000 */
.L_x_1667:
[----:B------:R-:W0:Y:S02]  /*4f60*/  MUFU.RCP R3, R0 ;  /* 0x0000000000037308 */ /* 0x000e240000001000 */
[----:B0-----:R-:W-:-:S04]  /*4f70*/  FFMA R2, R3, R0, -1 ;  /* 0xbf80000003027423 */ /* 0x001fc80000000000 */
[----:B------:R-:W-:-:S04]  /*4f80*/  FADD.FTZ R2, -R2, -RZ ;  /* 0x800000ff02027221 */ /* 0x000fc80000010100 */
[----:B------:R-:W-:-:S07]  /*4f90*/  FFMA R48, R3, R2, R3 ;  /* 0x0000000203307223 */ /* 0x000fce0000000003 */
.L_x_1668:
[----:B------:R-:W-:Y:S05]  /*4fa0*/  BSYNC.RECONVERGENT B0 ;  /* 0x0000000000007941 */ /* 0x000fea0003800200 */
.L_x_1666:
        /* <DEDUP_REMOVED lines=9> */
[----:B------:R-:W-:-:S04]  /*5040*/  LEA R0, R45, UR4, 0x2 ;  /* 0x000000042d007c11 */ /* 0x000fc8000f8e10ff */
        /* <DEDUP_REMOVED lines=11> */
[----:B------:R-:W-:Y:S05]  /*5100*/  CALL.REL.NOINC `($__internal_24_$__cuda_sm20_sqrt_rn_f32_slowpath) ;  /* 0x0000001400207944 */ /* 0x000fea0003c00000 */
[----:B------:R-:W-:Y:S01]  /*5110*/  MOV R40, R44 ;  /* 0x0000002c00287202 */ /* 0x000fe20000000f00 */
[----:B------:R-:W-:Y:S06]  /*5120*/  BRA `(.L_x_1671) ;  /* 0x0000000000107947 */ /* 0x000fec0003800000 */
.L_x_1670:
[----:B------:R-:W-:Y:S01]  /*5130*/  FMUL.FTZ R40, R43, R42 ;  /* 0x0000002a2b287220 */ /* 0x000fe20000410000 */
[----:B------:R-:W-:-:S03]  /*5140*/  FMUL.FTZ R0, R42, 0.5 ;  /* 0x3f0000002a007820 */ /* 0x000fc60000410000 */
[----:B------:R-:W-:-:S04]  /*5150*/  FFMA R3, -R40, R40, R43 ;  /* 0x0000002828037223 */ /* 0x000fc8000000012b */
[----:B------:R-:W-:-:S07]  /*5160*/  FFMA R40, R3, R0, R40 ;  /* 0x0000000003287223 */ /* 0x000fce0000000028 */
.L_x_1671:
[----:B------:R-:W-:Y:S05]  /*5170*/  BSYNC.RECONVERGENT B0 ;  /* 0x0000000000007941 */ /* 0x000fea0003800200 */
.L_x_1669:
        /* <DEDUP_REMOVED lines=22> */
[----:B------:R-:W-:Y:S05]  /*52e0*/  CALL.REL.NOINC `($__internal_25_$__cuda_sm3x_div_rn_noftz_f32_slowpath) ;  /* 0x0000001400007944 */ /* 0x000fea0003c00000 */
[----:B------:R-:W-:-:S07]  /*52f0*/  MOV R2, R0 ;  /* 0x0000000000027202 */ /* 0x000fce0000000f00 */
.L_x_1673:
[----:B------:R-:W-:Y:S05]  /*5300*/  BSYNC.RECONVERGENT B4 ;  /* 0x0000000000047941 */ /* 0x000fea0003800200 */
.L_x_1672:
        /* <DEDUP_REMOVED lines=14> */
[----:B------:R-:W-:-:S05]  /*53f0*/  LEA R0, R45, UR4, 0x2 ;  /* 0x000000042d007c11 */ /* 0x000fca000f8e10ff */
[----:B------:R-:W0:Y:S02]  /*5400*/  LDS R49, [R0] ;  /* 0x0000000000317984 */ /* 0x000e240000000800 */
[----:B0-----:R-:W-:Y:S01]  /*5410*/  FMUL R49, R49, R12 ;  /* 0x0000000c31317220 */ /* 0x001fe20000400000 */
[----:B------:R-:W-:Y:S06]  /*5420*/  @P0 BRA `(.L_x_1675) ;  /* 0x0000000000140947 */ /* 0x000fec0003800000 */
[----:B------:R-:W-:Y:S02]  /*5430*/  MOV R0, R43 ;  /* 0x0000002b00007202 */ /* 0x000fe40000000f00 */
[----:B------:R-:W-:-:S07]  /*5440*/  MOV R40, 0x5460 ;  /* 0x0000546000287802 */ /* 0x000fce0000000f00 */
[----:B------:R-:W-:Y:S05]  /*5450*/  CALL.REL.NOINC `($__internal_23_$__cuda_sm20_rcp_rn_f32_slowpath) ;  /* 0x0000000c00747944 */ /* 0x000fea0003c00000 */
[----:B------:R-:W-:Y:S01]  /*5460*/  MOV R0, R3 ;  /* 0x0000000300007202 */ /* 0x000fe20000000f00 */
[----:B------:R-:W-:Y:S06]  /*5470*/  BRA `(.L_x_1676) ;  /* 0x0000000000107947 */ /* 0x000fec0003800000 */
.L_x_1675:
[----:B------:R-:W0:Y:S02]  /*5480*/  MUFU.RCP R0, R43 ;  /* 0x0000002b00007308 */ /* 0x000e240000001000 */
[----:B0-----:R-:W-:-:S04]  /*5490*/  FFMA R3, R43, R0, -1 ;  /* 0xbf8000002b037423 */ /* 0x001fc80000000000 */
[----:B------:R-:W-:-:S04]  /*54a0*/  FADD.FTZ R3, -R3, -RZ ;  /* 0x800000ff03037221 */ /* 0x000fc80000010100 */
[----:B------:R-:W-:-:S07]  /*54b0*/  FFMA R0, R0, R3, R0 ;  /* 0x0000000300007223 */ /* 0x000fce0000000000 */
.L_x_1676:
[----:B------:R-:W-:Y:S05]  /*54c0*/  BSYNC.RECONVERGENT B0 ;  /* 0x0000000000007941 */ /* 0x000fea0003800200 */
.L_x_1674:
[----:B------:R-:W-:-:S04]  /*54d0*/  @!P3 FMUL.D4 R3, R49, R38 ;  /* 0x000000263103b220 */ /* 0x000fc80000200000 */
[----:B------:R-:W-:-:S04]  /*54e0*/  @!P3 FMUL R3, R3, R0 ;  /* 0x000000000303b220 */ /* 0x000fc80000400000 */
[----:B------:R-:W-:-:S04]  /*54f0*/  @!P3 FMUL R40, R3, R0 ;  /* 0x000000000328b220 */ /* 0x000fc80000400000 */
[----:B------:R-:W-:-:S04]  /*5500*/  @!P3 FADD R3, R40, R40 ;  /* 0x000000282803b221 */ /* 0x000fc80000000000 */
[----:B------:R-:W-:Y:S01]  /*5510*/  @!P3 FMUL R3, R3, R0 ;  /* 0x000000000303b220 */ /* 0x000fe20000400000 */
[----:B------:R-:W-:Y:S06]  /*5520*/  @!P3 BRA `(.L_x_1677) ;  /* 0x000000040014b947 */ /* 0x000fec0003800000 */
[----:B------:R-:W-:Y:S01]  /*5530*/  FMUL R41, R24, R41 ;  /* 0x0000002918297220 */ /* 0x000fe20000400000 */
[----:B------:R-:W-:Y:S02]  /*5540*/  HFMA2 R44, -RZ, RZ, 0.80126953125, -0.00891876220703125 ;  /* 0x3a69a091ff2c7431 */ /* 0x000fe400000001ff */
[----:B------:R-:W-:Y:S01]  /*5550*/  FMUL R38, R49, R38 ;  /* 0x0000002631267220 */ /* 0x000fe20000400000 */
[C---:B------:R-:W-:Y:S01]  /*5560*/  FADD R40, |R41|.reuse, 4 ;  /* 0x4080000029287421 */ /* 0x040fe20000000200 */
[C---:B------:R-:W-:Y:S01]  /*5570*/  FADD R3, |R41|.reuse, -4 ;  /* 0xc080000029037421 */ /* 0x040fe20000000200 */
[----:B------:R-:W-:-:S04]  /*5580*/  FSETP.GEU.AND P1, PT, R41, RZ, PT ;  /* 0x000000ff2900720b */ /* 0x000fc80003f2e000 */
[----:B------:R-:W0:Y:S02]  /*5590*/  MUFU.RCP R40, R40 ;  /* 0x0000002800287308 */ /* 0x000e240000001000 */
[----:B0-----:R-:W-:-:S04]  /*55a0*/  FMUL R3, R3, R40 ;  /* 0x0000002803037220 */ /* 0x001fc80000400000 */
[----:B------:R-:W-:-:S04]  /*55b0*/  FADD R42, R3, 1 ;  /* 0x3f800000032a7421 */ /* 0x000fc80000000000 */
[----:B------:R-:W-:-:S04]  /*55c0*/  FFMA R42, R42, -4, |R41| ;  /* 0xc08000002a2a7823 */ /* 0x000fc80000000429 */
[----:B------:R-:W-:-:S04]  /*55d0*/  FFMA R42, |R41|, -R3, R42 ;  /* 0x80000003292a7223 */ /* 0x000fc8000000022a */
[----:B------:R-:W-:Y:S01]  /*55e0*/  FFMA R3, R40, R42, R3 ;  /* 0x0000002a28037223 */ /* 0x000fe20000000003 */
[----:B------:R-:W-:-:S03]  /*55f0*/  MOV R40, 0x3f800000 ;  /* 0x3f80000000287802 */ /* 0x000fc60000000f00 */
[----:B------:R-:W-:Y:S02]  /*5600*/  FFMA R42, R3, R44, 0.0070457882247865200043 ;  /* 0x3be6e05b032a7423 */ /* 0x000fe4000000002c */
[----:B------:R-:W-:Y:S02]  /*5610*/  FFMA R43, |R41|, 2, R40 ;  /* 0x40000000292b7823 */ /* 0x000fe40000000228 */
[----:B------:R-:W-:-:S04]  /*5620*/  FFMA R42, R3, R42, -0.015866896137595176697 ;  /* 0xbc81fb4b032a7423 */ /* 0x000fc8000000002a */
[----:B------:R-:W-:-:S04]  /*5630*/  FFMA R42, R3, R42, 0.036429625004529953003 ;  /* 0x3d15373b032a7423 */ /* 0x000fc8000000002a */
[----:B------:R-:W-:-:S04]  /*5640*/  FFMA R42, R3, R42, -0.066643431782722473145 ;  /* 0xbd887c5a032a7423 */ /* 0x000fc8000000002a */
[----:B------:R-:W-:-:S04]  /*5650*/  FFMA R42, R3, R42, 0.093814529478549957275 ;  /* 0x3dc021d5032a7423 */ /* 0x000fc8000000002a */
[C---:B------:R-:W-:Y:S02]  /*5660*/  FFMA R40, R3.reuse, R42, -0.10099056363105773926 ;  /* 0xbdced42403287423 */ /* 0x040fe4000000002a */
[----:B------:R0:W1:Y:S02]  /*5670*/  MUFU.RCP R42, R43 ;  /* 0x0000002b002a7308 */ /* 0x0000640000001000 */
[----:B------:R-:W-:-:S04]  /*5680*/  FFMA R40, R3, R40, 0.06809400022029876709 ;  /* 0x3d8b74de03287423 */ /* 0x000fc80000000028 */
[----:B------:R-:W-:Y:S01]  /*5690*/  FFMA R44, R3, R40, 0.015377387404441833496 ;  /* 0x3c7bf170032c7423 */ /* 0x000fe20000000028 */
[----:B------:R-:W-:Y:S01]  /*56a0*/  FMUL R40, R41, -R41 ;  /* 0x8000002929287220 */ /* 0x000fe20000400000 */
[----:B0-----:R-:W-:Y:S02]  /*56b0*/  MOV R43, 0x3bbb989d ;  /* 0x3bbb989d002b7802 */ /* 0x001fe40000000f00 */
[----:B------:R-:W-:Y:S01]  /*56c0*/  FFMA R44, R3, R44, -0.1396210789680480957 ;  /* 0xbe0ef8d4032c7423 */ /* 0x000fe2000000002c */
[----:B------:R-:W-:-:S03]  /*56d0*/  FMUL R46, R40, 1.4426950216293334961 ;  /* 0x3fb8aa3b282e7820 */ /* 0x000fc60000400000 */
[----:B------:R-:W-:Y:S01]  /*56e0*/  FFMA R44, R3, R44, 1.232995152473449707 ;  /* 0x3f9dd2c9032c7423 */ /* 0x000fe2000000002c */
[----:B------:R-:W-:Y:S02]  /*56f0*/  FFMA.SAT R43, R40, R43, 0.5 ;  /* 0x3f000000282b7423 */ /* 0x000fe4000000202b */
[----:B------:R-:W0:Y:S01]  /*5700*/  FRND.TRUNC R46, R46 ;  /* 0x0000002e002e7307 */ /* 0x000e22000020d000 */
[----:B-1----:R-:W-:-:S04]  /*5710*/  FMUL R47, R44, R42 ;  /* 0x0000002a2c2f7220 */ /* 0x002fc80000400000 */
[----:B------:R-:W-:-:S04]  /*5720*/  FMUL R3, R47, -2 ;  /* 0xc00000002f037820 */ /* 0x000fc80000400000 */
[----:B------:R-:W-:Y:S01]  /*5730*/  FFMA R44, |R41|, R3, R44 ;  /* 0x00000003292c7223 */ /* 0x000fe2000000022c */
[----:B------:R-:W-:-:S03]  /*5740*/  HFMA2 R3, -RZ, RZ, 3.4921875, 0 ;  /* 0x42fc0000ff037431 */ /* 0x000fc600000001ff */
[----:B------:R-:W-:Y:S01]  /*5750*/  FADD R44, -R47, R44 ;  /* 0x0000002c2f2c7221 */ /* 0x000fe20000000100 */
[----:B0-----:R-:W-:-:S03]  /*5760*/  FSETP.GT.AND P0, PT, |R46|, 126, PT ;  /* 0x42fc00002e00780b */ /* 0x001fc60003f04200 */
[----:B------:R-:W-:Y:S01]  /*5770*/  FFMA R42, R42, R44, R47 ;  /* 0x0000002c2a2a7223 */ /* 0x000fe2000000002f */
[----:B------:R-:W-:-:S04]  /*5780*/  LOP3.LUT R3, R3, 0x80000000, R46, 0xb8, !PT ;  /* 0x8000000003037812 */ /* 0x000fc800078eb82e */
[----:B------:R-:W-:Y:S01]  /*5790*/  FSEL R3, R3, R46, P0 ;  /* 0x0000002e03037208 */ /* 0x000fe20000000000 */
[----:B------:R-:W-:Y:S01]  /*57a0*/  HFMA2 R46, -RZ, RZ, 3.7421875, 0 ;  /* 0x437c0000ff2e7431 */ /* 0x000fe200000001ff */
[----:B------:R-:W-:-:S03]  /*57b0*/  FSETP.GT.AND P0, PT, |R41|, 10.05500030517578125, PT ;  /* 0x4120e1482900780b */ /* 0x000fc60003f04200 */
[----:B------:R-:W-:-:S04]  /*57c0*/  FFMA R44, R3, -0.69314718246459960938, R40 ;  /* 0xbf317218032c7823 */ /* 0x000fc80000000028 */
[C---:B------:R-:W-:Y:S01]  /*57d0*/  FFMA R44, R3.reuse, 1.9046542121259335545e-09, R44 ;  /* 0x3102e308032c7823 */ /* 0x040fe2000000002c */
[----:B------:R-:W-:Y:S01]  /*57e0*/  FADD R3, R3, 12583039 ;  /* 0x4b40007f03037421 */ /* 0x000fe20000000000 */
[----:B------:R-:W-:Y:S02]  /*57f0*/  FFMA.RM R43, R43, R46, 12582913 ;  /* 0x4b4000012b2b7423 */ /* 0x000fe4000000402e */
[----:B------:R-:W-:Y:S02]  /*5800*/  FMUL R44, R44, 1.4426950216293334961 ;  /* 0x3fb8aa3b2c2c7820 */ /* 0x000fe40000400000 */
[----:B------:R-:W-:Y:S01]  /*5810*/  FADD R47, R43, -12583039 ;  /* 0xcb40007f2b2f7421 */ /* 0x000fe20000000000 */
[----:B------:R-:W-:Y:S02]  /*5820*/  SHF.L.U32 R3, R3, 0x17, RZ ;  /* 0x0000001703037819 */ /* 0x000fe400000006ff */
[----:B------:R-:W-:Y:S01]  /*5830*/  SHF.L.U32 R43, R43, 0x17, RZ ;  /* 0x000000172b2b7819 */ /* 0x000fe200000006ff */
[----:B------:R-:W0:Y:S01]  /*5840*/  MUFU.EX2 R44, R44 ;  /* 0x0000002c002c7308 */ /* 0x000e220000000800 */
[----:B------:R-:W-:-:S04]  /*5850*/  FFMA R47, R40, 1.4426950216293334961, -R47 ;  /* 0x3fb8aa3b282f7823 */ /* 0x000fc8000000082f */
[----:B------:R-:W-:Y:S01]  /*5860*/  FFMA R47, R40, 1.925963033500011079e-08, R47 ;  /* 0x32a57060282f7823 */ /* 0x000fe2000000002f */
[----:B------:R-:W-:Y:S01]  /*5870*/  FFMA R40, -|R41|, |R41|, -R40 ;  /* 0x4000002929287223 */ /* 0x000fe20000000b28 */
[----:B0-----:R-:W-:-:S04]  /*5880*/  FMUL R3, R3, R44 ;  /* 0x0000002c03037220 */ /* 0x001fc80000400000 */
[----:B------:R-:W-:Y:S02]  /*5890*/  FFMA R3, R3, R40, R3 ;  /* 0x0000002803037223 */ /* 0x000fe40000000003 */
[----:B------:R-:W0:Y:S02]  /*58a0*/  MUFU.EX2 R40, R47 ;  /* 0x0000002f00287308 */ /* 0x000e240000000800 */
[----:B------:R-:W-:-:S05]  /*58b0*/  FMUL R3, R42, R3 ;  /* 0x000000032a037220 */ /* 0x000fca0000400000 */
[----:B------:R-:W-:-:S05]  /*58c0*/  FSEL R3, R3, RZ, !P0 ;  /* 0x000000ff03037208 */ /* 0x000fca0004000000 */
[----:B------:R-:W-:-:S04]  /*58d0*/  @!P1 FADD R3, -R3, 2 ;  /* 0x4000000003039421 */ /* 0x000fc80000000100 */
[----:B------:R-:W-:Y:S01]  /*58e0*/  FMUL R41, R3, R0 ;  /* 0x0000000003297220 */ /* 0x000fe20000400000 */
[----:B0-----:R-:W-:Y:S01]  /*58f0*/  FMUL R40, R43, R40 ;  /* 0x000000282b287220 */ /* 0x001fe20000400000 */
[----:B------:R-:W-:Y:S02]  /*5900*/  FMUL R3, R3, R38 ;  /* 0x0000002603037220 */ /* 0x000fe40000400000 */
[----:B------:R-:W-:Y:S01]  /*5910*/  FMUL R41, R41, R0 ;  /* 0x0000000029297220 */ /* 0x000fe20000400000 */
[----:B------:R-:W-:-:S03]  /*5920*/  FMUL R43, R33, R40 ;  /* 0x00000028212b7220 */ /* 0x000fc60000400000 */
[-C--:B------:R-:W-:Y:S01]  /*5930*/  FMUL R41, R41, R0.reuse ;  /* 0x0000000029297220 */ /* 0x080fe20000400000 */
[----:B------:R-:W-:-:S04]  /*5940*/  FMUL R40, R43, R0 ;  /* 0x000000002b287220 */ /* 0x000fc80000400000 */
[-C--:B------:R-:W-:Y:S01]  /*5950*/  FFMA R41, R40, R0.reuse, R41 ;  /* 0x0000000028297223 */ /* 0x080fe20000000029 */
[----:B------:R-:W-:-:S03]  /*5960*/  FMUL R40, R3, R0 ;  /* 0x0000000003287220 */ /* 0x000fc60000400000 */
[----:B------:R-:W-:-:S07]  /*5970*/  FMUL R3, R38, R41 ;  /* 0x0000002926037220 */ /* 0x000fce0000400000 */
.L_x_1677:
        /* <DEDUP_REMOVED lines=11> */
.L_x_1655:
        /* <DEDUP_REMOVED lines=12> */
.L_x_1679:
[----:B-1----:R-:W-:Y:S01]  /*5af0*/  FMUL.FTZ R3, R0, R39 ;  /* 0x0000002700037220 */ /* 0x002fe20000410000 */
[----:B------:R-:W-:-:S03]  /*5b00*/  FMUL.FTZ R2, R39, 0.5 ;  /* 0x3f00000027027820 */ /* 0x000fc60000410000 */
[----:B------:R-:W-:-:S04]  /*5b10*/  FFMA R0, -R3, R3, R0 ;  /* 0x0000000303007223 */ /* 0x000fc80000000100 */
[----:B------:R-:W-:-:S07]  /*5b20*/  FFMA R0, R0, R2, R3 ;  /* 0x0000000200007223 */ /* 0x000fce0000000003 */
.L_x_1680:
[----:B------:R-:W-:Y:S05]  /*5b30*/  BSYNC.RECONVERGENT B0 ;  /* 0x0000000000007941 */ /* 0x000fea0003800200 */
.L_x_1678:
        /* <DEDUP_REMOVED lines=28> */
[----:B------:R-:W-:Y:S01]  /*5d00*/  FFMA R38, R3, R38, R40 ;  /* 0x0000002603267223 */ /* 0x000fe20000000028 */
[----:B------:R-:W-:-:S03]  /*5d10*/  IADD3 R40, PT, PT, R0, 0x1800000, RZ ;  /* 0x0180000000287810 */ /* 0x000fc60007ffe0ff */
[----:B------:R-:W0:Y:S01]  /*5d20*/  LDS R39, [R39] ;  /* 0x0000000027277984 */ /* 0x000e220000000800 */
[----:B------:R-:W-:Y:S02]  /*5d30*/  LOP3.LUT R40, R40, 0x7f800000, RZ, 0xc0, !PT ;  /* 0x7f80000028287812 */ /* 0x000fe400078ec0ff */
[----:B------:R-:W-:Y:S02]  /*5d40*/  FSEL R41, R41, 0.12837915122509002686, P0 ;  /* 0x3e0375d329297808 */ /* 0x000fe40000000000 */
[----:B------:R-:W-:-:S03]  /*5d50*/  ISETP.GT.U32.AND P1, PT, R40, 0x1ffffff, PT ;  /* 0x01ffffff2800780c */ /* 0x000fc60003f24070 */
[----:B------:R-:W-:-:S04]  /*5d60*/  FFMA R38, R3, R38, R41 ;  /* 0x0000002603267223 */ /* 0x000fc80000000029 */
[----:B------:R-:W-:-:S04]  /*5d70*/  FFMA R38, R38, R43, R43 ;  /* 0x0000002b26267223 */ /* 0x000fc8000000002b */
[----:B------:R-:W1:Y:S02]  /*5d80*/  @P0 MUFU.EX2 R3, R38 ;  /* 0x0000002600030308 */ /* 0x000e640000000800 */
[----:B-1----:R-:W-:-:S05]  /*5d90*/  @P0 FADD R3, -R3, 1 ;  /* 0x3f80000003030421 */ /* 0x002fca0000000100 */
[----:B------:R-:W-:Y:S01]  /*5da0*/  @P0 LOP3.LUT R38, R3, 0x80000000, R2, 0xb8, !PT ;  /* 0x8000000003260812 */ /* 0x000fe200078eb802 */
[----:B------:R-:W-:Y:S06]  /*5db0*/  @P1 BRA `(.L_x_1682) ;  /* 0x00000000000c1947 */ /* 0x000fec0003800000 */
[----:B------:R-:W-:-:S07]  /*5dc0*/  MOV R40, 0x5de0 ;  /* 0x00005de000287802 */ /* 0x000fce0000000f00 */
[----:B0-----:R-:W-:Y:S05]  /*5dd0*/  CALL.REL.NOINC `($__internal_23_$__cuda_sm20_rcp_rn_f32_slowpath) ;  /* 0x0000000400147944 */ /* 0x001fea0003c00000 */
[----:B------:R-:W-:Y:S05]  /*5de0*/  BRA `(.L_x_1683) ;  /* 0x0000000000107947 */ /* 0x000fea0003800000 */
.L_x_1682:
[----:B------:R-:W1:Y:S02]  /*5df0*/  MUFU.RCP R3, R0 ;  /* 0x0000000000037308 */ /* 0x000e640000001000 */
[----:B-1----:R-:W-:-:S04]  /*5e00*/  FFMA R40, R3, R0, -1 ;  /* 0xbf80000003287423 */ /* 0x002fc80000000000 */
[----:B------:R-:W-:-:S04]  /*5e10*/  FADD.FTZ R40, -R40, -RZ ;  /* 0x800000ff28287221 */ /* 0x000fc80000010100 */
[----:B------:R-:W-:-:S07]  /*5e20*/  FFMA R3, R3, R40, R3 ;  /* 0x0000002803037223 */ /* 0x000fce0000000003 */
.L_x_1683:
[----:B------:R-:W-:Y:S05]  /*5e30*/  BSYNC.RECONVERGENT B0 ;  /* 0x0000000000007941 */ /* 0x000fea0003800200 */
.L_x_1681:
[----:B------:R-:W-:Y:S01]  /*5e40*/  HFMA2 R43, -RZ, RZ, 3.7421875, 0 ;  /* 0x437c0000ff2b7431 */ /* 0x000fe200000001ff */
[----:B------:R-:W-:Y:S01]  /*5e50*/  MOV R41, 0x3bbb989d ;  /* 0x3bbb989d00297802 */ /* 0x000fe20000000f00 */
[----:B------:R-:W-:Y:S01]  /*5e60*/  FMUL R2, R2, -R2 ;  /* 0x8000000202027220 */ /* 0x000fe20000400000 */
[----:B------:R-:W-:Y:S01]  /*5e70*/  FADD R0, R0, 9.9999999392252902908e-09 ;  /* 0x322bcc7700007421 */ /* 0x000fe20000000000 */
[----:B0-----:R-:W-:Y:S01]  /*5e80*/  FMUL R39, R39, R12 ;  /* 0x0000000c27277220 */ /* 0x001fe20000400000 */
[----:B------:R-:W-:Y:S01]  /*5e90*/  BSSY.RECONVERGENT B0, `(.L_x_1684) ;  /* 0x000001c000007945 */ /* 0x000fe20003800200 */
[----:B------:R-:W-:Y:S02]  /*5ea0*/  FFMA.SAT R40, R2, R41, 0.5 ;  /* 0x3f00000002287423 */ /* 0x000fe40000002029 */
[----:B------:R-:W-:Y:S01]  /*5eb0*/  IADD3 R42, PT, PT, R0, 0x1800000, RZ ;  /* 0x01800000002a7810 */ /* 0x000fe20007ffe0ff */
[----:B------:R-:W-:Y:S01]  /*5ec0*/  FMUL R39, R39, -332.0635986328125 ;  /* 0xc3a6082427277820 */ /* 0x000fe20000400000 */
[----:B------:R-:W-:-:S02]  /*5ed0*/  FFMA.RM R40, R40, R43, 12582913 ;  /* 0x4b40000128287423 */ /* 0x000fc4000000402b */
[----:B------:R-:W-:Y:S02]  /*5ee0*/  LOP3.LUT R42, R42, 0x7f800000, RZ, 0xc0, !PT ;  /* 0x7f8000002a2a7812 */ /* 0x000fe400078ec0ff */
[C---:B------:R-:W-:Y:S01]  /*5ef0*/  FADD R41, R40.reuse, -12583039 ;  /* 0xcb40007f28297421 */ /* 0x040fe20000000000 */
[----:B------:R-:W-:Y:S02]  /*5f00*/  SHF.L.U32 R40, R40, 0x17, RZ ;  /* 0x0000001728287819 */ /* 0x000fe400000006ff */
[----:B------:R-:W-:Y:S01]  /*5f10*/  ISETP.GT.U32.AND P0, PT, R42, 0x1ffffff, PT ;  /* 0x01ffffff2a00780c */ /* 0x000fe20003f04070 */
[----:B------:R-:W-:-:S04]  /*5f20*/  FFMA R41, R2, 1.4426950216293334961, -R41 ;  /* 0x3fb8aa3b02297823 */ /* 0x000fc80000000829 */
[----:B------:R-:W-:Y:S01]  /*5f30*/  FFMA R41, R2, 1.925963033500011079e-08, R41 ;  /* 0x32a5706002297823 */ /* 0x000fe20000000029 */
[-C--:B------:R-:W-:Y:S01]  /*5f40*/  FMUL R2, R3, R38.reuse ;  /* 0x0000002603027220 */ /* 0x080fe20000400000 */
[----:B------:R-:W-:-:S04]  /*5f50*/  FMUL R38, R39, R38 ;  /* 0x0000002627267220 */ /* 0x000fc80000400000 */
[----:B------:R-:W0:Y:S01]  /*5f60*/  MUFU.EX2 R41, R41 ;  /* 0x0000002900297308 */ /* 0x000e220000000800 */
[----:B------:R-:W-:Y:S01]  /*5f70*/  FMUL R38, R38, R3 ;  /* 0x0000000326267220 */ /* 0x000fe20000400000 */
[----:B0-----:R-:W-:-:S04]  /*5f80*/  FMUL R40, R40, R41 ;  /* 0x0000002928287220 */ /* 0x001fc80000400000 */
[----:B------:R-:W-:-:S04]  /*5f90*/  FMUL R40, R33, R40 ;  /* 0x0000002821287220 */ /* 0x000fc80000400000 */
[----:B------:R-:W-:-:S04]  /*5fa0*/  FMUL R43, R40, R3 ;  /* 0x00000003282b7220 */ /* 0x000fc80000400000 */
[----:B------:R-:W-:-:S04]  /*5fb0*/  FFMA R2, R2, R3, R43 ;  /* 0x0000000302027223 */ /* 0x000fc8000000002b */
[----:B------:R-:W-:Y:S01]  /*5fc0*/  FMUL R2, R39, R2 ;  /* 0x0000000227027220 */ /* 0x000fe20000400000 */
[----:B------:R-:W-:Y:S06]  /*5fd0*/  @P0 BRA `(.L_x_1685) ;  /* 0x00000000000c0947 */ /* 0x000fec0003800000 */
[----:B------:R-:W-:-:S07]  /*5fe0*/  MOV R40, 0x6000 ;  /* 0x0000600000287802 */ /* 0x000fce0000000f00 */
[----:B------:R-:W-:Y:S05]  /*5ff0*/  CALL.REL.NOINC `($__internal_23_$__cuda_sm20_rcp_rn_f32_slowpath) ;  /* 0x00000000008c7944 */ /* 0x000fea0003c00000 */
[----:B------:R-:W-:Y:S05]  /*6000*/  BRA `(.L_x_1686) ;  /* 0x0000000000107947 */ /* 0x000fea0003800000 */
.L_x_1685:
[----:B------:R-:W0:Y:S02]  /*6010*/  MUFU.RCP R3, R0 ;  /* 0x0000000000037308 */ /* 0x000e240000001000 */
[----:B0-----:R-:W-:-:S04]  /*6020*/  FFMA R39, R0, R3, -1 ;  /* 0xbf80000000277423 */ /* 0x001fc80000000003 */
[----:B------:R-:W-:-:S04]  /*6030*/  FADD.FTZ R40, -R39, -RZ ;  /* 0x800000ff27287221 */ /* 0x000fc80000010100 */
[----:B------:R-:W-:-:S07]  /*6040*/  FFMA R3, R3, R40, R3 ;  /* 0x0000002803037223 */ /* 0x000fce0000000003 */
.L_x_1686:
[----:B------:R-:W-:Y:S05]  /*6050*/  BSYNC.RECONVERGENT B0 ;  /* 0x0000000000007941 */ /* 0x000fea0003800200 */
.L_x_1684:
[C---:B------:R-:W-:Y:S01]  /*6060*/  FMUL R36, R2.reuse, R36 ;  /* 0x0000002402247220 */ /* 0x040fe20000400000 */
[C---:B------:R-:W-:Y:S01]  /*6070*/  FMUL R35, R2.reuse, R35 ;  /* 0x0000002302237220 */ /* 0x040fe20000400000 */
[----:B------:R-:W-:Y:S01]  /*6080*/  FMUL R37, R2, R37 ;  /* 0x0000002502257220 */ /* 0x000fe20000400000 */
[----:B------:R-:W-:Y:S01]  /*6090*/  FFMA R19, R38, 0.5, R19 ;  /* 0x3f00000026137823 */ /* 0x000fe20000000013 */
[-C--:B------:R-:W-:Y:S01]  /*60a0*/  FFMA R15, R36, R3.reuse, R15 ;  /* 0x00000003240f7223 */ /* 0x080fe2000000000f */
[-C--:B------:R-:W-:Y:S01]  /*60b0*/  FFMA R16, R35, R3.reuse, R16 ;  /* 0x0000000323107223 */ /* 0x080fe20000000010 */
[----:B------:R-:W-:-:S07]  /*60c0*/  FFMA R18, R37, R3, R18 ;  /* 0x0000000325127223 */ /* 0x000fce0000000012 */
.L_x_1652:
[----:B------:R-:W-:Y:S05]  /*60d0*/  BSYNC.RECONVERGENT B2 ;  /* 0x0000000000027941 */ /* 0x000fea0003800200 */
.L_x_1651:
[----:B------:R-:W0:Y:S01]  /*60e0*/  LDCU UR4, c[0x0][0x408] ;  /* 0x00008100ff0477ac */ /* 0x000e220008000800 */
[----:B------:R-:W-:Y:S02]  /*60f0*/  IADD3 R3, PT, PT, R34, 0x1, RZ ;  /* 0x0000000122037810 */ /* 0x000fe40007ffe0ff */
[C---:B------:R-:W-:Y:S02]  /*6100*/  ISETP.LT.U32.AND P1, PT, R45.reuse, 0x3f, PT ;  /* 0x0000003f2d00780c */ /* 0x040fe40003f21070 */
[----:B------:R-:W-:Y:S02]  /*6110*/  IADD3 R45, PT, PT, R45, 0x1, RZ ;  /* 0x000000012d2d7810 */ /* 0x000fe40007ffe0ff */
[----:B0-----:R-:W-:-:S04]  /*6120*/  MOV R0, UR4 ;  /* 0x0000000400007c02 */ /* 0x001fc80008000f00 */
[----:B------:R-:W-:-:S13]  /*6130*/  ISETP.GE.AND P0, PT, R3, R0, PT ;  /* 0x000000000300720c */ /* 0x000fda0003f06270 */
[----:B------:R-:W-:Y:S05]  /*6140*/  @!P0 BRA P1, `(.L_x_1687) ;  /* 0xffffffe400c88947 */ /* 0x000fea000083ffff */
.L_x_1650:
[----:B------:R-:W-:Y:S05]  /*6150*/  BSYNC.RECONVERGENT B3 ;  /* 0x0000000000037941 */ /* 0x000fea0003800200 */
.L_x_1649:
[----:B------:R-:W-:Y:S06]  /*6160*/  BAR.SYNC.DEFER_BLOCKING 0x0 ;  /* 0x0000000000007b1d */ /* 0x000fec0000010000 */
[----:B------:R-:W-:Y:S05]  /*6170*/  @P2 BRA `(.L_x_1688) ;  /* 0xffffffe0009c2947 */ /* 0x000fea000383ffff */
.L_x_1646:
[----:B------:R-:W-:-:S13]  /*6180*/  ISETP.GE.AND P0, PT, R5, R0, PT ;  /* 0x000000000500720c */ /* 0x000fda0003f06270 */
[----:B------:R-:W-:Y:S05]  /*6190*/  @P0 EXIT ;  /* 0x000000000000094d */ /* 0x000fea0003800000 */
[----:B------:R-:W0:Y:S01]  /*61a0*/  LDC.64 R2, c[0x0][0x388] ;  /* 0x0000e200ff027b82 */ /* 0x000e220000000a00 */
[----:B------:R-:W-:-:S07]  /*61b0*/  LEA R5, R5, R5, 0x1 ;  /* 0x0000000505057211 */ /* 0x000fce00078e08ff */
[----:B-----5:R-:W1:Y:S01]  /*61c0*/  LDC.64 R6, c[0x0][0x390] ;  /* 0x0000e400ff067b82 */ /* 0x020e620000000a00 */
[----:B0-----:R-:W-:-:S05]  /*61d0*/  IMAD.WIDE R2, R5, 0x4, R2 ;  /* 0x0000000405027825 */ /* 0x001fca00078e0202 */
[----:B------:R-:W-:Y:S04]  /*61e0*/  REDG.E.ADD.F32.FTZ.RN.STRONG.GPU desc[UR10][R2.64], R15 ;  /* 0x0000000f020079a6 */ /* 0x000fe8000c12f30a */
[----:B------:R-:W-:Y:S04]  /*61f0*/  REDG.E.ADD.F32.FTZ.RN.STRONG.GPU desc[UR10][R2.64+0x4], R16 ;  /* 0x00000410020079a6 */ /* 0x000fe8000c12f30a */
[----:B------:R-:W-:Y:S04]  /*6200*/  REDG.E.ADD.F32.FTZ.RN.STRONG.GPU desc[UR10][R2.64+0x8], R18 ;  /* 0x00000812020079a6 */ /* 0x000fe8000c12f30a */
[----:B-1----:R-:W-:Y:S01]  /*6210*/  REDG.E.ADD.F32.FTZ.RN.STRONG.GPU desc[UR10][R6.64], R19 ;  /* 0x00000013060079a6 */ /* 0x002fe2000c12f30a */
[----:B------:R-:W-:Y:S05]  /*6220*/  EXIT ;  /* 0x000000000000794d */ /* 0x000fea0003800000 */
        .weak           $__internal_23_$__cuda_sm20_rcp_rn_f32_slowpath
        .type           $__internal_23_$__cuda_sm20_rcp_rn_f32_slowpath,@function
        .size           $__internal_23_$__cuda_sm20_rcp_rn_f32_slowpath,($__internal_24_$__cuda_sm20_sqrt_rn_f32_slowpath - $__internal_23_$__cuda_sm20_rcp_rn_f32_slowpath)
$__internal_23_$__cuda_sm20_rcp_rn_f32_slowpath:
        /* <DEDUP_REMOVED lines=15> */
.L_x_1690:
[----:B------:R-:W-:-:S04]  /*6320*/  IADD3 R42, PT, PT, R3, -0xfd, RZ ;  /* 0xffffff03032a7810 */ /* 0x000fc80007ffe0ff */
[----:B------:R-:W-:-:S13]  /*6330*/  ISETP.GT.U32.AND P0, PT, R42, 0x1, PT ;  /* 0x000000012a00780c */ /* 0x000fda0003f04070 */
[----:B------:R-:W-:Y:S05]  /*6340*/  @P0 BRA `(.L_x_1692) ;  /* 0x0000000000780947 */ /* 0x000fea0003800000 */
[----:B------:R-:W-:-:S04]  /*6350*/  LOP3.LUT R51, R0, 0x7fffff, RZ, 0xc0, !PT ;  /* 0x007fffff00337812 */ /* 0x000fc800078ec0ff */
[----:B------:R-:W-:-:S04]  /*6360*/  LOP3.LUT R51, R51, 0x3f800000, RZ, 0xfc, !PT ;  /* 0x3f80000033337812 */ /* 0x000fc800078efcff */
[----:B------:R-:W0:Y:S02]  /*6370*/  MUFU.RCP R44, R51 ;  /* 0x00000033002c7308 */ /* 0x000e240000001000 */
[----:B0-----:R-:W-:-:S04]  /*6380*/  FFMA R47, R51, R44, -1 ;  /* 0xbf800000332f7423 */ /* 0x001fc8000000002c */
[----:B------:R-:W-:-:S04]  /*6390*/  FADD.FTZ R47, -R47, -RZ ;  /* 0x800000ff2f2f7221 */ /* 0x000fc80000010100 */
[CCC-:B------:R-:W-:Y:S01]  /*63a0*/  FFMA.RM R43, R44.reuse, R47.reuse, R44.reuse ;  /* 0x0000002f2c2b7223 */ /* 0x1c0fe2000000402c */
[----:B------:R-:W-:Y:S01]  /*63b0*/  FFMA.RP R44, R44, R47, R44 ;  /* 0x0000002f2c2c7223 */ /* 0x000fe2000000802c */
[----:B------:R-:W-:-:S04]  /*63c0*/  HFMA2 R47, -RZ, RZ, 0, 1.78813934326171875e-07 ;  /* 0x00000003ff2f7431 */ /* 0x000fc800000001ff */
[C---:B------:R-:W-:Y:S02]  /*63d0*/  FSETP.NEU.FTZ.AND P0, PT, R43.reuse, R44, PT ;  /* 0x0000002c2b00720b */ /* 0x040fe40003f1d000 */
[----:B------:R-:W-:Y:S02]  /*63e0*/  LOP3.LUT R43, R43, 0x7fffff, RZ, 0xc0, !PT ;  /* 0x007fffff2b2b7812 */ /* 0x000fe400078ec0ff */
[----:B------:R-:W-:Y:S02]  /*63f0*/  SEL R44, RZ, 0xffffffff, !P0 ;  /* 0xffffffffff2c7807 */ /* 0x000fe40004000000 */
[----:B------:R-:W-:Y:S02]  /*6400*/  SHF.L.U32 R48, R47, R42, RZ ;  /* 0x0000002a2f307219 */ /* 0x000fe400000006ff */
[----:B------:R-:W-:Y:S02]  /*6410*/  LOP3.LUT R43, R43, 0x800000, RZ, 0xfc, !PT ;  /* 0x008000002b2b7812 */ /* 0x000fe400078efcff */
[----:B------:R-:W-:-:S02]  /*6420*/  IADD3 R44, PT, PT, -R44, RZ, RZ ;  /* 0x000000ff2c2c7210 */ /* 0x000fc40007ffe1ff */
[----:B------:R-:W-:Y:S02]  /*6430*/  LOP3.LUT R47, R48, R43, RZ, 0xc0, !PT ;  /* 0x0000002b302f7212 */ /* 0x000fe400078ec0ff */
[-C--:B------:R-:W-:Y:S02]  /*6440*/  LOP3.LUT P1, RZ, R44, R42.reuse, R43, 0xf8, !PT ;  /* 0x0000002a2cff7212 */ /* 0x080fe4000782f82b */
[----:B------:R-:W-:-:S04]  /*6450*/  SHF.R.U32.HI R47, RZ, R42, R47 ;  /* 0x0000002aff2f7219 */ /* 0x000fc8000001162f */
        /* <DEDUP_REMOVED lines=13> */
.L_x_1692:
[----:B------:R0:W1:Y:S02]  /*6530*/  MUFU.RCP R43, R0 ;  /* 0x00000000002b7308 */ /* 0x0000640000001000 */
.L_x_1691:
[----:B------:R-:W-:Y:S05]  /*6540*/  BSYNC.RECONVERGENT B1 ;  /* 0x0000000000017941 */ /* 0x000fea0003800200 */
.L_x_1689:
[----:B-1----:R-:W-:Y:S01]  /*6550*/  MOV R3, R43 ;  /* 0x0000002b00037202 */ /* 0x002fe20000000f00 */
[----:B------:R-:W-:Y:S01]  /*6560*/  HFMA2 R43, -RZ, RZ, 0, 0 ;  /* 0x00000000ff2b7431 */ /* 0x000fe200000001ff */
[----:B------:R-:W-:-:S04]  /*6570*/  MOV R42, R40 ;  /* 0x00000028002a7202 */ /* 0x000fc80000000f00 */
[----:B0-----:R-:W-:Y:S05]  /*6580*/  RET.REL.NODEC R42 `(compute_forces_only) ;  /* 0xffffff982a9c7950 */ /* 0x001fea0003c3ffff */
        .weak           $__internal_24_$__cuda_sm20_sqrt_rn_f32_slowpath
        .type           $__internal_24_$__cuda_sm20_sqrt_rn_f32_slowpath,@function
        .size           $__internal_24_$__cuda_sm20_sqrt_rn_f32_slowpath,($__internal_25_$__cuda_sm3x_div_rn_noftz_f32_slowpath - $__internal_24_$__cuda_sm20_sqrt_rn_f32_slowpath)
$__internal_24_$__cuda_sm20_sqrt_rn_f32_slowpath:
        /* <DEDUP_REMOVED lines=19> */
.L_x_1693:
[----:B------:R-:W-:Y:S01]  /*66c0*/  HFMA2 R3, -RZ, RZ, 0, 0 ;  /* 0x00000000ff037431 */ /* 0x000fe200000001ff */
[----:B------:R-:W-:-:S04]  /*66d0*/  MOV R2, R0 ;  /* 0x0000000000027202 */ /* 0x000fc80000000f00 */
[----:B------:R-:W-:Y:S05]  /*66e0*/  RET.REL.NODEC R2 `(compute_forces_only) ;  /* 0xffffff9802447950 */ /* 0x000fea0003c3ffff */
        .weak           $__internal_25_$__cuda_sm3x_div_rn_noftz_f32_slowpath
        .type           $__internal_25_$__cuda_sm3x_div_rn_noftz_f32_slowpath,@function
        .size           $__internal_25_$__cuda_sm3x_div_rn_noftz_f32_slowpath,(.L_x_3160 - $__internal_25_$__cuda_sm3x_div_rn_noftz_f32_slowpath)
$__internal_25_$__cuda_sm3x_div_rn_noftz_f32_slowpath:
        /* <DEDUP_REMOVED lines=34> */
.L_x_1695:
[----:B------:R-:W-:Y:S01]  /*6910*/  LEA R47, R43, 0xc0800000, 0x17 ;  /* 0xc08000002b2f7811 */ /* 0x000fe200078eb8ff */
[----:B------:R-:W-:Y:S01]  /*6920*/  BSSY.RECONVERGENT B1, `(.L_x_1700) ;  /* 0x0000036000017945 */ /* 0x000fe20003800200 */
[----:B------:R-:W-:Y:S02]  /*6930*/  IADD3 R46, PT, PT, R46, -0x7f, RZ ;  /* 0xffffff812e2e7810 */ /* 0x000fe40007ffe0ff */
[----:B------:R-:W-:Y:S02]  /*6940*/  IADD3 R50, PT, PT, -R47, R0, RZ ;  /* 0x000000002f327210 */ /* 0x000fe40007ffe1ff */
[----:B------:R-:W-:Y:S02]  /*6950*/  IADD3 R43, PT, PT, R46, 0x7f, -R43 ;  /* 0x0000007f2e2b7810 */ /* 0x000fe40007ffe82b */
[----:B------:R-:W0:Y:S01]  /*6960*/  MUFU.RCP R0, R50 ;  /* 0x0000003200007308 */ /* 0x000e220000001000 */
[----:B------:R-:W-:Y:S01]  /*6970*/  FADD.FTZ R47, -R50, -RZ ;  /* 0x800000ff322f7221 */ /* 0x000fe20000010100 */
[----:B------:R-:W-:-:S03]  /*6980*/  IADD3 R43, PT, PT, R43, R44, RZ ;  /* 0x0000002c2b2b7210 */ /* 0x000fc60007ffe0ff */
[----:B0-----:R-:W-:-:S04]  /*6990*/  FFMA R49, R0, R47, 1 ;  /* 0x3f80000000317423 */ /* 0x001fc8000000002f */
[----:B------:R-:W-:Y:S01]  /*69a0*/  FFMA R49, R0, R49, R0 ;  /* 0x0000003100317223 */ /* 0x000fe20000000000 */
[----:B------:R-:W-:-:S04]  /*69b0*/  IMAD R0, R46, -0x800000, R3 ;  /* 0xff8000002e007824 */ /* 0x000fc800078e0203 */
        /* <DEDUP_REMOVED lines=40> */
.L_x_1702:
[----:B------:R-:W-:-:S04]  /*6c40*/  LOP3.LUT R0, R0, 0x80000000, RZ, 0xc0, !PT ;  /* 0x8000000000007812 */ /* 0x000fc800078ec0ff */
[----:B------:R-:W-:Y:S01]  /*6c50*/  LOP3.LUT R0, R0, 0x7f800000, RZ, 0xfc, !PT ;  /* 0x7f80000000007812 */ /* 0x000fe200078efcff */
[----:B------:R-:W-:Y:S06]  /*6c60*/  BRA `(.L_x_1703) ;  /* 0x0000000000047947 */ /* 0x000fec0003800000 */
.L_x_1701:
[----:B------:R-:W-:-:S07]  /*6c70*/  LEA R0, R43, R0, 0x17 ;  /* 0x000000002b007211 */ /* 0x000fce00078eb8ff */
.L_x_1703:
[----:B------:R-:W-:Y:S05]  /*6c80*/  BSYNC.RECONVERGENT B1 ;  /* 0x0000000000017941 */ /* 0x000fea0003800200 */
.L_x_1700:
[----:B------:R-:W-:Y:S05]  /*6c90*/  BRA `(.L_x_1704) ;  /* 0x0000000000207947 */ /* 0x000fea0003800000 */
.L_x_1699:
[----:B------:R-:W-:-:S04]  /*6ca0*/  LOP3.LUT R0, R0, 0x80000000, R3, 0x48, !PT ;  /* 0x8000000000007812 */ /* 0x000fc800078e4803 */
[----:B------:R-:W-:Y:S01]  /*6cb0*/  LOP3.LUT R0, R0, 0x7f800000, RZ, 0xfc, !PT ;  /* 0x7f80000000007812 */ /* 0x000fe200078efcff */
[----:B------:R-:W-:Y:S06]  /*6cc0*/  BRA `(.L_x_1704) ;  /* 0x0000000000147947 */ /* 0x000fec0003800000 */
.L_x_1698:
[----:B------:R-:W-:Y:S01]  /*6cd0*/  LOP3.LUT R0, R0, 0x80000000, R3, 0x48, !PT ;  /* 0x8000000000007812 */ /* 0x000fe200078e4803 */
[----:B------:R-:W-:Y:S06]  /*6ce0*/  BRA `(.L_x_1704) ;  /* 0x00000000000c7947 */ /* 0x000fec0003800000 */
.L_x_1697:
[----:B------:R-:W0:Y:S01]  /*6cf0*/  MUFU.RSQ R0, -QNAN ;  /* 0xffc0000000007908 */ /* 0x000e220000001400 */
[----:B------:R-:W-:Y:S05]  /*6d00*/  BRA `(.L_x_1704) ;  /* 0x0000000000047947 */ /* 0x000fea0003800000 */
.L_x_1696:
[----:B------:R-:W-:-:S07]  /*6d10*/  FADD.FTZ R0, R3, R0 ;  /* 0x0000000003007221 */ /* 0x000fce0000010000 */
.L_x_1704:
[----:B------:R-:W-:Y:S05]  /*6d20*/  BSYNC.RECONVERGENT B0 ;  /* 0x0000000000007941 */ /* 0x000fea0003800200 */
.L_x_1694:
[----:B------:R-:W-:-:S04]  /*6d30*/  HFMA2 R3, -RZ, RZ, 0, 0 ;  /* 0x00000000ff037431 */ /* 0x000fc800000001ff */
[----:B0-----:R-:W-:Y:S05]  /*6d40*/  RET.REL.NODEC R2 `(compute_forces_only) ;  /* 0xffffff9002ac7950 */ /* 0x001fea0003c3ffff */
.L_x_1705:
        /* <DEDUP_REMOVED lines=11> */
.L_x_3160:


//--------------------- .text.execute_replica_swaps --------------------------
	.section	.text.execute_replica_swaps,"ax",@progbits
	.align	128
        .global         execute_replica_swaps
        .type           execute_replica_swaps,@function
        .size           execute_replica_swaps,(.L_x_3162 - execute_replica_swaps)
        .other          execute_replica_swaps,@"STO_CUDA_ENTRY STV_DEFAULT"
execute_replica_swaps:
.text.execute_replica_swaps:
[----:B------:R-:W-:Y:S08]  /*0000*/  LDC R1, c[0x0][0x37c] ;  /* 0x0000df00ff017b82 */ /* 0x000ff00000000800 */
[----:B------:R-:W0:Y:S01]  /*0010*/  LDC R4, c[0x0][0x3a4] ;  /* 0x0000e900ff047b82 */ /* 0x000e220000000800 */
[----:B------:R-:W1:Y:S07]  /*0020*/  S2R R8, SR_TID.X ;  /* 0x0000000000087919 */ /* 0x000e6e0000002100 */
[----:B------:R-:W1:Y:S08]  /*0030*/  S2UR UR4, SR_CTAID.X ;  /* 0x00000000000479c3 */ /* 0x000e700000002500 */
[----:B------:R-:W1:Y:S01]  /*0040*/  LDC R5, c[0x0][0x360] ;  /* 0x0000d800ff057b82 */ /* 0x000e620000000800 */
[----:B0-----:R-:W-:-:S04]  /*0050*/  IABS R0, R4 ;  /* 0x0000000400007213 */ /* 0x001fc80000000000 */
[----:B------:R-:W0:Y:S01]  /*0060*/  I2F.RP R6, R0 ;  /* 0x0000000000067306 */ /* 0x000e220000209400 */
[----:B-1----:R-:W-:Y:S01]  /*0070*/  IMAD R5, R5, UR4, R8 ;  /* 0x0000000405057c24 */ /* 0x002fe2000f8e0208 */
[----:B------:R-:W1:Y:S06]  /*0080*/  LDCU UR4, c[0x0][0x3a0] ;  /* 0x00007400ff0477ac */ /* 0x000e6c0008000800 */
[----:B0-----:R-:W0:Y:S01]  /*0090*/  MUFU.RCP R6, R6 ;  /* 0x0000000600067308 */ /* 0x001e220000001000 */
[----:B------:R-:W-:Y:S01]  /*00a0*/  IABS R8, R5 ;  /* 0x0000000500087213 */ /* 0x000fe20000000000 */
[----:B-1----:R-:W-:Y:S01]  /*00b0*/  UIADD3 UR4, UPT, UPT, UR4, -0x1, URZ ;  /* 0xffffffff04047890 */ /* 0x002fe2000fffe0ff */
[----:B0-----:R-:W-:-:S05]  /*00c0*/  VIADD R2, R6, 0xffffffe ;  /* 0x0ffffffe06027836 */ /* 0x001fca0000000000 */
[----:B------:R0:W1:Y:S02]  /*00d0*/  F2I.FTZ.U32.TRUNC.NTZ R3, R2 ;  /* 0x0000000200037305 */ /* 0x000064000021f000 */
[----:B0-----:R-:W-:Y:S02]  /*00e0*/  HFMA2 R2, -RZ, RZ, 0, 0 ;  /* 0x00000000ff027431 */ /* 0x001fe400000001ff */
[----:B-1----:R-:W-:-:S04]  /*00f0*/  IMAD.MOV R7, RZ, RZ, -R3 ;  /* 0x000000ffff077224 */ /* 0x002fc800078e0a03 */
[----:B------:R-:W-:-:S04]  /*0100*/  IMAD R7, R7, R0, RZ ;  /* 0x0000000007077224 */ /* 0x000fc800078e02ff */
[----:B------:R-:W-:Y:S01]  /*0110*/  IMAD.HI.U32 R3, R3, R7, R2 ;  /* 0x0000000703037227 */ /* 0x000fe200078e0002 */
[----:B------:R-:W-:-:S03]  /*0120*/  LOP3.LUT R2, R5, R4, RZ, 0x3c, !PT ;  /* 0x0000000405027212 */ /* 0x000fc600078e3cff */
[----:B------:R-:W-:Y:S01]  /*0130*/  IMAD.MOV.U32 R7, RZ, RZ, R8 ;  /* 0x000000ffff077224 */ /* 0x000fe200078e0008 */
[----:B------:R-:W-:-:S03]  /*0140*/  ISETP.GE.AND P0, PT, R2, RZ, PT ;  /* 0x000000ff0200720c */ /* 0x000fc60003f06270 */
[----:B------:R-:W-:-:S04]  /*0150*/  IMAD.HI.U32 R3, R3, R7, RZ ;  /* 0x0000000703037227 */ /* 0x000fc800078e00ff */
[----:B------:R-:W-:-:S04]  /*0160*/  IMAD.MOV R6, RZ, RZ, -R3 ;  /* 0x000000ffff067224 */ /* 0x000fc800078e0a03 */
[----:B------:R-:W-:Y:S01]  /*0170*/  IMAD R7, R0, R6, R7 ;  /* 0x0000000600077224 */ /* 0x000fe200078e0207 */
[----:B------:R-:W-:-:S04]  /*0180*/  LOP3.LUT R6, RZ, R4, RZ, 0x33, !PT ;  /* 0x00000004ff067212 */ /* 0x000fc800078e33ff */
[----:B------:R-:W-:-:S13]  /*0190*/  ISETP.GT.U32.AND P2, PT, R0, R7, PT ;  /* 0x000000070000720c */ /* 0x000fda0003f44070 */
[----:B------:R-:W-:Y:S01]  /*01a0*/  @!P2 IADD3 R7, PT, PT, R7, -R0, RZ ;  /* 0x800000000707a210 */ /* 0x000fe20007ffe0ff */
[----:B------:R-:W-:-:S03]  /*01b0*/  @!P2 VIADD R3, R3, 0x1 ;  /* 0x000000010303a836 */ /* 0x000fc60000000000 */
[----:B------:R-:W-:-:S13]  /*01c0*/  ISETP.GE.U32.AND P1, PT, R7, R0, PT ;  /* 0x000000000700720c */ /* 0x000fda0003f26070 */
[----:B------:R-:W-:Y:S01]  /*01d0*/  @P1 VIADD R3, R3, 0x1 ;  /* 0x0000000103031836 */ /* 0x000fe20000000000 */
[----:B------:R-:W-:-:S04]  /*01e0*/  ISETP.NE.AND P1, PT, R4, RZ, PT ;  /* 0x000000ff0400720c */ /* 0x000fc80003f25270 */
[----:B------:R-:W-:-:S04]  /*01f0*/  @!P0 IADD3 R3, PT, PT, -R3, RZ, RZ ;  /* 0x000000ff03038210 */ /* 0x000fc80007ffe1ff */
[----:B------:R-:W-:-:S04]  /*0200*/  SEL R15, R6, R3, !P1 ;  /* 0x00000003060f7207 */ /* 0x000fc80004800000 */
[----:B------:R-:W-:-:S13]  /*0210*/  ISETP.GE.AND P0, PT, R15, UR4, PT ;  /* 0x000000040f007c0c */ /* 0x000fda000bf06270 */
[----:B------:R-:W-:Y:S05]  /*0220*/  @P0 EXIT ;  /* 0x000000000000094d */ /* 0x000fea0003800000 */
[----:B------:R-:W0:Y:S01]  /*0230*/  LDC.64 R2, c[0x0][0x390] ;  /* 0x0000e400ff027b82 */ /* 0x000e220000000a00 */
[----:B------:R-:W1:Y:S01]  /*0240*/  LDCU.64 UR4, c[0x0][0x358] ;  /* 0x00006b00ff0477ac */ /* 0x000e620008000a00 */
[----:B0-----:R-:W-:-:S06]  /*0250*/  IMAD.WIDE R2, R15, 0x4, R2 ;  /* 0x000000040f027825 */ /* 0x001fcc00078e0202 */
[----:B-1----:R-:W2:Y:S02]  /*0260*/  LDG.E.CONSTANT R2, desc[UR4][R2.64] ;  /* 0x0000000402027981 */ /* 0x002ea4000c1e9900 */
[----:B--2---:R-:W-:-:S13]  /*0270*/  ISETP.NE.AND P0, PT, R2, RZ, PT ;  /* 0x000000ff0200720c */ /* 0x004fda0003f05270 */
[----:B------:R-:W-:Y:S05]  /*0280*/  @!P0 EXIT ;  /* 0x000000000000894d */ /* 0x000fea0003800000 */
[----:B------:R-:W-:Y:S01]  /*0290*/  ISETP.GE.AND P2, PT, R5, RZ, PT ;  /* 0x000000ff0500720c */ /* 0x000fe20003f46270 */
[----:B------:R-:W0:Y:S01]  /*02a0*/  LDC.64 R8, c[0x0][0x380] ;  /* 0x0000e000ff087b82 */ /* 0x000e220000000a00 */
[----:B------:R-:W-:Y:S01]  /*02b0*/  ISETP.GT.U32.AND P0, PT, R0, R7, PT ;  /* 0x000000070000720c */ /* 0x000fe20003f04070 */
[----:B------:R-:W-:Y:S02]  /*02c0*/  IMAD.IADD R0, R7, 0x1, -R0 ;  /* 0x0000000107007824 */ /* 0x000fe400078e0a00 */
[----:B------:R-:W-:-:S03]  /*02d0*/  IMAD R4, R4, 0x3, RZ ;  /* 0x0000000304047824 */ /* 0x000fc600078e02ff */
[----:B------:R-:W-:Y:S01]  /*02e0*/  SEL R7, R0, R7, !P0 ;  /* 0x0000000700077207 */ /* 0x000fe20004000000 */
[----:B------:R-:W-:Y:S01]  /*02f0*/  IMAD R0, R15, R4, RZ ;  /* 0x000000040f007224 */ /* 0x000fe200078e02ff */
[----:B------:R-:W1:Y:S03]  /*0300*/  LDC.64 R10, c[0x0][0x398] ;  /* 0x0000e600ff0a7b82 */ /* 0x000e660000000a00 */
[----:B------:R-:W-:-:S05]  /*0310*/  @!P2 IMAD.MOV R7, RZ, RZ, -R7 ;  /* 0x000000ffff07a224 */ /* 0x000fca00078e0a07 */
[----:B------:R-:W-:-:S05]  /*0320*/  SEL R5, R6, R7, !P1 ;  /* 0x0000000706057207 */ /* 0x000fca0004800000 */
[----:B------:R-:W-:-:S04]  /*0330*/  IMAD R5, R5, 0x3, R0 ;  /* 0x0000000305057824 */ /* 0x000fc800078e0200 */
[----:B0-----:R-:W-:-:S05]  /*0340*/  IMAD.WIDE R8, R5, 0x4, R8 ;  /* 0x0000000405087825 */ /* 0x001fca00078e0208 */
[----:B------:R-:W2:Y:S01]  /*0350*/  LDG.E R13, desc[UR4][R8.64] ;  /* 0x00000004080d7981 */ /* 0x000ea2000c1e1900 */
[----:B------:R-:W-:-:S03]  /*0360*/  IMAD.WIDE R6, R4, 0x4, R8 ;  /* 0x0000000404067825 */ /* 0x000fc600078e0208 */
[----:B------:R-:W3:Y:S04]  /*0370*/  LDG.E R17, desc[UR4][R8.64+0x8] ;  /* 0x0000080408117981 */ /* 0x000ee8000c1e1900 */
[----:B------:R-:W4:Y:S01]  /*0380*/  LDG.E R19, desc[UR4][R6.64] ;  /* 0x0000000406137981 */ /* 0x000f22000c1e1900 */
[----:B-1----:R-:W-:-:S03]  /*0390*/  IMAD.WIDE R10, R15, 0x4, R10 ;  /* 0x000000040f0a7825 */ /* 0x002fc600078e020a */
[----:B------:R-:W5:Y:S04]  /*03a0*/  LDG.E R15, desc[UR4][R8.64+0x4] ;  /* 0x00000404080f7981 */ /* 0x000f68000c1e1900 */
[----:B------:R-:W2:Y:S04]  /*03b0*/  LDG.E.CONSTANT R0, desc[UR4][R10.64] ;  /* 0x000000040a007981 */ /* 0x000ea8000c1e9900 */
[----:B------:R-:W3:Y:S04]  /*03c0*/  LDG.E.CONSTANT R3, desc[UR4][R10.64+0x4] ;  /* 0x000004040a037981 */ /* 0x000ee8000c1e9900 */
[----:B----4-:R0:W-:Y:S04]  /*03d0*/  STG.E desc[UR4][R8.64], R19 ;  /* 0x0000001308007986 */ /* 0x0101e8000c101904 */
[----:B------:R-:W4:Y:S01]  /*03e0*/  LDG.E R21, desc[UR4][R6.64+0x4] ;  /* 0x0000040406157981 */ /* 0x000f22000c1e1900 */
[----:B--2---:R-:W1:Y:S03]  /*03f0*/  MUFU.RCP R25, R0 ;  /* 0x0000000000197308 */ /* 0x004e660000001000 */
[----:B----4-:R2:W-:Y:S04]  /*0400*/  STG.E desc[UR4][R8.64+0x4], R21 ;  /* 0x0000041508007986 */ /* 0x0105e8000c101904 */
[----:B------:R-:W4:Y:S01]  /*0410*/  LDG.E R23, desc[UR4][R6.64+0x8] ;  /* 0x0000080406177981 */ /* 0x000f22000c1e1900 */
[----:B---3--:R-:W3:Y:S01]  /*0420*/  FCHK P0, R3, R0 ;  /* 0x0000000003007302 */ /* 0x008ee20000000000 */
[----:B-1----:R-:W-:-:S04]  /*0430*/  FFMA R2, -R0, R25, 1 ;  /* 0x3f80000000027423 */ /* 0x002fc80000000119 */
[----:B------:R-:W-:-:S04]  /*0440*/  FFMA R2, R25, R2, R25 ;  /* 0x0000000219027223 */ /* 0x000fc80000000019 */
[----:B0-----:R-:W-:Y:S01]  /*0450*/  FFMA R19, R3, R2, RZ ;  /* 0x0000000203137223 */ /* 0x001fe200000000ff */
[----:B------:R-:W-:Y:S03]  /*0460*/  BSSY.RECONVERGENT B0, `(.L_x_1706) ;  /* 0x000000b000007945 */ /* 0x000fe60003800200 */
[----:B------:R-:W-:-:S04]  /*0470*/  FFMA R12, -R0, R19, R3 ;  /* 0x00000013000c7223 */ /* 0x000fc80000000103 */
[----:B------:R-:W-:Y:S01]  /*0480*/  FFMA R2, R2, R12, R19 ;  /* 0x0000000c02027223 */ /* 0x000fe20000000013 */
[----:B----4-:R2:W-:Y:S04]  /*0490*/  STG.E desc[UR4][R8.64+0x8], R23 ;  /* 0x0000081708007986 */ /* 0x0105e8000c101904 */
[----:B------:R2:W-:Y:S04]  /*04a0*/  STG.E desc[UR4][R6.64], R13 ;  /* 0x0000000d06007986 */ /* 0x0005e8000c101904 */
[----:B-----5:R2:W-:Y:S04]  /*04b0*/  STG.E desc[UR4][R6.64+0x4], R15 ;  /* 0x0000040f06007986 */ /* 0x0205e8000c101904 */
[----:B------:R2:W-:Y:S01]  /*04c0*/  STG.E desc[UR4][R6.64+0x8], R17 ;  /* 0x0000081106007986 */ /* 0x0005e2000c101904 */
[----:B---3--:R-:W-:Y:S05]  /*04d0*/  @!P0 BRA `(.L_x_1707) ;  /* 0x00000000000c8947 */ /* 0x008fea0003800000 */
[----:B------:R-:W-:Y:S02]  /*04e0*/  MOV R2, R3 ;  /* 0x0000000300027202 */ /* 0x000fe40000000f00 */
[----:B--2---:R-:W-:-:S07]  /*04f0*/  MOV R8, 0x510 ;  /* 0x0000051000087802 */ /* 0x004fce0000000f00 */
[----:B------:R-:W-:Y:S05]  /*0500*/  CALL.REL.NOINC `($__internal_27_$__cuda_sm3x_div_rn_noftz_f32_slowpath) ;  /* 0x00000004005c7944 */ /* 0x000fea0003c00000 */
.L_x_1707:
[----:B------:R-:W-:Y:S05]  /*0510*/  BSYNC.RECONVERGENT B0 ;  /* 0x0000000000007941 */ /* 0x000fea0003800200 */
.L_x_1706:
[----:B--2---:R-:W-:Y:S01]  /*0520*/  VIADD R6, R2, 0xf3000000 ;  /* 0xf300000002067836 */ /* 0x004fe20000000000 */
[----:B------:R0:W1:Y:S01]  /*0530*/  MUFU.RSQ R9, R2 ;  /* 0x0000000200097308 */ /* 0x0000620000001400 */
[----:B------:R-:W-:Y:S03]  /*0540*/  BSSY.RECONVERGENT B0, `(.L_x_1708) ;  /* 0x000000b000007945 */ /* 0x000fe60003800200 */
[----:B------:R-:W-:-:S13]  /*0550*/  ISETP.GT.U32.AND P0, PT, R6, 0x727fffff, PT ;  /* 0x727fffff0600780c */ /* 0x000fda0003f04070 */
[----:B01----:R-:W-:Y:S05]  /*0560*/  @!P0 BRA `(.L_x_1709) ;  /* 0x0000000000108947 */ /* 0x003fea0003800000 */
[----:B------:R-:W-:-:S07]  /*0570*/  MOV R12, 0x590 ;  /* 0x00000590000c7802 */ /* 0x000fce0000000f00 */
[----:B------:R-:W-:Y:S05]  /*0580*/  CALL.REL.NOINC `($__internal_26_$__cuda_sm20_sqrt_rn_f32_slowpath) ;  /* 0x0000000000e47944 */ /* 0x000fea0003c00000 */
[----:B------:R-:W-:Y:S01]  /*0590*/  IMAD.MOV.U32 R6, RZ, RZ, R7 ;  /* 0x000000ffff067224 */ /* 0x000fe200078e0007 */
[----:B------:R-:W-:Y:S06]  /*05a0*/  BRA `(.L_x_1710) ;  /* 0x0000000000107947 */ /* 0x000fec0003800000 */
.L_x_1709:
[C---:B------:R-:W-:Y:S01]  /*05b0*/  FMUL.FTZ R7, R9.reuse, R2 ;  /* 0x0000000209077220 */ /* 0x040fe20000410000 */
[----:B------:R-:W-:-:S03]  /*05c0*/  FMUL.FTZ R6, R9, 0.5 ;  /* 0x3f00000009067820 */ /* 0x000fc60000410000 */
[----:B------:R-:W-:-:S04]  /*05d0*/  FFMA R2, -R7, R7, R2 ;  /* 0x0000000707027223 */ /* 0x000fc80000000102 */
[----:B------:R-:W-:-:S07]  /*05e0*/  FFMA R6, R2, R6, R7 ;  /* 0x0000000602067223 */ /* 0x000fce0000000007 */
.L_x_1710:
[----:B------:R-:W-:Y:S05]  /*05f0*/  BSYNC.RECONVERGENT B0 ;  /* 0x0000000000007941 */ /* 0x000fea0003800200 */
.L_x_1708:
        /* <DEDUP_REMOVED lines=9> */
[----:B------:R-:W-:Y:S01]  /*0690*/  MOV R2, R0 ;  /* 0x0000000000027202 */ /* 0x000fe20000000f00 */
[----:B------:R-:W-:Y:S01]  /*06a0*/  IMAD.MOV.U32 R0, RZ, RZ, R3 ;  /* 0x000000ffff007224 */ /* 0x000fe200078e0003 */
[----:B------:R-:W-:-:S07]  /*06b0*/  MOV R8, 0x6d0 ;  /* 0x000006d000087802 */ /* 0x000fce0000000f00 */
[----:B------:R-:W-:Y:S05]  /*06c0*/  CALL.REL.NOINC `($__internal_27_$__cuda_sm3x_div_rn_noftz_f32_slowpath) ;  /* 0x0000000000ec7944 */ /* 0x000fea0003c00000 */
.L_x_1712:
[----:B------:R-:W-:Y:S05]  /*06d0*/  BSYNC.RECONVERGENT B0 ;  /* 0x0000000000007941 */ /* 0x000fea0003800200 */
.L_x_1711:
[----:B------:R-:W-:Y:S01]  /*06e0*/  VIADD R0, R2, 0xf3000000 ;  /* 0xf300000002007836 */ /* 0x000fe20000000000 */
[----:B------:R0:W1:Y:S01]  /*06f0*/  MUFU.RSQ R7, R2 ;  /* 0x0000000200077308 */ /* 0x0000620000001400 */
[----:B------:R-:W-:Y:S03]  /*0700*/  BSSY.RECONVERGENT B0, `(.L_x_1713) ;  /* 0x000000b000007945 */ /* 0x000fe60003800200 */
[----:B------:R-:W-:-:S13]  /*0710*/  ISETP.GT.U32.AND P0, PT, R0, 0x727fffff, PT ;  /* 0x727fffff0000780c */ /* 0x000fda0003f04070 */
[----:B01----:R-:W-:Y:S05]  /*0720*/  @!P0 BRA `(.L_x_1714) ;  /* 0x0000000000108947 */ /* 0x003fea0003800000 */
[----:B------:R-:W-:-:S07]  /*0730*/  MOV R12, 0x750 ;  /* 0x00000750000c7802 */ /* 0x000fce0000000f00 */
[----:B------:R-:W-:Y:S05]  /*0740*/  CALL.REL.NOINC `($__internal_26_$__cuda_sm20_sqrt_rn_f32_slowpath) ;  /* 0x0000000000747944 */ /* 0x000fea0003c00000 */
[----:B------:R-:W-:Y:S01]  /*0750*/  MOV R0, R7 ;  /* 0x0000000700007202 */ /* 0x000fe20000000f00 */
[----:B------:R-:W-:Y:S06]  /*0760*/  BRA `(.L_x_1715) ;  /* 0x0000000000107947 */ /* 0x000fec0003800000 */
.L_x_1714:
[C---:B------:R-:W-:Y:S01]  /*0770*/  FMUL.FTZ R3, R7.reuse, R2 ;  /* 0x0000000207037220 */ /* 0x040fe20000410000 */
[----:B------:R-:W-:-:S03]  /*0780*/  FMUL.FTZ R7, R7, 0.5 ;  /* 0x3f00000007077820 */ /* 0x000fc60000410000 */
[----:B------:R-:W-:-:S04]  /*0790*/  FFMA R0, -R3, R3, R2 ;  /* 0x0000000303007223 */ /* 0x000fc80000000102 */
[----:B------:R-:W-:-:S07]  /*07a0*/  FFMA R0, R0, R7, R3 ;  /* 0x0000000700007223 */ /* 0x000fce0000000003 */
.L_x_1715:
[----:B------:R-:W-:Y:S05]  /*07b0*/  BSYNC.RECONVERGENT B0 ;  /* 0x0000000000007941 */ /* 0x000fea0003800200 */
.L_x_1713:
[----:B------:R-:W0:Y:S02]  /*07c0*/  LDC.64 R2, c[0x0][0x388] ;  /* 0x0000e200ff027b82 */ /* 0x000e240000000a00 */
[----:B0-----:R-:W-:-:S05]  /*07d0*/  IMAD.WIDE R2, R5, 0x4, R2 ;  /* 0x0000000405027825 */ /* 0x001fca00078e0202 */
[----:B------:R-:W2:Y:S01]  /*07e0*/  LDG.E R11, desc[UR4][R2.64+0x8] ;  /* 0x00000804020b7981 */ /* 0x000ea2000c1e1900 */
[----:B------:R-:W-:-:S05]  /*07f0*/  IMAD.WIDE R4, R4, 0x4, R2 ;  /* 0x0000000404047825 */ /* 0x000fca00078e0202 */
[----:B------:R-:W3:Y:S02]  /*0800*/  LDG.E R7, desc[UR4][R4.64] ;  /* 0x0000000404077981 */ /* 0x000ee4000c1e1900 */
[-C--:B---3--:R-:W-:Y:S02]  /*0810*/  FMUL R13, R7, R0.reuse ;  /* 0x00000000070d7220 */ /* 0x088fe40000400000 */
[----:B------:R-:W3:Y:S04]  /*0820*/  LDG.E R7, desc[UR4][R2.64] ;  /* 0x0000000402077981 */ /* 0x000ee8000c1e1900 */
[----:B------:R-:W-:Y:S04]  /*0830*/  STG.E desc[UR4][R2.64], R13 ;  /* 0x0000000d02007986 */ /* 0x000fe8000c101904 */
[----:B------:R-:W4:Y:S02]  /*0840*/  LDG.E R9, desc[UR4][R4.64+0x4] ;  /* 0x0000040404097981 */ /* 0x000f24000c1e1900 */
[----:B----4-:R-:W-:-:S02]  /*0850*/  FMUL R15, R9, R0 ;  /* 0x00000000090f7220 */ /* 0x010fc40000400000 */
[----:B------:R-:W4:Y:S04]  /*0860*/  LDG.E R9, desc[UR4][R2.64+0x4] ;  /* 0x0000040402097981 */ /* 0x000f28000c1e1900 */
[----:B------:R-:W-:Y:S04]  /*0870*/  STG.E desc[UR4][R2.64+0x4], R15 ;  /* 0x0000040f02007986 */ /* 0x000fe8000c101904 */
[----:B------:R-:W5:Y:S01]  /*0880*/  LDG.E R17, desc[UR4][R4.64+0x8] ;  /* 0x0000080404117981 */ /* 0x000f62000c1e1900 */
[-C--:B---3--:R-:W-:Y:S01]  /*0890*/  FMUL R7, R7, R6.reuse ;  /* 0x0000000607077220 */ /* 0x088fe20000400000 */
[-C--:B--2---:R-:W-:Y:S01]  /*08a0*/  FMUL R11, R11, R6.reuse ;  /* 0x000000060b0b7220 */ /* 0x084fe20000400000 */
[----:B----4-:R-:W-:Y:S01]  /*08b0*/  FMUL R9, R9, R6 ;  /* 0x0000000609097220 */ /* 0x010fe20000400000 */
[----:B-----5:R-:W-:-:S05]  /*08c0*/  FMUL R17, R17, R0 ;  /* 0x0000000011117220 */ /* 0x020fca0000400000 */
[----:B------:R-:W-:Y:S04]  /*08d0*/  STG.E desc[UR4][R2.64+0x8], R17 ;  /* 0x0000081102007986 */ /* 0x000fe8000c101904 */
[----:B------:R-:W-:Y:S04]  /*08e0*/  STG.E desc[UR4][R4.64], R7 ;  /* 0x0000000704007986 */ /* 0x000fe8000c101904 */
[----:B------:R-:W-:Y:S04]  /*08f0*/  STG.E desc[UR4][R4.64+0x4], R9 ;  /* 0x0000040904007986 */ /* 0x000fe8000c101904 */
[----:B------:R-:W-:Y:S01]  /*0900*/  STG.E desc[UR4][R4.64+0x8], R11 ;  /* 0x0000080b04007986 */ /* 0x000fe2000c101904 */
[----:B------:R-:W-:Y:S05]  /*0910*/  EXIT ;  /* 0x000000000000794d */ /* 0x000fea0003800000 */
        .weak           $__internal_26_$__cuda_sm20_sqrt_rn_f32_slowpath
        .type           $__internal_26_$__cuda_sm20_sqrt_rn_f32_slowpath,@function
        .size           $__internal_26_$__cuda_sm20_sqrt_rn_f32_slowpath,($__internal_27_$__cuda_sm3x_div_rn_noftz_f32_slowpath - $__internal_26_$__cuda_sm20_sqrt_rn_f32_slowpath)
$__internal_26_$__cuda_sm20_sqrt_rn_f32_slowpath:
[----:B------:R-:W-:-:S13]  /*0920*/  LOP3.LUT P0, RZ, R2, 0x7fffffff, RZ, 0xc0, !PT ;  /* 0x7fffffff02ff7812 */ /* 0x000fda000780c0ff */
[----:B------:R-:W-:Y:S01]  /*0930*/  @!P0 IMAD.MOV.U32 R7, RZ, RZ, R2 ;  /* 0x000000ffff078224 */ /* 0x000fe200078e0002 */
        /* <DEDUP_REMOVED lines=17> */
.L_x_1716:
[----:B------:R-:W-:Y:S02]  /*0a50*/  IMAD.MOV.U32 R8, RZ, RZ, R12 ;  /* 0x000000ffff087224 */ /* 0x000fe400078e000c */
[----:B------:R-:W-:-:S04]  /*0a60*/  IMAD.MOV.U32 R9, RZ, RZ, 0x0 ;  /* 0x00000000ff097424 */ /* 0x000fc800078e00ff */
[----:B------:R-:W-:Y:S05]  /*0a70*/  RET.REL.NODEC R8 `(execute_replica_swaps) ;  /* 0xfffffff408607950 */ /* 0x000fea0003c3ffff */
        .weak           $__internal_27_$__cuda_sm3x_div_rn_noftz_f32_slowpath
        .type           $__internal_27_$__cuda_sm3x_div_rn_noftz_f32_slowpath,@function
        .size           $__internal_27_$__cuda_sm3x_div_rn_noftz_f32_slowpath,(.L_x_3162 - $__internal_27_$__cuda_sm3x_div_rn_noftz_f32_slowpath)
$__internal_27_$__cuda_sm3x_div_rn_noftz_f32_slowpath:
[----:B------:R-:W-:Y:S01]  /*0a80*/  SHF.R.U32.HI R9, RZ, 0x17, R0 ;  /* 0x00000017ff097819 */ /* 0x000fe20000011600 */
[----:B------:R-:W-:Y:S01]  /*0a90*/  BSSY.RECONVERGENT B1, `(.L_x_1717) ;  /* 0x0000063000017945 */ /* 0x000fe20003800200 */
[----:B------:R-:W-:Y:S02]  /*0aa0*/  SHF.R.U32.HI R7, RZ, 0x17, R2 ;  /* 0x00000017ff077819 */ /* 0x000fe40000011602 */
[----:B------:R-:W-:Y:S01]  /*0ab0*/  LOP3.LUT R14, R9, 0xff, RZ, 0xc0, !PT ;  /* 0x000000ff090e7812 */ /* 0x000fe200078ec0ff */
[----:B------:R-:W-:Y:S01]  /*0ac0*/  IMAD.MOV.U32 R9, RZ, RZ, R0 ;  /* 0x000000ffff097224 */ /* 0x000fe200078e0000 */
        /* <DEDUP_REMOVED lines=25> */
[----:B------:R-:W-:Y:S02]  /*0c60*/  @P0 IMAD.MOV.U32 R7, RZ, RZ, RZ ;  /* 0x000000ffff070224 */ /* 0x000fe400078e00ff */
[----:B------:R-:W-:Y:S01]  /*0c70*/  @!P0 FFMA R2, R2, 1.84467440737095516160e+19, RZ ;  /* 0x5f80000002028823 */ /* 0x000fe200000000ff */
[----:B------:R-:W-:Y:S02]  /*0c80*/  @!P0 IMAD.MOV.U32 R7, RZ, RZ, -0x40 ;  /* 0xffffffc0ff078424 */ /* 0x000fe400078e00ff */
[----:B------:R-:W-:-:S03]  /*0c90*/  @!P1 FFMA R9, R0, 1.84467440737095516160e+19, RZ ;  /* 0x5f80000000099823 */ /* 0x000fc600000000ff */
[----:B------:R-:W-:-:S07]  /*0ca0*/  @!P1 IADD3 R7, PT, PT, R7, 0x40, RZ ;  /* 0x0000004007079810 */ /* 0x000fce0007ffe0ff */
.L_x_1718:
[----:B------:R-:W-:Y:S01]  /*0cb0*/  LEA R10, R14, 0xc0800000, 0x17 ;  /* 0xc08000000e0a7811 */ /* 0x000fe200078eb8ff */
[----:B------:R-:W-:Y:S04]  /*0cc0*/  BSSY.RECONVERGENT B2, `(.L_x_1723) ;  /* 0x0000036000027945 */ /* 0x000fe80003800200 */
[----:B------:R-:W-:Y:S01]  /*0cd0*/  IMAD.IADD R10, R9, 0x1, -R10 ;  /* 0x00000001090a7824 */ /* 0x000fe200078e0a0a */
[----:B------:R-:W-:-:S03]  /*0ce0*/  IADD3 R9, PT, PT, R12, -0x7f, RZ ;  /* 0xffffff810c097810 */ /* 0x000fc60007ffe0ff */
[----:B------:R0:W1:Y:S01]  /*0cf0*/  MUFU.RCP R11, R10 ;  /* 0x0000000a000b7308 */ /* 0x0000620000001000 */
[----:B------:R-:W-:Y:S01]  /*0d00*/  FADD.FTZ R13, -R10, -RZ ;  /* 0x800000ff0a0d7221 */ /* 0x000fe20000010100 */
[C---:B------:R-:W-:Y:S01]  /*0d10*/  IMAD R2, R9.reuse, -0x800000, R2 ;  /* 0xff80000009027824 */ /* 0x040fe200078e0202 */
[----:B0-----:R-:W-:-:S05]  /*0d20*/  IADD3 R10, PT, PT, R9, 0x7f, -R14 ;  /* 0x0000007f090a7810 */ /* 0x001fca0007ffe80e */
[----:B------:R-:W-:Y:S02]  /*0d30*/  IMAD.IADD R10, R10, 0x1, R7 ;  /* 0x000000010a0a7824 */ /* 0x000fe400078e0207 */
        /* <DEDUP_REMOVED lines=9> */
[----:B------:R-:W-:-:S05]  /*0dd0*/  IADD3 R13, PT, PT, R9, R10, RZ ;  /* 0x0000000a090d7210 */ /* 0x000fca0007ffe0ff */
[----:B------:R-:W-:-:S05]  /*0de0*/  VIADD R7, R13, 0xffffffff ;  /* 0xffffffff0d077836 */ /* 0x000fca0000000000 */
        /* <DEDUP_REMOVED lines=15> */
[----:B------:R-:W-:Y:S01]  /*0ee0*/  IADD3 R12, PT, PT, R13, 0x20, RZ ;  /* 0x000000200d0c7810 */ /* 0x000fe20007ffe0ff */
[----:B------:R-:W-:Y:S01]  /*0ef0*/  IMAD.MOV R11, RZ, RZ, -R13 ;  /* 0x000000ffff0b7224 */ /* 0x000fe200078e0a0d */
        /* <DEDUP_REMOVED lines=10> */
[----:B------:R-:W-:-:S04]  /*0fa0*/  LOP3.LUT R7, R7, R10, RZ, 0xc0, !PT ;  /* 0x0000000a07077212 */ /* 0x000fc800078ec0ff */
[----:B------:R-:W-:-:S04]  /*0fb0*/  IADD3 R7, PT, PT, R12, R7, RZ ;  /* 0x000000070c077210 */ /* 0x000fc80007ffe0ff */
[----:B------:R-:W-:Y:S01]  /*0fc0*/  LOP3.LUT R2, R7, R2, RZ, 0xfc, !PT ;  /* 0x0000000207027212 */ /* 0x000fe200078efcff */
[----:B------:R-:W-:Y:S06]  /*0fd0*/  BRA `(.L_x_1726) ;  /* 0x0000000000107947 */ /* 0x000fec0003800000 */
.L_x_1725:
[----:B------:R-:W-:-:S04]  /*0fe0*/  LOP3.LUT R2, R2, 0x80000000, RZ, 0xc0, !PT ;  /* 0x8000000002027812 */ /* 0x000fc800078ec0ff */
[----:B------:R-:W-:Y:S01]  /*0ff0*/  LOP3.LUT R2, R2, 0x7f800000, RZ, 0xfc, !PT ;  /* 0x7f80000002027812 */ /* 0x000fe200078efcff */
[----:B------:R-:W-:Y:S06]  /*1000*/  BRA `(.L_x_1726) ;  /* 0x0000000000047947 */ /* 0x000fec0003800000 */
.L_x_1724:
[----:B------:R-:W-:-:S07]  /*1010*/  IMAD R2, R10, 0x800000, R2 ;  /* 0x008000000a027824 */ /* 0x000fce00078e0202 */
.L_x_1726:
[----:B------:R-:W-:Y:S05]  /*1020*/  BSYNC.RECONVERGENT B2 ;  /* 0x0000000000027941 */ /* 0x000fea0003800200 */
.L_x_1723:
[----:B------:R-:W-:Y:S05]  /*1030*/  BRA `(.L_x_1727) ;  /* 0x0000000000207947 */ /* 0x000fea0003800000 */
.L_x_1722:
[----:B------:R-:W-:-:S04]  /*1040*/  LOP3.LUT R2, R9, 0x80000000, R2, 0x48, !PT ;  /* 0x8000000009027812 */ /* 0x000fc800078e4802 */
[----:B------:R-:W-:Y:S01]  /*1050*/  LOP3.LUT R2, R2, 0x7f800000, RZ, 0xfc, !PT ;  /* 0x7f80000002027812 */ /* 0x000fe200078efcff */
[----:B------:R-:W-:Y:S06]  /*1060*/  BRA `(.L_x_1727) ;  /* 0x0000000000147947 */ /* 0x000fec0003800000 */
.L_x_1721:
[----:B------:R-:W-:Y:S01]  /*1070*/  LOP3.LUT R2, R9, 0x80000000, R2, 0x48, !PT ;  /* 0x8000000009027812 */ /* 0x000fe200078e4802 */
[----:B------:R-:W-:Y:S06]  /*1080*/  BRA `(.L_x_1727) ;  /* 0x00000000000c7947 */ /* 0x000fec0003800000 */
.L_x_1720:
[----:B------:R-:W0:Y:S01]  /*1090*/  MUFU.RSQ R2, -QNAN ;  /* 0xffc0000000027908 */ /* 0x000e220000001400 */
[----:B------:R-:W-:Y:S05]  /*10a0*/  BRA `(.L_x_1727) ;  /* 0x0000000000047947 */ /* 0x000fea0003800000 */
.L_x_1719:
[----:B------:R-:W-:-:S07]  /*10b0*/  FADD.FTZ R2, R2, R0 ;  /* 0x0000000002027221 */ /* 0x000fce0000010000 */
.L_x_1727:
[----:B------:R-:W-:Y:S05]  /*10c0*/  BSYNC.RECONVERGENT B1 ;  /* 0x0000000000017941 */ /* 0x000fea0003800200 */
.L_x_1717:
[----:B------:R-:W-:-:S04]  /*10d0*/  HFMA2 R9, -RZ, RZ, 0, 0 ;  /* 0x00000000ff097431 */ /* 0x000fc800000001ff */
[----:B0-----:R-:W-:Y:S05]  /*10e0*/  RET.REL.NODEC R8 `(execute_replica_swaps) ;  /* 0xffffffec08c47950 */ /* 0x001fea0003c3ffff */
.L_x_1728:
        /* <DEDUP_REMOVED lines=9> */
.L_x_3162:


//--------------------- .text.compute_replica_exchange_probabilities --------------------------
	.section	.text.compute_replica_exchange_probabilities,"ax",@progbits
	.align	128
        .global         compute_replica_exchange_probabilities
        .type           compute_replica_exchange_probabilities,@function
        .size           compute_replica_exchange_probabilities,(.L_x_3163 - compute_replica_exchange_probabilities)
        .other          compute_replica_exchange_probabilities,@"STO_CUDA_ENTRY STV_DEFAULT"
compute_replica_exchange_probabilities:
.text.compute_replica_exchange_probabilities:
[----:B------:R-:W-:Y:S01]  /*0000*/  LDC R1, c[0x0][0x37c] ;  /* 0x0000df00ff017b82 */ /* 0x000fe20000000800 */
[----:B------:R-:W0:Y:S07]  /*0010*/  S2R R0, SR_TID.X ;  /* 0x0000000000007919 */ /* 0x000e2e0000002100 */
[----:B------:R-:W0:Y:S01]  /*0020*/  S2UR UR5, SR_CTAID.X ;  /* 0x00000000000579c3 */ /* 0x000e220000002500 */
[----:B------:R-:W1:Y:S07]  /*0030*/  LDCU UR4, c[0x0][0x3a0] ;  /* 0x00007400ff0477ac */ /* 0x000e6e0008000800 */
[----:B------:R-:W0:Y:S01]  /*0040*/  LDC R3, c[0x0][0x360] ;  /* 0x0000d800ff037b82 */ /* 0x000e220000000800 */
[----:B-1----:R-:W-:Y:S01]  /*0050*/  UIADD3 UR4, UPT, UPT, UR4, -0x1, URZ ;  /* 0xffffffff04047890 */ /* 0x002fe2000fffe0ff */
[----:B0-----:R-:W-:-:S05]  /*0060*/  IMAD R3, R3, UR5, R0 ;  /* 0x0000000503037c24 */ /* 0x001fca000f8e0200 */
[----:B------:R-:W-:-:S13]  /*0070*/  ISETP.GE.AND P0, PT, R3, UR4, PT ;  /* 0x0000000403007c0c */ /* 0x000fda000bf06270 */
[----:B------:R-:W-:Y:S05]  /*0080*/  @P0 EXIT ;  /* 0x000000000000094d */ /* 0x000fea0003800000 */
[----:B------:R-:W0:Y:S01]  /*0090*/  LDC.64 R10, c[0x0][0x388] ;  /* 0x0000e200ff0a7b82 */ /* 0x000e220000000a00 */
[----:B------:R-:W1:Y:S07]  /*00a0*/  LDCU.64 UR4, c[0x0][0x358] ;  /* 0x00006b00ff0477ac */ /* 0x000e6e0008000a00 */
[----:B------:R-:W2:Y:S01]  /*00b0*/  LDC.64 R8, c[0x0][0x380] ;  /* 0x0000e000ff087b82 */ /* 0x000ea20000000a00 */
[----:B0-----:R-:W-:-:S05]  /*00c0*/  IMAD.WIDE R10, R3, 0x4, R10 ;  /* 0x00000004030a7825 */ /* 0x001fca00078e020a */
[----:B-1----:R-:W3:Y:S01]  /*00d0*/  LDG.E.CONSTANT R0, desc[UR4][R10.64] ;  /* 0x000000040a007981 */ /* 0x002ee2000c1e9900 */
[----:B--2---:R-:W-:-:S03]  /*00e0*/  IMAD.WIDE R8, R3, 0x4, R8 ;  /* 0x0000000403087825 */ /* 0x004fc600078e0208 */
[----:B------:R0:W5:Y:S04]  /*00f0*/  LDG.E.CONSTANT R7, desc[UR4][R10.64+0x4] ;  /* 0x000004040a077981 */ /* 0x000168000c1e9900 */
[----:B------:R0:W5:Y:S04]  /*0100*/  LDG.E.CONSTANT R4, desc[UR4][R8.64] ;  /* 0x0000000408047981 */ /* 0x000168000c1e9900 */
[----:B------:R0:W5:Y:S01]  /*0110*/  LDG.E.CONSTANT R5, desc[UR4][R8.64+0x4] ;  /* 0x0000040408057981 */ /* 0x000162000c1e9900 */
[----:B------:R-:W-:Y:S01]  /*0120*/  BSSY.RECONVERGENT B0, `(.L_x_1729) ;  /* 0x000000e000007945 */ /* 0x000fe20003800200 */
[----:B---3--:R-:W-:-:S05]  /*0130*/  FMUL R0, R0, 0.0019872039556503295898 ;  /* 0x3b023bc000007820 */ /* 0x008fca0000400000 */
[----:B------:R-:W-:-:S04]  /*0140*/  IADD3 R2, PT, PT, R0, 0x1800000, RZ ;  /* 0x0180000000027810 */ /* 0x000fc80007ffe0ff */
[----:B------:R-:W-:-:S04]  /*0150*/  LOP3.LUT R2, R2, 0x7f800000, RZ, 0xc0, !PT ;  /* 0x7f80000002027812 */ /* 0x000fc800078ec0ff */
[----:B------:R-:W-:-:S13]  /*0160*/  ISETP.GT.U32.AND P0, PT, R2, 0x1ffffff, PT ;  /* 0x01ffffff0200780c */ /* 0x000fda0003f04070 */
[----:B0-----:R-:W-:Y:S05]  /*0170*/  @P0 BRA `(.L_x_1730) ;  /* 0x0000000000100947 */ /* 0x001fea0003800000 */
[----:B------:R-:W-:-:S07]  /*0180*/  MOV R8, 0x1a0 ;  /* 0x000001a000087802 */ /* 0x000fce0000000f00 */
[----:B-----5:R-:W-:Y:S05]  /*0190*/  CALL.REL.NOINC `($__internal_28_$__cuda_sm20_rcp_rn_f32_slowpath) ;  /* 0x0000000000e47944 */ /* 0x020fea0003c00000 */
[----:B------:R-:W-:Y:S01]  /*01a0*/  IMAD.MOV.U32 R6, RZ, RZ, R0 ;  /* 0x000000ffff067224 */ /* 0x000fe200078e0000 */
[----:B------:R-:W-:Y:S06]  /*01b0*/  BRA `(.L_x_1731) ;  /* 0x0000000000107947 */ /* 0x000fec0003800000 */
.L_x_1730:
[----:B------:R-:W0:Y:S02]  /*01c0*/  MUFU.RCP R9, R0 ;  /* 0x0000000000097308 */ /* 0x000e240000001000 */
[----:B0-----:R-:W-:-:S04]  /*01d0*/  FFMA R2, R0, R9, -1 ;  /* 0xbf80000000027423 */ /* 0x001fc80000000009 */
[----:B------:R-:W-:-:S04]  /*01e0*/  FADD.FTZ R2, -R2, -RZ ;  /* 0x800000ff02027221 */ /* 0x000fc80000010100 */
[----:B------:R-:W-:-:S07]  /*01f0*/  FFMA R6, R9, R2, R9 ;  /* 0x0000000209067223 */ /* 0x000fce0000000009 */
.L_x_1731:
[----:B------:R-:W-:Y:S05]  /*0200*/  BSYNC.RECONVERGENT B0 ;  /* 0x0000000000007941 */ /* 0x000fea0003800200 */
.L_x_1729:
[----:B-----5:R-:W-:Y:S01]  /*0210*/  FMUL R0, R7, 0.0019872039556503295898 ;  /* 0x3b023bc007007820 */ /* 0x020fe20000400000 */
[----:B------:R-:W-:Y:S04]  /*0220*/  BSSY.RECONVERGENT B0, `(.L_x_1732) ;  /* 0x000000d000007945 */ /* 0x000fe80003800200 */
[----:B------:R-:W-:-:S04]  /*0230*/  IADD3 R2, PT, PT, R0, 0x1800000, RZ ;  /* 0x0180000000027810 */ /* 0x000fc80007ffe0ff */
[----:B------:R-:W-:-:S04]  /*0240*/  LOP3.LUT R2, R2, 0x7f800000, RZ, 0xc0, !PT ;  /* 0x7f80000002027812 */ /* 0x000fc800078ec0ff */
[----:B------:R-:W-:-:S13]  /*0250*/  ISETP.GT.U32.AND P0, PT, R2, 0x1ffffff, PT ;  /* 0x01ffffff0200780c */ /* 0x000fda0003f04070 */
[----:B------:R-:W-:Y:S05]  /*0260*/  @P0 BRA `(.L_x_1733) ;  /* 0x0000000000100947 */ /* 0x000fea0003800000 */
[----:B------:R-:W-:-:S07]  /*0270*/  MOV R8, 0x290 ;  /* 0x0000029000087802 */ /* 0x000fce0000000f00 */
[----:B------:R-:W-:Y:S05]  /*0280*/  CALL.REL.NOINC `($__internal_28_$__cuda_sm20_rcp_rn_f32_slowpath) ;  /* 0x0000000000a87944 */ /* 0x000fea0003c00000 */
[----:B------:R-:W-:Y:S01]  /*0290*/  IMAD.MOV.U32 R7, RZ, RZ, R0 ;  /* 0x000000ffff077224 */ /* 0x000fe200078e0000 */
[----:B------:R-:W-:Y:S06]  /*02a0*/  BRA `(.L_x_1734) ;  /* 0x0000000000107947 */ /* 0x000fec0003800000 */
.L_x_1733:
[----:B------:R-:W0:Y:S02]  /*02b0*/  MUFU.RCP R7, R0 ;  /* 0x0000000000077308 */ /* 0x000e240000001000 */
[----:B0-----:R-:W-:-:S04]  /*02c0*/  FFMA R2, R0, R7, -1 ;  /* 0xbf80000000027423 */ /* 0x001fc80000000007 */
[----:B------:R-:W-:-:S04]  /*02d0*/  FADD.FTZ R2, -R2, -RZ ;  /* 0x800000ff02027221 */ /* 0x000fc80000010100 */
[----:B------:R-:W-:-:S07]  /*02e0*/  FFMA R7, R7, R2, R7 ;  /* 0x0000000207077223 */ /* 0x000fce0000000007 */
.L_x_1734:
[----:B------:R-:W-:Y:S05]  /*02f0*/  BSYNC.RECONVERGENT B0 ;  /* 0x0000000000007941 */ /* 0x000fea0003800200 */
.L_x_1732:
[----:B------:R-:W0:Y:S01]  /*0300*/  LDC.64 R8, c[0x0][0x3a8] ;  /* 0x0000ea00ff087b82 */ /* 0x000e220000000a00 */
[----:B------:R-:W-:Y:S01]  /*0310*/  FADD R6, -R7, R6 ;  /* 0x0000000607067221 */ /* 0x000fe20000000100 */
[----:B------:R-:W-:Y:S02]  /*0320*/  HFMA2 R7, -RZ, RZ, 0.96630859375, -0.0022525787353515625 ;  /* 0x3bbb989dff077431 */ /* 0x000fe400000001ff */
[----:B------:R-:W-:Y:S01]  /*0330*/  FADD R5, -R4, R5 ;  /* 0x0000000504057221 */ /* 0x000fe20000000100 */
[----:B------:R-:W-:-:S03]  /*0340*/  IMAD.MOV.U32 R11, RZ, RZ, 0x437c0000 ;  /* 0x437c0000ff0b7424 */ /* 0x000fc600078e00ff */
[----:B------:R-:W-:Y:S01]  /*0350*/  FMUL R0, R6, R5 ;  /* 0x0000000506007220 */ /* 0x000fe20000400000 */
[----:B------:R-:W-:-:S03]  /*0360*/  MOV R6, 0xf767814f ;  /* 0xf767814f00067802 */ /* 0x000fc60000000f00 */
[----:B------:R-:W-:Y:S01]  /*0370*/  FFMA.SAT R2, R0, R7, 0.5 ;  /* 0x3f00000000027423 */ /* 0x000fe20000002007 */
[----:B------:R-:W-:-:S03]  /*0380*/  IMAD.MOV.U32 R7, RZ, RZ, 0x14057b7e ;  /* 0x14057b7eff077424 */ /* 0x000fc600078e00ff */
[----:B------:R-:W-:Y:S01]  /*0390*/  FFMA.RM R2, R2, R11, 12582913 ;  /* 0x4b40000102027423 */ /* 0x000fe2000000400b */
[----:B0-----:R-:W-:-:S04]  /*03a0*/  IMAD.WIDE R4, R3, 0x3039, R8 ;  /* 0x0000303903047825 */ /* 0x001fc800078e0208 */
[----:B------:R-:W-:Y:S02]  /*03b0*/  IMAD R9, R5, 0x4c957f2d, RZ ;  /* 0x4c957f2d05097824 */ /* 0x000fe400078e02ff */
[----:B------:R-:W-:Y:S01]  /*03c0*/  FADD R5, R2, -12583039 ;  /* 0xcb40007f02057421 */ /* 0x000fe20000000000 */
[----:B------:R-:W-:-:S04]  /*03d0*/  IMAD.WIDE.U32 R6, R4, 0x4c957f2d, R6 ;  /* 0x4c957f2d04067825 */ /* 0x000fc800078e0006 */
[----:B------:R-:W-:Y:S01]  /*03e0*/  FFMA R5, R0, 1.4426950216293334961, -R5 ;  /* 0x3fb8aa3b00057823 */ /* 0x000fe20000000805 */
[----:B------:R-:W-:Y:S02]  /*03f0*/  IMAD R9, R4, 0x5851f42d, R9 ;  /* 0x5851f42d04097824 */ /* 0x000fe400078e0209 */
[----:B------:R-:W-:Y:S02]  /*0400*/  IMAD.SHL.U32 R2, R2, 0x800000, RZ ;  /* 0x0080000002027824 */ /* 0x000fe400078e00ff */
[----:B------:R-:W-:Y:S01]  /*0410*/  FFMA R0, R0, 1.925963033500011079e-08, R5 ;  /* 0x32a5706000007823 */ /* 0x000fe20000000005 */
[----:B------:R-:W-:-:S03]  /*0420*/  IADD3 R5, PT, PT, R7, R9, RZ ;  /* 0x0000000907057210 */ /* 0x000fc60007ffe0ff */
[----:B------:R-:W0:Y:S01]  /*0430*/  MUFU.EX2 R11, R0 ;  /* 0x00000000000b7308 */ /* 0x000e220000000800 */
[----:B------:R-:W1:Y:S01]  /*0440*/  LDC.64 R8, c[0x0][0x398] ;  /* 0x0000e600ff087b82 */ /* 0x000e620000000a00 */
[--C-:B------:R-:W-:Y:S02]  /*0450*/  SHF.R.U64 R6, R6, 0xb, R5.reuse ;  /* 0x0000000b06067819 */ /* 0x100fe40000001205 */
[----:B------:R-:W-:-:S04]  /*0460*/  SHF.R.U32.HI R7, RZ, 0xb, R5 ;  /* 0x0000000bff077819 */ /* 0x000fc80000011605 */
[----:B------:R-:W2:Y:S01]  /*0470*/  I2F.U64 R6, R6 ;  /* 0x0000000600067312 */ /* 0x000ea20000301000 */
[----:B------:R-:W3:Y:S01]  /*0480*/  LDC.64 R4, c[0x0][0x390] ;  /* 0x0000e400ff047b82 */ /* 0x000ee20000000a00 */
[----:B0-----:R-:W-:-:S05]  /*0490*/  FMUL R2, R2, R11 ;  /* 0x0000000b02027220 */ /* 0x001fca0000400000 */
[----:B------:R-:W-:Y:S01]  /*04a0*/  FMNMX R11, R2, 1, PT ;  /* 0x3f800000020b7809 */ /* 0x000fe20003800000 */
[----:B--2---:R-:W-:-:S05]  /*04b0*/  FMUL R10, R6, 1.1102230246251565404e-16 ;  /* 0x25000000060a7820 */ /* 0x004fca0000400000 */
[----:B------:R-:W-:Y:S01]  /*04c0*/  FSETP.GEU.AND P0, PT, R10, R11, PT ;  /* 0x0000000b0a00720b */ /* 0x000fe20003f0e000 */
[----:B---3--:R-:W-:-:S04]  /*04d0*/  IMAD.WIDE R4, R3, 0x4, R4 ;  /* 0x0000000403047825 */ /* 0x008fc800078e0204 */
[----:B-1----:R-:W-:Y:S01]  /*04e0*/  IMAD.WIDE R2, R3, 0x4, R8 ;  /* 0x0000000403027825 */ /* 0x002fe200078e0208 */
[----:B------:R-:W-:Y:S01]  /*04f0*/  SEL R9, RZ, 0x1, P0 ;  /* 0x00000001ff097807 */ /* 0x000fe20000000000 */
[----:B------:R-:W-:Y:S04]  /*0500*/  STG.E desc[UR4][R4.64], R11 ;  /* 0x0000000b04007986 */ /* 0x000fe8000c101904 */
[----:B------:R-:W-:Y:S01]  /*0510*/  STG.E desc[UR4][R2.64], R9 ;  /* 0x0000000902007986 */ /* 0x000fe2000c101904 */
[----:B------:R-:W-:Y:S05]  /*0520*/  EXIT ;  /* 0x000000000000794d */ /* 0x000fea0003800000 */
        .weak           $__internal_28_$__cuda_sm20_rcp_rn_f32_slowpath
        .type           $__internal_28_$__cuda_sm20_rcp_rn_f32_slowpath,@function
        .size           $__internal_28_$__cuda_sm20_rcp_rn_f32_slowpath,(.L_x_3163 - $__internal_28_$__cuda_sm20_rcp_rn_f32_slowpath)
$__internal_28_$__cuda_sm20_rcp_rn_f32_slowpath:
[----:B------:R-:W-:Y:S01]  /*0530*/  SHF.L.U32 R2, R0, 0x1, RZ ;  /* 0x0000000100027819 */ /* 0x000fe200000006ff */
[----:B------:R-:W-:Y:S03]  /*0540*/  BSSY.RECONVERGENT B1, `(.L_x_1735) ;  /* 0x0000030000017945 */ /* 0x000fe60003800200 */
[----:B------:R-:W-:-:S04]  /*0550*/  SHF.R.U32.HI R13, RZ, 0x18, R2 ;  /* 0x00000018ff0d7819 */ /* 0x000fc80000011602 */
        /* <DEDUP_REMOVED lines=12> */
.L_x_1736:
        /* <DEDUP_REMOVED lines=29> */
[----:B------:R-:W-:-:S05]  /*07f0*/  @!P0 IADD3 R9, PT, PT, R9, 0x1, RZ ;  /* 0x0000000109098810 */ /* 0x000fca0007ffe0ff */
[----:B------:R-:W-:-:S05]  /*0800*/  @!P1 IMAD.SHL.U32 R9, R9, 0x2, RZ ;  /* 0x0000000209099824 */ /* 0x000fca00078e00ff */
[----:B------:R-:W-:Y:S01]  /*0810*/  LOP3.LUT R9, R9, 0x80000000, R0, 0xf8, !PT ;  /* 0x8000000009097812 */ /* 0x000fe200078ef800 */
[----:B------:R-:W-:Y:S06]  /*0820*/  BRA `(.L_x_1737) ;  /* 0x0000000000047947 */ /* 0x000fec0003800000 */
.L_x_1738:
[----:B------:R0:W1:Y:S02]  /*0830*/  MUFU.RCP R9, R0 ;  /* 0x0000000000097308 */ /* 0x0000640000001000 */
.L_x_1737:
[----:B------:R-:W-:Y:S05]  /*0840*/  BSYNC.RECONVERGENT B1 ;  /* 0x0000000000017941 */ /* 0x000fea0003800200 */
.L_x_1735:
[----:B01----:R-:W-:Y:S01]  /*0850*/  MOV R0, R9 ;  /* 0x0000000900007202 */ /* 0x003fe20000000f00 */
[----:B------:R-:W-:-:S04]  /*0860*/  HFMA2 R9, -RZ, RZ, 0, 0 ;  /* 0x00000000ff097431 */ /* 0x000fc800000001ff */
[----:B------:R-:W-:Y:S05]  /*0870*/  RET.REL.NODEC R8 `(compute_replica_exchange_probabilities) ;  /* 0xfffffff408e07950 */ /* 0x000fea0003c3ffff */
.L_x_1739:
        /* <DEDUP_REMOVED lines=16> */
.L_x_3163:


//--------------------- .text.amber_tda_biased_hmc_step_flat --------------------------
	.section	.text.amber_tda_biased_hmc_step_flat,"ax",@progbits
	.align	128
        .global         amber_tda_biased_hmc_step_flat
        .type           amber_tda_biased_hmc_step_flat,@function
        .size           amber_tda_biased_hmc_step_flat,(.L_x_3166 - amber_tda_biased_hmc_step_flat)
        .other          amber_tda_biased_hmc_step_flat,@"STO_CUDA_ENTRY STV_DEFAULT"
amber_tda_biased_hmc_step_flat:
.text.amber_tda_biased_hmc_step_flat:
[----:B------:R-:W-:Y:S01]  /*0000*/  LDC R1, c[0x0][0x37c] ;  /* 0x0000df00ff017b82 */ /* 0x000fe20000000800 */
[----:B------:R-:W0:Y:S07]  /*0010*/  S2R R44, SR_TID.X ;  /* 0x00000000002c7919 */ /* 0x000e2e0000002100 */
[----:B------:R-:W0:Y:S01]  /*0020*/  S2UR UR4, SR_CTAID.X ;  /* 0x00000000000479c3 */ /* 0x000e220000002500 */
[----:B------:R-:W1:Y:S01]  /*0030*/  LDCU.64 UR14, c[0x0][0x358] ;  /* 0x00006b00ff0e77ac */ /* 0x000e620008000a00 */
[----:B------:R-:W-:Y:S01]  /*0040*/  BSSY.RECONVERGENT B1, `(.L_x_1740) ;  /* 0x00002e3000017945 */ /* 0x000fe20003800200 */
[----:B------:R-:W-:-:S05]  /*0050*/  HFMA2 R40, -RZ, RZ, 0, 0 ;  /* 0x00000000ff287431 */ /* 0x000fca00000001ff */
[----:B------:R-:W0:Y:S08]  /*0060*/  LDC R43, c[0x0][0x360] ;  /* 0x0000d800ff2b7b82 */ /* 0x000e300000000800 */
[----:B------:R-:W2:Y:S08]  /*0070*/  LDC.64 R6, c[0x0][0x390] ;  /* 0x0000e400ff067b82 */ /* 0x000eb00000000a00 */
[----:B------:R-:W3:Y:S01]  /*0080*/  LDC.64 R8, c[0x0][0x398] ;  /* 0x0000e600ff087b82 */ /* 0x000ee20000000a00 */
[----:B0-----:R-:W-:Y:S01]  /*0090*/  IMAD R43, R43, UR4, R44 ;  /* 0x000000042b2b7c24 */ /* 0x001fe2000f8e022c */
[----:B------:R-:W0:Y:S06]  /*00a0*/  LDCU UR4, c[0x0][0x448] ;  /* 0x00008900ff0477ac */ /* 0x000e2c0008000800 */
[----:B------:R-:W4:Y:S01]  /*00b0*/  LDC.64 R26, c[0x0][0x380] ;  /* 0x0000e000ff1a7b82 */ /* 0x000f220000000a00 */
[----:B------:R-:W-:-:S02]  /*00c0*/  ISETP.NE.AND P0, PT, R43, RZ, PT ;  /* 0x000000ff2b00720c */ /* 0x000fc40003f05270 */
[----:B------:R-:W-:-:S11]  /*00d0*/  LEA R41, R43, R43, 0x1 ;  /* 0x0000002b2b297211 */ /* 0x000fd600078e08ff */
[----:B------:R-:W5:Y:S01]  /*00e0*/  @!P0 S2R R11, SR_CgaCtaId ;  /* 0x00000000000b8919 */ /* 0x000f620000008800 */
[----:B------:R-:W1:Y:S01]  /*00f0*/  @!P0 LDC.64 R2, c[0x0][0x3a0] ;  /* 0x0000e800ff028b82 */ /* 0x000e620000000a00 */
[----:B------:R-:W-:Y:S02]  /*0100*/  @!P0 MOV R0, 0x400 ;  /* 0x0000040000008802 */ /* 0x000fe40000000f00 */
[----:B0-----:R-:W-:-:S04]  /*0110*/  MOV R39, UR4 ;  /* 0x0000000400277c02 */ /* 0x001fc80008000f00 */
[----:B------:R-:W-:Y:S01]  /*0120*/  LEA R42, R39, R39, 0x1 ;  /* 0x00000027272a7211 */ /* 0x000fe200078e08ff */
[----:B------:R-:W0:Y:S01]  /*0130*/  @!P0 LDC.64 R4, c[0x0][0x3a8] ;  /* 0x0000ea00ff048b82 */ /* 0x000e220000000a00 */
[----:B----4-:R-:W-:Y:S02]  /*0140*/  IMAD.WIDE R26, R41, 0x4, R26 ;  /* 0x00000004291a7825 */ /* 0x010fe400078e021a */
[----:B------:R-:W-:Y:S01]  /*0150*/  ISETP.GE.AND P1, PT, R43, R42, PT ;  /* 0x0000002a2b00720c */ /* 0x000fe20003f26270 */
[----:B-1----:R1:W-:-:S12]  /*0160*/  @!P0 STG.E desc[UR14][R2.64], RZ ;  /* 0x000000ff02008986 */ /* 0x0023d8000c10190e */
[----:B--2---:R-:W-:-:S04]  /*0170*/  @!P1 IMAD.WIDE R6, R43, 0x4, R6 ;  /* 0x000000042b069825 */ /* 0x004fc800078e0206 */
[----:B---3--:R-:W-:Y:S01]  /*0180*/  @!P1 IMAD.WIDE R8, R43, 0x4, R8 ;  /* 0x000000042b089825 */ /* 0x008fe200078e0208 */
[----:B-----5:R-:W-:Y:S01]  /*0190*/  @!P0 LEA R0, R11, R0, 0x18 ;  /* 0x000000000b008211 */ /* 0x020fe200078ec0ff */
[----:B0-----:R1:W-:Y:S04]  /*01a0*/  @!P0 STG.E desc[UR14][R4.64], RZ ;  /* 0x000000ff04008986 */ /* 0x0013e8000c10190e */
[----:B------:R1:W-:Y:S01]  /*01b0*/  @!P0 STS.64 [R0], RZ ;  /* 0x000000ff00008388 */ /* 0x0003e20000000a00 */
[----:B------:R-:W-:Y:S01]  /*01c0*/  BAR.SYNC.DEFER_BLOCKING 0x0 ;  /* 0x0000000000007b1d */ /* 0x000fe20000010000 */
[----:B------:R-:W-:-:S05]  /*01d0*/  ISETP.GE.AND P0, PT, R43, R39, PT ;  /* 0x000000272b00720c */ /* 0x000fca0003f06270 */
[----:B------:R1:W-:Y:S04]  /*01e0*/  @!P1 STG.E desc[UR14][R6.64], RZ ;  /* 0x000000ff06009986 */ /* 0x0003e8000c10190e */
[----:B------:R1:W-:Y:S01]  /*01f0*/  @!P1 STG.E desc[UR14][R8.64], RZ ;  /* 0x000000ff08009986 */ /* 0x0003e2000c10190e */
[----:B------:R-:W-:Y:S06]  /*0200*/  BAR.SYNC.DEFER_BLOCKING 0x0 ;  /* 0x0000000000007b1d */ /* 0x000fec0000010000 */
[----:B------:R-:W-:Y:S05]  /*0210*/  @P0 BRA `(.L_x_1741) ;  /* 0x0000002c00140947 */ /* 0x000fea0003800000 */
[----:B-1----:R-:W0:Y:S01]  /*0220*/  LDC.64 R2, c[0x0][0x3b0] ;  /* 0x0000ec00ff027b82 */ /* 0x002e220000000a00 */
[----:B------:R1:W5:Y:S04]  /*0230*/  LDG.E R16, desc[UR14][R26.64] ;  /* 0x0000000e1a107981 */ /* 0x000368000c1e1900 */
[----:B------:R1:W5:Y:S04]  /*0240*/  LDG.E R15, desc[UR14][R26.64+0x4] ;  /* 0x0000040e1a0f7981 */ /* 0x000368000c1e1900 */
[----:B------:R1:W5:Y:S01]  /*0250*/  LDG.E R14, desc[UR14][R26.64+0x8] ;  /* 0x0000080e1a0e7981 */ /* 0x000362000c1e1900 */
[----:B0-----:R-:W-:-:S05]  /*0260*/  IMAD.WIDE R2, R41, 0x4, R2 ;  /* 0x0000000429027825 */ /* 0x001fca00078e0202 */
[----:B------:R1:W5:Y:S04]  /*0270*/  LDG.E.CONSTANT R13, desc[UR14][R2.64] ;  /* 0x0000000e020d7981 */ /* 0x000368000c1e9900 */
[----:B------:R1:W5:Y:S04]  /*0280*/  LDG.E.CONSTANT R12, desc[UR14][R2.64+0x4] ;  /* 0x0000040e020c7981 */ /* 0x000368000c1e9900 */
[----:B------:R1:W5:Y:S01]  /*0290*/  LDG.E.CONSTANT R11, desc[UR14][R2.64+0x8] ;  /* 0x0000080e020b7981 */ /* 0x000362000c1e9900 */
[----:B------:R-:W-:Y:S01]  /*02a0*/  ISETP.GE.AND P0, PT, R43, 0x1, PT ;  /* 0x000000012b00780c */ /* 0x000fe20003f06270 */
[----:B------:R-:W-:Y:S01]  /*02b0*/  BSSY.RECONVERGENT B4, `(.L_x_1742) ;  /* 0x0000129000047945 */ /* 0x000fe20003800200 */
[----:B------:R-:W-:-:S02]  /*02c0*/  CS2R R8, SRZ ;  /* 0x0000000000087805 */ /* 0x000fc4000001ff00 */
[----:B------:R-:W-:Y:S02]  /*02d0*/  MOV R10, RZ ;  /* 0x000000ff000a7202 */ /* 0x000fe40000000f00 */
[----:B------:R-:W-:-:S07]  /*02e0*/  CS2R R6, SRZ ;  /* 0x0000000000067805 */ /* 0x000fce000001ff00 */
[----:B-1----:R-:W-:Y:S05]  /*02f0*/  @!P0 BRA `(.L_x_1743) ;  /* 0x0000001000908947 */ /* 0x002fea0003800000 */
[----:B------:R-:W-:Y:S01]  /*0300*/  VIMNMX R10, PT, PT, R43, R39, PT ;  /* 0x000000272b0a7248 */ /* 0x000fe20003fe0100 */
[----:B------:R-:W-:Y:S01]  /*0310*/  BSSY.RECONVERGENT B3, `(.L_x_1744) ;  /* 0x00000c3000037945 */ /* 0x000fe20003800200 */
[----:B------:R-:W-:Y:S02]  /*0320*/  CS2R R6, SRZ ;  /* 0x0000000000067805 */ /* 0x000fe4000001ff00 */
[----:B------:R-:W-:Y:S02]  /*0330*/  CS2R R8, SRZ ;  /* 0x0000000000087805 */ /* 0x000fe4000001ff00 */
[C---:B------:R-:W-:Y:S02]  /*0340*/  ISETP.GE.AND P0, PT, R10.reuse, 0x2, PT ;  /* 0x000000020a00780c */ /* 0x040fe40003f06270 */
[----:B------:R-:W-:Y:S02]  /*0350*/  CS2R R2, SRZ ;  /* 0x0000000000027805 */ /* 0x000fe4000001ff00 */
[----:B------:R-:W-:-:S09]  /*0360*/  VIMNMX R10, PT, PT, R10, 0x1, !PT ;  /* 0x000000010a0a7848 */ /* 0x000fd20007fe0100 */
[----:B------:R-:W-:Y:S05]  /*0370*/  @!P0 BRA `(.L_x_1745) ;  /* 0x0000000800f08947 */ /* 0x000fea0003800000 */
[----:B------:R-:W-:Y:S01]  /*0380*/  HFMA2 R8, -RZ, RZ, 0, 0 ;  /* 0x00000000ff087431 */ /* 0x000fe200000001ff */
[----:B------:R-:W-:Y:S01]  /*0390*/  BSSY.RECONVERGENT B2, `(.L_x_1746) ;  /* 0x00000b8000027945 */ /* 0x000fe20003800200 */
[----:B------:R-:W-:Y:S02]  /*03a0*/  CS2R R6, SRZ ;  /* 0x0000000000067805 */ /* 0x000fe4000001ff00 */
[----:B------:R-:W-:-:S07]  /*03b0*/  MOV R5, RZ ;  /* 0x000000ff00057202 */ /* 0x000fce0000000f00 */
.L_x_1779:
[----:B------:R-:W0:Y:S01]  /*03c0*/  LDC.64 R20, c[0x0][0x380] ;  /* 0x0000e000ff147b82 */ /* 0x000e220000000a00 */
[----:B------:R-:W-:-:S05]  /*03d0*/  LEA R4, R5, R5, 0x1 ;  /* 0x0000000505047211 */ /* 0x000fca00078e08ff */
[----:B0-----:R-:W-:-:S05]  /*03e0*/  IMAD.WIDE.U32 R20, R4, 0x4, R20 ;  /* 0x0000000404147825 */ /* 0x001fca00078e0014 */
[----:B------:R-:W2:Y:S04]  /*03f0*/  LDG.E R0, desc[UR14][R20.64+0x4] ;  /* 0x0000040e14007981 */ /* 0x000ea8000c1e1900 */
[----:B------:R-:W3:Y:S04]  /*0400*/  LDG.E R3, desc[UR14][R20.64] ;  /* 0x0000000e14037981 */ /* 0x000ee8000c1e1900 */
[----:B------:R-:W4:Y:S01]  /*0410*/  LDG.E R17, desc[UR14][R20.64+0x8] ;  /* 0x0000080e14117981 */ /* 0x000f22000c1e1900 */
[----:B------:R-:W-:Y:S01]  /*0420*/  BSSY.RECONVERGENT B5, `(.L_x_1747) ;  /* 0x0000027000057945 */ /* 0x000fe20003800200 */
[----:B--2--5:R-:W-:Y:S01]  /*0430*/  FADD R0, -R15, R0 ;  /* 0x000000000f007221 */ /* 0x024fe20000000100 */
[----:B---3--:R-:W-:-:S03]  /*0440*/  FADD R3, -R16, R3 ;  /* 0x0000000310037221 */ /* 0x008fc60000000100 */
[----:B------:R-:W-:Y:S01]  /*0450*/  FMUL R0, R0, R0 ;  /* 0x0000000000007220 */ /* 0x000fe20000400000 */
[----:B----4-:R-:W-:-:S03]  /*0460*/  FADD R17, -R14, R17 ;  /* 0x000000110e117221 */ /* 0x010fc60000000100 */
[----:B------:R-:W-:-:S04]  /*0470*/  FFMA R0, R3, R3, R0 ;  /* 0x0000000303007223 */ /* 0x000fc80000000000 */
[----:B------:R-:W-:-:S05]  /*0480*/  FFMA R0, R17, R17, R0 ;  /* 0x0000001111007223 */ /* 0x000fca0000000000 */
[----:B------:R-:W-:-:S13]  /*0490*/  FSETP.GEU.AND P0, PT, R0, 64, PT ;  /* 0x428000000000780b */ /* 0x000fda0003f0e000 */
[----:B------:R-:W-:Y:S05]  /*04a0*/  @P0 BRA `(.L_x_1748) ;  /* 0x0000000000780947 */ /* 0x000fea0003800000 */
[----:B------:R-:W-:Y:S01]  /*04b0*/  IADD3 R2, PT, PT, R0, -0xd000000, RZ ;  /* 0xf300000000027810 */ /* 0x000fe20007ffe0ff */
[----:B------:R0:W1:Y:S01]  /*04c0*/  MUFU.RSQ R3, R0 ;  /* 0x0000000000037308 */ /* 0x0000620000001400 */
[----:B------:R-:W-:Y:S01]  /*04d0*/  BSSY.RECONVERGENT B0, `(.L_x_1749) ;  /* 0x000000c000007945 */ /* 0x000fe20003800200 */
[----:B------:R-:W-:Y:S02]  /*04e0*/  IADD3 R8, PT, PT, R8, 0x1, RZ ;  /* 0x0000000108087810 */ /* 0x000fe40007ffe0ff */
[----:B------:R-:W-:-:S13]  /*04f0*/  ISETP.GT.U32.AND P0, PT, R2, 0x727fffff, PT ;  /* 0x727fffff0200780c */ /* 0x000fda0003f04070 */
[----:B01----:R-:W-:Y:S05]  /*0500*/  @!P0 BRA `(.L_x_1750) ;  /* 0x0000000000108947 */ /* 0x003fea0003800000 */
[----:B------:R-:W-:Y:S02]  /*0510*/  MOV R2, R0 ;  /* 0x0000000000027202 */ /* 0x000fe40000000f00 */
[----:B------:R-:W-:-:S07]  /*0520*/  MOV R0, 0x540 ;  /* 0x0000054000007802 */ /* 0x000fce0000000f00 */
[----:B------:R-:W-:Y:S05]  /*0530*/  CALL.REL.NOINC `($__internal_30_$__cuda_sm20_sqrt_rn_f32_slowpath) ;  /* 0x000000e400f07944 */ /* 0x000fea0003c00000 */
[----:B------:R-:W-:Y:S05]  /*0540*/  BRA `(.L_x_1751) ;  /* 0x0000000000107947 */ /* 0x000fea0003800000 */
.L_x_1750:
[----:B------:R-:W-:Y:S01]  /*0550*/  FMUL.FTZ R45, R0, R3 ;  /* 0x00000003002d7220 */ /* 0x000fe20000410000 */
[----:B------:R-:W-:-:S03]  /*0560*/  FMUL.FTZ R2, R3, 0.5 ;  /* 0x3f00000003027820 */ /* 0x000fc60000410000 */
[----:B------:R-:W-:-:S04]  /*0570*/  FFMA R0, -R45, R45, R0 ;  /* 0x0000002d2d007223 */ /* 0x000fc80000000100 */
[----:B------:R-:W-:-:S07]  /*0580*/  FFMA R45, R0, R2, R45 ;  /* 0x00000002002d7223 */ /* 0x000fce000000002d */
.L_x_1751:
[----:B------:R-:W-:Y:S05]  /*0590*/  BSYNC.RECONVERGENT B0 ;  /* 0x0000000000007941 */ /* 0x000fea0003800200 */
.L_x_1749:
[----:B------:R-:W-:Y:S01]  /*05a0*/  FADD R45, R45, 1 ;  /* 0x3f8000002d2d7421 */ /* 0x000fe20000000000 */
[----:B------:R-:W-:Y:S04]  /*05b0*/  BSSY.RECONVERGENT B6, `(.L_x_1752) ;  /* 0x000000c000067945 */ /* 0x000fe80003800200 */
[----:B------:R-:W-:-:S04]  /*05c0*/  IADD3 R0, PT, PT, R45, 0x1800000, RZ ;  /* 0x018000002d007810 */ /* 0x000fc80007ffe0ff */
[----:B------:R-:W-:-:S04]  /*05d0*/  LOP3.LUT R0, R0, 0x7f800000, RZ, 0xc0, !PT ;  /* 0x7f80000000007812 */ /* 0x000fc800078ec0ff */
[----:B------:R-:W-:-:S13]  /*05e0*/  ISETP.GT.U32.AND P0, PT, R0, 0x1ffffff, PT ;  /* 0x01ffffff0000780c */ /* 0x000fda0003f04070 */
[----:B------:R-:W-:Y:S05]  /*05f0*/  @P0 BRA `(.L_x_1753) ;  /* 0x00000000000c0947 */ /* 0x000fea0003800000 */
[----:B------:R-:W-:-:S07]  /*0600*/  MOV R46, 0x620 ;  /* 0x00000620002e7802 */ /* 0x000fce0000000f00 */
[----:B------:R-:W-:Y:S05]  /*0610*/  CALL.REL.NOINC `($__internal_29_$__cuda_sm20_rcp_rn_f32_slowpath) ;  /* 0x000000e000e47944 */ /* 0x000fea0003c00000 */
[----:B------:R-:W-:Y:S05]  /*0620*/  BRA `(.L_x_1754) ;  /* 0x0000000000107947 */ /* 0x000fea0003800000 */
.L_x_1753:
[----:B------:R-:W0:Y:S02]  /*0630*/  MUFU.RCP R2, R45 ;  /* 0x0000002d00027308 */ /* 0x000e240000001000 */
[----:B0-----:R-:W-:-:S04]  /*0640*/  FFMA R0, R45, R2, -1 ;  /* 0xbf8000002d007423 */ /* 0x001fc80000000002 */
[----:B------:R-:W-:-:S04]  /*0650*/  FADD.FTZ R3, -R0, -RZ ;  /* 0x800000ff00037221 */ /* 0x000fc80000010100 */
[----:B------:R-:W-:-:S07]  /*0660*/  FFMA R2, R2, R3, R2 ;  /* 0x0000000302027223 */ /* 0x000fce0000000002 */
.L_x_1754:
[----:B------:R-:W-:Y:S05]  /*0670*/  BSYNC.RECONVERGENT B6 ;  /* 0x0000000000067941 */ /* 0x000fea0003800200 */
.L_x_1752:
[----:B------:R-:W-:-:S07]  /*0680*/  FADD R9, R9, R2 ;  /* 0x0000000209097221 */ /* 0x000fce0000000000 */
.L_x_1748:
[----:B------:R-:W-:Y:S05]  /*0690*/  BSYNC.RECONVERGENT B5 ;  /* 0x0000000000057941 */ /* 0x000fea0003800200 */
.L_x_1747:
[----:B------:R-:W0:Y:S02]  /*06a0*/  LDC.64 R18, c[0x0][0x3b0] ;  /* 0x0000ec00ff127b82 */ /* 0x000e240000000a00 */
[----:B0-----:R-:W-:-:S05]  /*06b0*/  IMAD.WIDE.U32 R18, R4, 0x4, R18 ;  /* 0x0000000404127825 */ /* 0x001fca00078e0012 */
[----:B------:R-:W2:Y:S04]  /*06c0*/  LDG.E.CONSTANT R3, desc[UR14][R18.64+0x4] ;  /* 0x0000040e12037981 */ /* 0x000ea8000c1e9900 */
[----:B------:R-:W3:Y:S04]  /*06d0*/  LDG.E.CONSTANT R0, desc[UR14][R18.64] ;  /* 0x0000000e12007981 */ /* 0x000ee8000c1e9900 */
[----:B------:R-:W4:Y:S01]  /*06e0*/  LDG.E.CONSTANT R2, desc[UR14][R18.64+0x8] ;  /* 0x0000080e12027981 */ /* 0x000f22000c1e9900 */
[----:B------:R-:W-:Y:S01]  /*06f0*/  BSSY.RECONVERGENT B5, `(.L_x_1755) ;  /* 0x0000027000057945 */ /* 0x000fe20003800200 */
[----:B--2---:R-:W-:Y:S01]  /*0700*/  FADD R3, -R12, R3 ;  /* 0x000000030c037221 */ /* 0x004fe20000000100 */
        /* <DEDUP_REMOVED lines=17> */
.L_x_1758:
[----:B------:R-:W-:Y:S01]  /*0820*/  FMUL.FTZ R45, R0, R3 ;  /* 0x00000003002d7220 */ /* 0x000fe20000410000 */
[----:B------:R-:W-:-:S03]  /*0830*/  FMUL.FTZ R2, R3, 0.5 ;  /* 0x3f00000003027820 */ /* 0x000fc60000410000 */
[----:B------:R-:W-:-:S04]  /*0840*/  FFMA R0, -R45, R45, R0 ;  /* 0x0000002d2d007223 */ /* 0x000fc80000000100 */
[----:B------:R-:W-:-:S07]  /*0850*/  FFMA R45, R0, R2, R45 ;  /* 0x00000002002d7223 */ /* 0x000fce000000002d */
.L_x_1759:
[----:B------:R-:W-:Y:S05]  /*0860*/  BSYNC.RECONVERGENT B0 ;  /* 0x0000000000007941 */ /* 0x000fea0003800200 */
.L_x_1757:
        /* <DEDUP_REMOVED lines=9> */
.L_x_1761:
[----:B------:R-:W0:Y:S02]  /*0900*/  MUFU.RCP R2, R45 ;  /* 0x0000002d00027308 */ /* 0x000e240000001000 */
[----:B0-----:R-:W-:-:S04]  /*0910*/  FFMA R0, R45, R2, -1 ;  /* 0xbf8000002d007423 */ /* 0x001fc80000000002 */
[----:B------:R-:W-:-:S04]  /*0920*/  FADD.FTZ R3, -R0, -RZ ;  /* 0x800000ff00037221 */ /* 0x000fc80000010100 */
[----:B------:R-:W-:-:S07]  /*0930*/  FFMA R2, R2, R3, R2 ;  /* 0x0000000302027223 */ /* 0x000fce0000000002 */
.L_x_1762:
[----:B------:R-:W-:Y:S05]  /*0940*/  BSYNC.RECONVERGENT B6 ;  /* 0x0000000000067941 */ /* 0x000fea0003800200 */
.L_x_1760:
[----:B------:R-:W-:-:S07]  /*0950*/  FADD R6, R6, R2 ;  /* 0x0000000206067221 */ /* 0x000fce0000000000 */
.L_x_1756:
[----:B------:R-:W-:Y:S05]  /*0960*/  BSYNC.RECONVERGENT B5 ;  /* 0x0000000000057941 */ /* 0x000fea0003800200 */
.L_x_1755:
[----:B------:R-:W2:Y:S04]  /*0970*/  LDG.E R0, desc[UR14][R20.64+0x10] ;  /* 0x0000100e14007981 */ /* 0x000ea8000c1e1900 */
[----:B------:R-:W3:Y:S04]  /*0980*/  LDG.E R3, desc[UR14][R20.64+0xc] ;  /* 0x00000c0e14037981 */ /* 0x000ee8000c1e1900 */
[----:B------:R-:W4:Y:S01]  /*0990*/  LDG.E R17, desc[UR14][R20.64+0x14] ;  /* 0x0000140e14117981 */ /* 0x000f22000c1e1900 */
        /* <DEDUP_REMOVED lines=19> */
.L_x_1766:
[----:B------:R-:W-:Y:S01]  /*0ad0*/  FMUL.FTZ R45, R0, R3 ;  /* 0x00000003002d7220 */ /* 0x000fe20000410000 */
[----:B------:R-:W-:-:S03]  /*0ae0*/  FMUL.FTZ R2, R3, 0.5 ;  /* 0x3f00000003027820 */ /* 0x000fc60000410000 */
[----:B------:R-:W-:-:S04]  /*0af0*/  FFMA R0, -R45, R45, R0 ;  /* 0x0000002d2d007223 */ /* 0x000fc80000000100 */
[----:B------:R-:W-:-:S07]  /*0b00*/  FFMA R45, R0, R2, R45 ;  /* 0x00000002002d7223 */ /* 0x000fce000000002d */
.L_x_1767:
[----:B------:R-:W-:Y:S05]  /*0b10*/  BSYNC.RECONVERGENT B0 ;  /* 0x0000000000007941 */ /* 0x000fea0003800200 */
.L_x_1765:
        /* <DEDUP_REMOVED lines=9> */
.L_x_1769:
[----:B------:R-:W0:Y:S02]  /*0bb0*/  MUFU.RCP R2, R45 ;  /* 0x0000002d00027308 */ /* 0x000e240000001000 */
[----:B0-----:R-:W-:-:S04]  /*0bc0*/  FFMA R0, R45, R2, -1 ;  /* 0xbf8000002d007423 */ /* 0x001fc80000000002 */
[----:B------:R-:W-:-:S04]  /*0bd0*/  FADD.FTZ R3, -R0, -RZ ;  /* 0x800000ff00037221 */ /* 0x000fc80000010100 */
[----:B------:R-:W-:-:S07]  /*0be0*/  FFMA R2, R2, R3, R2 ;  /* 0x0000000302027223 */ /* 0x000fce0000000002 */
.L_x_1770:
[----:B------:R-:W-:Y:S05]  /*0bf0*/  BSYNC.RECONVERGENT B6 ;  /* 0x0000000000067941 */ /* 0x000fea0003800200 */
.L_x_1768:
[----:B------:R-:W-:-:S07]  /*0c00*/  FADD R9, R9, R2 ;  /* 0x0000000209097221 */ /* 0x000fce0000000000 */
.L_x_1764:
[----:B------:R-:W-:Y:S05]  /*0c10*/  BSYNC.RECONVERGENT B5 ;  /* 0x0000000000057941 */ /* 0x000fea0003800200 */
.L_x_1763:
        /* <DEDUP_REMOVED lines=22> */
.L_x_1774:
[----:B------:R-:W-:Y:S01]  /*0d80*/  FMUL.FTZ R45, R0, R3 ;  /* 0x00000003002d7220 */ /* 0x000fe20000410000 */
[----:B------:R-:W-:-:S03]  /*0d90*/  FMUL.FTZ R2, R3, 0.5 ;  /* 0x3f00000003027820 */ /* 0x000fc60000410000 */
[----:B------:R-:W-:-:S04]  /*0da0*/  FFMA R0, -R45, R45, R0 ;  /* 0x0000002d2d007223 */ /* 0x000fc80000000100 */
[----:B------:R-:W-:-:S07]  /*0db0*/  FFMA R45, R0, R2, R45 ;  /* 0x00000002002d7223 */ /* 0x000fce000000002d */
.L_x_1775:
[----:B------:R-:W-:Y:S05]  /*0dc0*/  BSYNC.RECONVERGENT B0 ;  /* 0x0000000000007941 */ /* 0x000fea0003800200 */
.L_x_1773:
        /* <DEDUP_REMOVED lines=9> */
.L_x_1777:
[----:B------:R-:W0:Y:S02]  /*0e60*/  MUFU.RCP R2, R45 ;  /* 0x0000002d00027308 */ /* 0x000e240000001000 */
[----:B0-----:R-:W-:-:S04]  /*0e70*/  FFMA R0, R45, R2, -1 ;  /* 0xbf8000002d007423 */ /* 0x001fc80000000002 */
[----:B------:R-:W-:-:S04]  /*0e80*/  FADD.FTZ R3, -R0, -RZ ;  /* 0x800000ff00037221 */ /* 0x000fc80000010100 */
[----:B------:R-:W-:-:S07]  /*0e90*/  FFMA R2, R2, R3, R2 ;  /* 0x0000000302027223 */ /* 0x000fce0000000002 */
.L_x_1778:
[----:B------:R-:W-:Y:S05]  /*0ea0*/  BSYNC.RECONVERGENT B6 ;  /* 0x0000000000067941 */ /* 0x000fea0003800200 */
.L_x_1776:
[----:B------:R-:W-:-:S07]  /*0eb0*/  FADD R6, R6, R2 ;  /* 0x0000000206067221 */ /* 0x000fce0000000000 */
.L_x_1772:
[----:B------:R-:W-:Y:S05]  /*0ec0*/  BSYNC.RECONVERGENT B5 ;  /* 0x0000000000057941 */ /* 0x000fea0003800200 */
.L_x_1771:
[----:B------:R-:W-:Y:S02]  /*0ed0*/  IADD3 R5, PT, PT, R5, 0x2, RZ ;  /* 0x0000000205057810 */ /* 0x000fe40007ffe0ff */
[----:B------:R-:W-:-:S04]  /*0ee0*/  LOP3.LUT R0, R10, 0x7ffffffe, RZ, 0xc0, !PT ;  /* 0x7ffffffe0a007812 */ /* 0x000fc800078ec0ff */
[----:B------:R-:W-:-:S13]  /*0ef0*/  ISETP.NE.AND P0, PT, R5, R0, PT ;  /* 0x000000000500720c */ /* 0x000fda0003f05270 */
[----:B------:R-:W-:Y:S05]  /*0f00*/  @P0 BRA `(.L_x_1779) ;  /* 0xfffffff4002c0947 */ /* 0x000fea000383ffff */
[----:B------:R-:W-:Y:S05]  /*0f10*/  BSYNC.RECONVERGENT B2 ;  /* 0x0000000000027941 */ /* 0x000fea0003800200 */
.L_x_1746:
[----:B------:R-:W-:Y:S01]  /*0f20*/  HFMA2 R3, -RZ, RZ, 0, 0 ;  /* 0x00000000ff037431 */ /* 0x000fe200000001ff */
[----:B------:R-:W-:-:S07]  /*0f30*/  IADD3 R2, PT, PT, R4, 0x6, RZ ;  /* 0x0000000604027810 */ /* 0x000fce0007ffe0ff */
.L_x_1745:
[----:B------:R-:W-:Y:S05]  /*0f40*/  BSYNC.RECONVERGENT B3 ;  /* 0x0000000000037941 */ /* 0x000fea0003800200 */
.L_x_1744:
[----:B------:R-:W-:-:S04]  /*0f50*/  LOP3.LUT R0, R10, 0x1, RZ, 0xc0, !PT ;  /* 0x000000010a007812 */ /* 0x000fc800078ec0ff */
[----:B------:R-:W-:-:S13]  /*0f60*/  ISETP.NE.U32.AND P0, PT, R0, 0x1, PT ;  /* 0x000000010000780c */ /* 0x000fda0003f05070 */
[----:B------:R-:W-:Y:S05]  /*0f70*/  @P0 BRA `(.L_x_1743) ;  /* 0x0000000400700947 */ /* 0x000fea0003800000 */
[----:B------:R-:W0:Y:S01]  /*0f80*/  LDCU.64 UR4, c[0x0][0x380] ;  /* 0x00007000ff0477ac */ /* 0x000e220008000a00 */
[C---:B------:R-:W-:Y:S02]  /*0f90*/  SHF.L.U32 R4, R2.reuse, 0x2, RZ ;  /* 0x0000000202047819 */ /* 0x040fe400000006ff */
[----:B------:R-:W-:Y:S02]  /*0fa0*/  SHF.L.U64.HI R5, R2, 0x2, R3 ;  /* 0x0000000202057819 */ /* 0x000fe40000010203 */
[----:B0-----:R-:W-:-:S04]  /*0fb0*/  IADD3 R2, P0, PT, R4, UR4, RZ ;  /* 0x0000000404027c10 */ /* 0x001fc8000ff1e0ff */
[----:B------:R-:W-:-:S05]  /*0fc0*/  IADD3.X R3, PT, PT, R5, UR5, RZ, P0, !PT ;  /* 0x0000000505037c10 */ /* 0x000fca00087fe4ff */
        /* <DEDUP_REMOVED lines=22> */
.L_x_1783:
[----:B------:R-:W-:Y:S01]  /*1130*/  FMUL.FTZ R45, R0, R3 ;  /* 0x00000003002d7220 */ /* 0x000fe20000410000 */
[----:B------:R-:W-:-:S03]  /*1140*/  FMUL.FTZ R2, R3, 0.5 ;  /* 0x3f00000003027820 */ /* 0x000fc60000410000 */
[----:B------:R-:W-:-:S04]  /*1150*/  FFMA R0, -R45, R45, R0 ;  /* 0x0000002d2d007223 */ /* 0x000fc80000000100 */
[----:B------:R-:W-:-:S07]  /*1160*/  FFMA R45, R0, R2, R45 ;  /* 0x00000002002d7223 */ /* 0x000fce000000002d */
.L_x_1784:
[----:B------:R-:W-:Y:S05]  /*1170*/  BSYNC.RECONVERGENT B0 ;  /* 0x0000000000007941 */ /* 0x000fea0003800200 */
.L_x_1782:
        /* <DEDUP_REMOVED lines=9> */
.L_x_1786:
[----:B------:R-:W0:Y:S02]  /*1210*/  MUFU.RCP R2, R45 ;  /* 0x0000002d00027308 */ /* 0x000e240000001000 */
[----:B0-----:R-:W-:-:S04]  /*1220*/  FFMA R0, R45, R2, -1 ;  /* 0xbf8000002d007423 */ /* 0x001fc80000000002 */
[----:B------:R-:W-:-:S04]  /*1230*/  FADD.FTZ R3, -R0, -RZ ;  /* 0x800000ff00037221 */ /* 0x000fc80000010100 */
[----:B------:R-:W-:-:S07]  /*1240*/  FFMA R2, R2, R3, R2 ;  /* 0x0000000302027223 */ /* 0x000fce0000000002 */
.L_x_1787:
[----:B------:R-:W-:Y:S05]  /*1250*/  BSYNC.RECONVERGENT B3 ;  /* 0x0000000000037941 */ /* 0x000fea0003800200 */
.L_x_1785:
[----:B------:R-:W-:-:S07]  /*1260*/  FADD R9, R9, R2 ;  /* 0x0000000209097221 */ /* 0x000fce0000000000 */
.L_x_1781:
[----:B------:R-:W-:Y:S05]  /*1270*/  BSYNC.RECONVERGENT B2 ;  /* 0x0000000000027941 */ /* 0x000fea0003800200 */
.L_x_1780:
[----:B------:R-:W0:Y:S02]  /*1280*/  LDCU.64 UR4, c[0x0][0x3b0] ;  /* 0x00007600ff0477ac */ /* 0x000e240008000a00 */
[----:B0-----:R-:W-:-:S04]  /*1290*/  IADD3 R4, P0, PT, R4, UR4, RZ ;  /* 0x0000000404047c10 */ /* 0x001fc8000ff1e0ff */
[----:B------:R-:W-:-:S05]  /*12a0*/  IADD3.X R5, PT, PT, R5, UR5, RZ, P0, !PT ;  /* 0x0000000505057c10 */ /* 0x000fca00087fe4ff */
[----:B------:R-:W2:Y:S04]  /*12b0*/  LDG.E.CONSTANT R3, desc[UR14][R4.64+0x4] ;  /* 0x0000040e04037981 */ /* 0x000ea8000c1e9900 */
[----:B------:R-:W3:Y:S04]  /*12c0*/  LDG.E.CONSTANT R0, desc[UR14][R4.64] ;  /* 0x0000000e04007981 */ /* 0x000ee8000c1e9900 */
[----:B------:R-:W4:Y:S01]  /*12d0*/  LDG.E.CONSTANT R2, desc[UR14][R4.64+0x8] ;  /* 0x0000080e04027981 */ /* 0x000f22000c1e9900 */
        /* <DEDUP_REMOVED lines=18> */
.L_x_1789:
[----:B------:R-:W-:Y:S01]  /*1400*/  FMUL.FTZ R45, R0, R3 ;  /* 0x00000003002d7220 */ /* 0x000fe20000410000 */
[----:B------:R-:W-:-:S03]  /*1410*/  FMUL.FTZ R2, R3, 0.5 ;  /* 0x3f00000003027820 */ /* 0x000fc60000410000 */
[----:B------:R-:W-:-:S04]  /*1420*/  FFMA R0, -R45, R45, R0 ;  /* 0x0000002d2d007223 */ /* 0x000fc80000000100 */
[----:B------:R-:W-:-:S07]  /*1430*/  FFMA R45, R0, R2, R45 ;  /* 0x00000002002d7223 */ /* 0x000fce000000002d */
.L_x_1790:
[----:B------:R-:W-:Y:S05]  /*1440*/  BSYNC.RECONVERGENT B0 ;  /* 0x0000000000007941 */ /* 0x000fea0003800200 */
.L_x_1788:
        /* <DEDUP_REMOVED lines=9> */
.L_x_1792:
[----:B------:R-:W0:Y:S02]  /*14e0*/  MUFU.RCP R2, R45 ;  /* 0x0000002d00027308 */ /* 0x000e240000001000 */
[----:B0-----:R-:W-:-:S04]  /*14f0*/  FFMA R0, R45, R2, -1 ;  /* 0xbf8000002d007423 */ /* 0x001fc80000000002 */
[----:B------:R-:W-:-:S04]  /*1500*/  FADD.FTZ R3, -R0, -RZ ;  /* 0x800000ff00037221 */ /* 0x000fc80000010100 */
[----:B------:R-:W-:-:S07]  /*1510*/  FFMA R2, R2, R3, R2 ;  /* 0x0000000302027223 */ /* 0x000fce0000000002 */
.L_x_1793:
[----:B------:R-:W-:Y:S05]  /*1520*/  BSYNC.RECONVERGENT B2 ;  /* 0x0000000000027941 */ /* 0x000fea0003800200 */
.L_x_1791:
[----:B------:R-:W-:-:S07]  /*1530*/  FADD R6, R6, R2 ;  /* 0x0000000206067221 */ /* 0x000fce0000000000 */
.L_x_1743:
[----:B------:R-:W-:Y:S05]  /*1540*/  BSYNC.RECONVERGENT B4 ;  /* 0x0000000000047941 */ /* 0x000fea0003800200 */
.L_x_1742:
[----:B------:R-:W0:Y:S01]  /*1550*/  LDCU UR4, c[0x0][0x448] ;  /* 0x00008900ff0477ac */ /* 0x000e220008000800 */
[----:B------:R-:W-:Y:S01]  /*1560*/  BSSY.RECONVERGENT B2, `(.L_x_1794) ;  /* 0x0000061000027945 */ /* 0x000fe20003800200 */
[----:B0-----:R-:W-:-:S13]  /*1570*/  ISETP.GE.AND P0, PT, R10, UR4, PT ;  /* 0x000000040a007c0c */ /* 0x001fda000bf06270 */
[----:B------:R-:W-:Y:S05]  /*1580*/  @P0 BRA `(.L_x_1795) ;  /* 0x0000000400780947 */ /* 0x000fea0003800000 */
[----:B------:R-:W-:Y:S01]  /*1590*/  ISETP.NE.AND P0, PT, R10, R43, PT ;  /* 0x0000002b0a00720c */ /* 0x000fe20003f05270 */
[----:B------:R-:W-:-:S12]  /*15a0*/  BSSY.RECONVERGENT B3, `(.L_x_1796) ;  /* 0x000005b000037945 */ /* 0x000fd80003800200 */
[----:B------:R-:W-:Y:S05]  /*15b0*/  @!P0 BRA `(.L_x_1797) ;  /* 0x0000000400648947 */ /* 0x000fea0003800000 */
        /* <DEDUP_REMOVED lines=25> */
.L_x_1801:
[----:B------:R-:W-:Y:S01]  /*1750*/  FMUL.FTZ R45, R0, R3 ;  /* 0x00000003002d7220 */ /* 0x000fe20000410000 */
[----:B------:R-:W-:-:S03]  /*1760*/  FMUL.FTZ R2, R3, 0.5 ;  /* 0x3f00000003027820 */ /* 0x000fc60000410000 */
[----:B------:R-:W-:-:S04]  /*1770*/  FFMA R0, -R45, R45, R0 ;  /* 0x0000002d2d007223 */ /* 0x000fc80000000100 */
[----:B------:R-:W-:-:S07]  /*1780*/  FFMA R45, R0, R2, R45 ;  /* 0x00000002002d7223 */ /* 0x000fce000000002d */
.L_x_1802:
[----:B------:R-:W-:Y:S05]  /*1790*/  BSYNC.RECONVERGENT B0 ;  /* 0x0000000000007941 */ /* 0x000fea0003800200 */
.L_x_1800:
        /* <DEDUP_REMOVED lines=9> */
.L_x_1804:
[----:B------:R-:W0:Y:S02]  /*1830*/  MUFU.RCP R2, R45 ;  /* 0x0000002d00027308 */ /* 0x000e240000001000 */
[----:B0-----:R-:W-:-:S04]  /*1840*/  FFMA R0, R45, R2, -1 ;  /* 0xbf8000002d007423 */ /* 0x001fc80000000002 */
[----:B------:R-:W-:-:S04]  /*1850*/  FADD.FTZ R3, -R0, -RZ ;  /* 0x800000ff00037221 */ /* 0x000fc80000010100 */
[----:B------:R-:W-:-:S07]  /*1860*/  FFMA R2, R2, R3, R2 ;  /* 0x0000000302027223 */ /* 0x000fce0000000002 */
.L_x_1805:
[----:B------:R-:W-:Y:S05]  /*1870*/  BSYNC.RECONVERGENT B5 ;  /* 0x0000000000057941 */ /* 0x000fea0003800200 */
.L_x_1803:
[----:B------:R-:W-:-:S07]  /*1880*/  FADD R9, R9, R2 ;  /* 0x0000000209097221 */ /* 0x000fce0000000000 */
.L_x_1799:
[----:B------:R-:W-:Y:S05]  /*1890*/  BSYNC.RECONVERGENT B4 ;  /* 0x0000000000047941 */ /* 0x000fea0003800200 */
.L_x_1798:
[----:B------:R-:W0:Y:S02]  /*18a0*/  LDC.64 R2, c[0x0][0x3b0] ;  /* 0x0000ec00ff027b82 */ /* 0x000e240000000a00 */
[----:B0-----:R-:W-:-:S05]  /*18b0*/  IMAD.WIDE.U32 R4, R4, 0x4, R2 ;  /* 0x0000000404047825 */ /* 0x001fca00078e0002 */
        /* <DEDUP_REMOVED lines=21> */
.L_x_1807:
[----:B------:R-:W-:Y:S01]  /*1a10*/  FMUL.FTZ R45, R0, R3 ;  /* 0x00000003002d7220 */ /* 0x000fe20000410000 */
[----:B------:R-:W-:-:S03]  /*1a20*/  FMUL.FTZ R2, R3, 0.5 ;  /* 0x3f00000003027820 */ /* 0x000fc60000410000 */
[----:B------:R-:W-:-:S04]  /*1a30*/  FFMA R0, -R45, R45, R0 ;  /* 0x0000002d2d007223 */ /* 0x000fc80000000100 */
[----:B------:R-:W-:-:S07]  /*1a40*/  FFMA R45, R0, R2, R45 ;  /* 0x00000002002d7223 */ /* 0x000fce000000002d */
.L_x_1808:
[----:B------:R-:W-:Y:S05]  /*1a50*/  BSYNC.RECONVERGENT B0 ;  /* 0x0000000000007941 */ /* 0x000fea0003800200 */
.L_x_1806:
        /* <DEDUP_REMOVED lines=9> */
.L_x_1810:
[----:B------:R-:W0:Y:S02]  /*1af0*/  MUFU.RCP R2, R45 ;  /* 0x0000002d00027308 */ /* 0x000e240000001000 */
[----:B0-----:R-:W-:-:S04]  /*1b00*/  FFMA R0, R45, R2, -1 ;  /* 0xbf8000002d007423 */ /* 0x001fc80000000002 */
[----:B------:R-:W-:-:S04]  /*1b10*/  FADD.FTZ R3, -R0, -RZ ;  /* 0x800000ff00037221 */ /* 0x000fc80000010100 */
[----:B------:R-:W-:-:S07]  /*1b20*/  FFMA R2, R2, R3, R2 ;  /* 0x0000000302027223 */ /* 0x000fce0000000002 */
.L_x_1811:
[----:B------:R-:W-:Y:S05]  /*1b30*/  BSYNC.RECONVERGENT B4 ;  /* 0x0000000000047941 */ /* 0x000fea0003800200 */
.L_x_1809:
[----:B------:R-:W-:-:S07]  /*1b40*/  FADD R6, R6, R2 ;  /* 0x0000000206067221 */ /* 0x000fce0000000000 */
.L_x_1797:
[----:B------:R-:W-:Y:S05]  /*1b50*/  BSYNC.RECONVERGENT B3 ;  /* 0x0000000000037941 */ /* 0x000fea0003800200 */
.L_x_1796:
[----:B------:R-:W-:-:S07]  /*1b60*/  IADD3 R10, PT, PT, R10, 0x1, RZ ;  /* 0x000000010a0a7810 */ /* 0x000fce0007ffe0ff */
.L_x_1795:
[----:B------:R-:W-:Y:S05]  /*1b70*/  BSYNC.RECONVERGENT B2 ;  /* 0x0000000000027941 */ /* 0x000fea0003800200 */
.L_x_1794:
[----:B------:R-:W0:Y:S01]  /*1b80*/  LDCU UR4, c[0x0][0x448] ;  /* 0x00008900ff0477ac */ /* 0x000e220008000800 */
[----:B------:R-:W-:Y:S01]  /*1b90*/  BSSY.RECONVERGENT B2, `(.L_x_1812) ;  /* 0x000011f000027945 */ /* 0x000fe20003800200 */
[----:B0-----:R-:W-:-:S04]  /*1ba0*/  MOV R39, UR4 ;  /* 0x0000000400277c02 */ /* 0x001fc80008000f00 */
[----:B------:R-:W-:-:S13]  /*1bb0*/  ISETP.GE.AND P0, PT, R10, R39, PT ;  /* 0x000000270a00720c */ /* 0x000fda0003f06270 */
[----:B------:R-:W-:Y:S05]  /*1bc0*/  @P0 BRA `(.L_x_1813) ;  /* 0x00000010006c0947 */ /* 0x000fea0003800000 */
[C---:B------:R-:W-:Y:S01]  /*1bd0*/  IADD3 R0, PT, PT, -R10.reuse, R39, RZ ;  /* 0x000000270a007210 */ /* 0x040fe20007ffe1ff */
[----:B------:R-:W-:Y:S01]  /*1be0*/  BSSY.RECONVERGENT B3, `(.L_x_1814) ;  /* 0x000005f000037945 */ /* 0x000fe20003800200 */
[----:B------:R-:W-:Y:S02]  /*1bf0*/  IADD3 R4, PT, PT, R10, 0x1, RZ ;  /* 0x000000010a047810 */ /* 0x000fe40007ffe0ff */
[----:B------:R-:W-:-:S04]  /*1c00*/  LOP3.LUT R0, R0, 0x1, RZ, 0xc0, !PT ;  /* 0x0000000100007812 */ /* 0x000fc800078ec0ff */
[----:B------:R-:W-:-:S13]  /*1c10*/  ISETP.NE.U32.AND P0, PT, R0, 0x1, PT ;  /* 0x000000010000780c */ /* 0x000fda0003f05070 */
[----:B------:R-:W-:Y:S05]  /*1c20*/  @P0 BRA `(.L_x_1815) ;  /* 0x0000000400680947 */ /* 0x000fea0003800000 */
        /* <DEDUP_REMOVED lines=25> */
.L_x_1819:
[----:B------:R-:W-:Y:S01]  /*1dc0*/  FMUL.FTZ R45, R0, R3 ;  /* 0x00000003002d7220 */ /* 0x000fe20000410000 */
[----:B------:R-:W-:-:S03]  /*1dd0*/  FMUL.FTZ R2, R3, 0.5 ;  /* 0x3f00000003027820 */ /* 0x000fc60000410000 */
[----:B------:R-:W-:-:S04]  /*1de0*/  FFMA R0, -R45, R45, R0 ;  /* 0x0000002d2d007223 */ /* 0x000fc80000000100 */
[----:B------:R-:W-:-:S07]  /*1df0*/  FFMA R45, R0, R2, R45 ;  /* 0x00000002002d7223 */ /* 0x000fce000000002d */
.L_x_1820:
[----:B------:R-:W-:Y:S05]  /*1e00*/  BSYNC.RECONVERGENT B0 ;  /* 0x0000000000007941 */ /* 0x000fea0003800200 */
.L_x_1818:
        /* <DEDUP_REMOVED lines=9> */
.L_x_1822:
[----:B------:R-:W0:Y:S02]  /*1ea0*/  MUFU.RCP R2, R45 ;  /* 0x0000002d00027308 */ /* 0x000e240000001000 */
[----:B0-----:R-:W-:-:S04]  /*1eb0*/  FFMA R0, R45, R2, -1 ;  /* 0xbf8000002d007423 */ /* 0x001fc80000000002 */
[----:B------:R-:W-:-:S04]  /*1ec0*/  FADD.FTZ R3, -R0, -RZ ;  /* 0x800000ff00037221 */ /* 0x000fc80000010100 */
[----:B------:R-:W-:-:S07]  /*1ed0*/  FFMA R2, R2, R3, R2 ;  /* 0x0000000302027223 */ /* 0x000fce0000000002 */
.L_x_1823:
[----:B------:R-:W-:Y:S05]  /*1ee0*/  BSYNC.RECONVERGENT B5 ;  /* 0x0000000000057941 */ /* 0x000fea0003800200 */
.L_x_1821:
[----:B------:R-:W-:-:S07]  /*1ef0*/  FADD R9, R9, R2 ;  /* 0x0000000209097221 */ /* 0x000fce0000000000 */
.L_x_1817:
[----:B------:R-:W-:Y:S05]  /*1f00*/  BSYNC.RECONVERGENT B4 ;  /* 0x0000000000047941 */ /* 0x000fea0003800200 */
.L_x_1816:
        /* <DEDUP_REMOVED lines=10> */
[----:B------:R-:W-:Y:S01]  /*1fb0*/  FFMA R0, R10, R10, R5 ;  /* 0x0000000a0a007223 */ /* 0x000fe20000000005 */
[----:B------:R-:W-:-:S04]  /*1fc0*/  MOV R10, R4 ;  /* 0x00000004000a7202 */ /* 0x000fc80000000f00 */
        /* <DEDUP_REMOVED lines=12> */
.L_x_1825:
[----:B------:R-:W-:Y:S01]  /*2090*/  FMUL.FTZ R45, R0, R3 ;  /* 0x00000003002d7220 */ /* 0x000fe20000410000 */
[----:B------:R-:W-:-:S03]  /*20a0*/  FMUL.FTZ R2, R3, 0.5 ;  /* 0x3f00000003027820 */ /* 0x000fc60000410000 */
[----:B------:R-:W-:-:S04]  /*20b0*/  FFMA R0, -R45, R45, R0 ;  /* 0x0000002d2d007223 */ /* 0x000fc80000000100 */
[----:B------:R-:W-:-:S07]  /*20c0*/  FFMA R45, R0, R2, R45 ;  /* 0x00000002002d7223 */ /* 0x000fce000000002d */
.L_x_1826:
[----:B------:R-:W-:Y:S05]  /*20d0*/  BSYNC.RECONVERGENT B0 ;  /* 0x0000000000007941 */ /* 0x000fea0003800200 */
.L_x_1824:
        /* <DEDUP_REMOVED lines=9> */
.L_x_1828:
[----:B------:R-:W0:Y:S02]  /*2170*/  MUFU.RCP R2, R45 ;  /* 0x0000002d00027308 */ /* 0x000e240000001000 */
[----:B0-----:R-:W-:-:S04]  /*2180*/  FFMA R0, R45, R2, -1 ;  /* 0xbf8000002d007423 */ /* 0x001fc80000000002 */
[----:B------:R-:W-:-:S04]  /*2190*/  FADD.FTZ R3, -R0, -RZ ;  /* 0x800000ff00037221 */ /* 0x000fc80000010100 */
[----:B------:R-:W-:-:S07]  /*21a0*/  FFMA R2, R2, R3, R2 ;  /* 0x0000000302027223 */ /* 0x000fce0000000002 */
.L_x_1829:
[----:B------:R-:W-:Y:S05]  /*21b0*/  BSYNC.RECONVERGENT B4 ;  /* 0x0000000000047941 */ /* 0x000fea0003800200 */
.L_x_1827:
[----:B------:R-:W-:-:S07]  /*21c0*/  FADD R6, R6, R2 ;  /* 0x0000000206067221 */ /* 0x000fce0000000000 */
.L_x_1815:
[----:B------:R-:W-:Y:S05]  /*21d0*/  BSYNC.RECONVERGENT B3 ;  /* 0x0000000000037941 */ /* 0x000fea0003800200 */
.L_x_1814:
[----:B------:R-:W0:Y:S02]  /*21e0*/  LDCU UR4, c[0x0][0x448] ;  /* 0x00008900ff0477ac */ /* 0x000e240008000800 */
[----:B0-----:R-:W-:-:S04]  /*21f0*/  MOV R39, UR4 ;  /* 0x0000000400277c02 */ /* 0x001fc80008000f00 */
[----:B------:R-:W-:-:S13]  /*2200*/  ISETP.NE.AND P0, PT, R4, R39, PT ;  /* 0x000000270400720c */ /* 0x000fda0003f05270 */
[----:B------:R-:W-:Y:S05]  /*2210*/  @!P0 BRA `(.L_x_1813) ;  /* 0x0000000800d88947 */ /* 0x000fea0003800000 */
.L_x_1862:
        /* <DEDUP_REMOVED lines=25> */
.L_x_1833:
[----:B------:R-:W-:Y:S01]  /*23b0*/  FMUL.FTZ R45, R0, R3 ;  /* 0x00000003002d7220 */ /* 0x000fe20000410000 */
[----:B------:R-:W-:-:S03]  /*23c0*/  FMUL.FTZ R2, R3, 0.5 ;  /* 0x3f00000003027820 */ /* 0x000fc60000410000 */
[----:B------:R-:W-:-:S04]  /*23d0*/  FFMA R0, -R45, R45, R0 ;  /* 0x0000002d2d007223 */ /* 0x000fc80000000100 */
[----:B------:R-:W-:-:S07]  /*23e0*/  FFMA R45, R0, R2, R45 ;  /* 0x00000002002d7223 */ /* 0x000fce000000002d */
.L_x_1834:
[----:B------:R-:W-:Y:S05]  /*23f0*/  BSYNC.RECONVERGENT B0 ;  /* 0x0000000000007941 */ /* 0x000fea0003800200 */
.L_x_1832:
        /* <DEDUP_REMOVED lines=9> */
.L_x_1836:
[----:B------:R-:W0:Y:S02]  /*2490*/  MUFU.RCP R2, R45 ;  /* 0x0000002d00027308 */ /* 0x000e240000001000 */
[----:B0-----:R-:W-:-:S04]  /*24a0*/  FFMA R0, R45, R2, -1 ;  /* 0xbf8000002d007423 */ /* 0x001fc80000000002 */
[----:B------:R-:W-:-:S04]  /*24b0*/  FADD.FTZ R3, -R0, -RZ ;  /* 0x800000ff00037221 */ /* 0x000fc80000010100 */
[----:B------:R-:W-:-:S07]  /*24c0*/  FFMA R2, R2, R3, R2 ;  /* 0x0000000302027223 */ /* 0x000fce0000000002 */
.L_x_1837:
[----:B------:R-:W-:Y:S05]  /*24d0*/  BSYNC.RECONVERGENT B4 ;  /* 0x0000000000047941 */ /* 0x000fea0003800200 */
.L_x_1835:
[----:B------:R-:W-:-:S07]  /*24e0*/  FADD R9, R9, R2 ;  /* 0x0000000209097221 */ /* 0x000fce0000000000 */
.L_x_1831:
[----:B------:R-:W-:Y:S05]  /*24f0*/  BSYNC.RECONVERGENT B3 ;  /* 0x0000000000037941 */ /* 0x000fea0003800200 */
.L_x_1830:
        /* <DEDUP_REMOVED lines=24> */
.L_x_1841:
[----:B------:R-:W-:Y:S01]  /*2680*/  FMUL.FTZ R45, R0, R3 ;  /* 0x00000003002d7220 */ /* 0x000fe20000410000 */
[----:B------:R-:W-:-:S03]  /*2690*/  FMUL.FTZ R2, R3, 0.5 ;  /* 0x3f00000003027820 */ /* 0x000fc60000410000 */
[----:B------:R-:W-:-:S04]  /*26a0*/  FFMA R0, -R45, R45, R0 ;  /* 0x0000002d2d007223 */ /* 0x000fc80000000100 */
[----:B------:R-:W-:-:S07]  /*26b0*/  FFMA R45, R0, R2, R45 ;  /* 0x00000002002d7223 */ /* 0x000fce000000002d */
.L_x_1842:
[----:B------:R-:W-:Y:S05]  /*26c0*/  BSYNC.RECONVERGENT B0 ;  /* 0x0000000000007941 */ /* 0x000fea0003800200 */
.L_x_1840:
        /* <DEDUP_REMOVED lines=9> */
.L_x_1844:
[----:B------:R-:W0:Y:S02]  /*2760*/  MUFU.RCP R2, R45 ;  /* 0x0000002d00027308 */ /* 0x000e240000001000 */
[----:B0-----:R-:W-:-:S04]  /*2770*/  FFMA R0, R45, R2, -1 ;  /* 0xbf8000002d007423 */ /* 0x001fc80000000002 */
[----:B------:R-:W-:-:S04]  /*2780*/  FADD.FTZ R3, -R0, -RZ ;  /* 0x800000ff00037221 */ /* 0x000fc80000010100 */
[----:B------:R-:W-:-:S07]  /*2790*/  FFMA R2, R2, R3, R2 ;  /* 0x0000000302027223 */ /* 0x000fce0000000002 */
.L_x_1845:
[----:B------:R-:W-:Y:S05]  /*27a0*/  BSYNC.RECONVERGENT B4 ;  /* 0x0000000000047941 */ /* 0x000fea0003800200 */
.L_x_1843:
[----:B------:R-:W-:-:S07]  /*27b0*/  FADD R6, R6, R2 ;  /* 0x0000000206067221 */ /* 0x000fce0000000000 */
.L_x_1839:
[----:B------:R-:W-:Y:S05]  /*27c0*/  BSYNC.RECONVERGENT B3 ;  /* 0x0000000000037941 */ /* 0x000fea0003800200 */
.L_x_1838:
        /* <DEDUP_REMOVED lines=22> */
.L_x_1849:
[----:B------:R-:W-:Y:S01]  /*2930*/  FMUL.FTZ R45, R0, R3 ;  /* 0x00000003002d7220 */ /* 0x000fe20000410000 */
[----:B------:R-:W-:-:S03]  /*2940*/  FMUL.FTZ R2, R3, 0.5 ;  /* 0x3f00000003027820 */ /* 0x000fc60000410000 */
[----:B------:R-:W-:-:S04]  /*2950*/  FFMA R0, -R45, R45, R0 ;  /* 0x0000002d2d007223 */ /* 0x000fc80000000100 */
[----:B------:R-:W-:-:S07]  /*2960*/  FFMA R45, R0, R2, R45 ;  /* 0x00000002002d7223 */ /* 0x000fce000000002d */
.L_x_1850:
[----:B------:R-:W-:Y:S05]  /*2970*/  BSYNC.RECONVERGENT B0 ;  /* 0x0000000000007941 */ /* 0x000fea0003800200 */
.L_x_1848:
        /* <DEDUP_REMOVED lines=9> */
.L_x_1852:
[----:B------:R-:W0:Y:S02]  /*2a10*/  MUFU.RCP R2, R45 ;  /* 0x0000002d00027308 */ /* 0x000e240000001000 */
[----:B0-----:R-:W-:-:S04]  /*2a20*/  FFMA R0, R45, R2, -1 ;  /* 0xbf8000002d007423 */ /* 0x001fc80000000002 */
[----:B------:R-:W-:-:S04]  /*2a30*/  FADD.FTZ R3, -R0, -RZ ;  /* 0x800000ff00037221 */ /* 0x000fc80000010100 */
[----:B------:R-:W-:-:S07]  /*2a40*/  FFMA R2, R2, R3, R2 ;  /* 0x0000000302027223 */ /* 0x000fce0000000002 */
.L_x_1853:
[----:B------:R-:W-:Y:S05]  /*2a50*/  BSYNC.RECONVERGENT B4 ;  /* 0x0000000000047941 */ /* 0x000fea0003800200 */
.L_x_1851:
[----:B------:R-:W-:-:S07]  /*2a60*/  FADD R9, R9, R2 ;  /* 0x0000000209097221 */ /* 0x000fce0000000000 */
.L_x_1847:
[----:B------:R-:W-:Y:S05]  /*2a70*/  BSYNC.RECONVERGENT B3 ;  /* 0x0000000000037941 */ /* 0x000fea0003800200 */
.L_x_1846:
        /* <DEDUP_REMOVED lines=22> */
.L_x_1857:
[----:B------:R-:W-:Y:S01]  /*2be0*/  FMUL.FTZ R45, R0, R3 ;  /* 0x00000003002d7220 */ /* 0x000fe20000410000 */
[----:B------:R-:W-:-:S03]  /*2bf0*/  FMUL.FTZ R2, R3, 0.5 ;  /* 0x3f00000003027820 */ /* 0x000fc60000410000 */
[----:B------:R-:W-:-:S04]  /*2c00*/  FFMA R0, -R45, R45, R0 ;  /* 0x0000002d2d007223 */ /* 0x000fc80000000100 */
[----:B------:R-:W-:-:S07]  /*2c10*/  FFMA R45, R0, R2, R45 ;  /* 0x00000002002d7223 */ /* 0x000fce000000002d */
.L_x_1858:
[----:B------:R-:W-:Y:S05]  /*2c20*/  BSYNC.RECONVERGENT B0 ;  /* 0x0000000000007941 */ /* 0x000fea0003800200 */
.L_x_1856:
        /* <DEDUP_REMOVED lines=9> */
.L_x_1860:
[----:B------:R-:W0:Y:S02]  /*2cc0*/  MUFU.RCP R2, R45 ;  /* 0x0000002d00027308 */ /* 0x000e240000001000 */
[----:B0-----:R-:W-:-:S04]  /*2cd0*/  FFMA R0, R45, R2, -1 ;  /* 0xbf8000002d007423 */ /* 0x001fc80000000002 */
[----:B------:R-:W-:-:S04]  /*2ce0*/  FADD.FTZ R3, -R0, -RZ ;  /* 0x800000ff00037221 */ /* 0x000fc80000010100 */
[----:B------:R-:W-:-:S07]  /*2cf0*/  FFMA R2, R2, R3, R2 ;  /* 0x0000000302027223 */ /* 0x000fce0000000002 */
.L_x_1861:
[----:B------:R-:W-:Y:S05]  /*2d00*/  BSYNC.RECONVERGENT B4 ;  /* 0x0000000000047941 */ /* 0x000fea0003800200 */
.L_x_1859:
[----:B------:R-:W-:-:S07]  /*2d10*/  FADD R6, R6, R2 ;  /* 0x0000000206067221 */ /* 0x000fce0000000000 */
.L_x_1855:
[----:B------:R-:W-:Y:S05]  /*2d20*/  BSYNC.RECONVERGENT B3 ;  /* 0x0000000000037941 */ /* 0x000fea0003800200 */
.L_x_1854:
[----:B------:R-:W0:Y:S01]  /*2d30*/  LDCU UR4, c[0x0][0x448] ;  /* 0x00008900ff0477ac */ /* 0x000e220008000800 */
[----:B------:R-:W-:Y:S02]  /*2d40*/  IADD3 R10, PT, PT, R10, 0x2, RZ ;  /* 0x000000020a0a7810 */ /* 0x000fe40007ffe0ff */
[----:B0-----:R-:W-:-:S04]  /*2d50*/  MOV R39, UR4 ;  /* 0x0000000400277c02 */ /* 0x001fc80008000f00 */
[----:B------:R-:W-:-:S13]  /*2d60*/  ISETP.NE.AND P0, PT, R10, R39, PT ;  /* 0x000000270a00720c */ /* 0x000fda0003f05270 */
[----:B------:R-:W-:Y:S05]  /*2d70*/  @P0 BRA `(.L_x_1862) ;  /* 0xfffffff400280947 */ /* 0x000fea000383ffff */
.L_x_1813:
[----:B------:R-:W-:Y:S05]  /*2d80*/  BSYNC.RECONVERGENT B2 ;  /* 0x0000000000027941 */ /* 0x000fea0003800200 */
.L_x_1812:
[----:B------:R-:W0:Y:S01]  /*2d90*/  S2R R3, SR_CgaCtaId ;  /* 0x0000000000037919 */ /* 0x000e220000008800 */
[----:B------:R-:W-:Y:S01]  /*2da0*/  IADD3 R7, PT, PT, R7, -R8, RZ ;  /* 0x8000000807077210 */ /* 0x000fe20007ffe0ff */
[----:B------:R-:W-:Y:S01]  /*2db0*/  FADD R6, R6, -R9 ;  /* 0x8000000906067221 */ /* 0x000fe20000000000 */
[----:B------:R-:W-:Y:S01]  /*2dc0*/  MOV R0, 0x400 ;  /* 0x0000040000007802 */ /* 0x000fe20000000f00 */
[----:B------:R-:W-:Y:S01]  /*2dd0*/  BSSY.RECONVERGENT B0, `(.L_x_1741) ;  /* 0x0000009000007945 */ /* 0x000fe20003800200 */
[----:B------:R-:W-:Y:S01]  /*2de0*/  I2FP.F32.S32 R7, R7 ;  /* 0x0000000700077245 */ /* 0x000fe20000201400 */
[----:B------:R-:W-:-:S04]  /*2df0*/  FMUL R6, R6, 0.69999998807907104492 ;  /* 0x3f33333306067820 */ /* 0x000fc80000400000 */
[----:B------:R-:W-:Y:S01]  /*2e00*/  FFMA R40, R7, 0.30000001192092895508, R6 ;  /* 0x3e99999a07287823 */ /* 0x000fe20000000006 */
[----:B0-----:R-:W-:-:S07]  /*2e10*/  LEA R0, R3, R0, 0x18 ;  /* 0x0000000003007211 */ /* 0x001fce00078ec0ff */
.L_x_1863:
[----:B------:R-:W0:Y:S02]  /*2e20*/  LDS R2, [R0] ;  /* 0x0000000000027984 */ /* 0x000e240000000800 */
[----:B0-----:R-:W-:-:S05]  /*2e30*/  FADD R3, R40, R2 ;  /* 0x0000000228037221 */ /* 0x001fca0000000000 */
[----:B------:R-:W0:Y:S02]  /*2e40*/  ATOMS.CAST.SPIN P0, [R0], R2, R3 ;  /* 0x000000020000758d */ /* 0x000e240001800003 */
[----:B0-----:R-:W-:Y:S05]  /*2e50*/  @!P0 BRA `(.L_x_1863) ;  /* 0xfffffffc00f08947 */ /* 0x001fea000383ffff */
[----:B------:R-:W-:Y:S05]  /*2e60*/  BSYNC.RECONVERGENT B0 ;  /* 0x0000000000007941 */ /* 0x000fea0003800200 */
.L_x_1741:
[----:B------:R-:W-:Y:S05]  /*2e70*/  BSYNC.RECONVERGENT B1 ;  /* 0x0000000000017941 */ /* 0x000fea0003800200 */
.L_x_1740:
[----:B------:R-:W0:Y:S08]  /*2e80*/  S2UR UR5, SR_CgaCtaId ;  /* 0x00000000000579c3 */ /* 0x000e300000008800 */
[----:B------:R-:W-:Y:S01]  /*2e90*/  BAR.SYNC.DEFER_BLOCKING 0x0 ;  /* 0x0000000000007b1d */ /* 0x000fe20000010000 */
[----:B------:R-:W-:Y:S02]  /*2ea0*/  I2FP.F32.S32 R39, R39 ;  /* 0x0000002700277245 */ /* 0x000fe40000201400 */
[----:B------:R-:W-:-:S03]  /*2eb0*/  ISETP.NE.AND P4, PT, R43, RZ, PT ;  /* 0x000000ff2b00720c */ /* 0x000fc60003f85270 */
[----:B------:R-:W-:Y:S01]  /*2ec0*/  UMOV UR4, 0x400 ;  /* 0x0000040000047882 */ /* 0x000fe20000000000 */
[----:B-1----:R-:W1:Y:S01]  /*2ed0*/  MUFU.RCP R0, R39 ;  /* 0x0000002700007308 */ /* 0x002e620000001000 */
[----:B------:R-:W-:Y:S01]  /*2ee0*/  BSSY.RECONVERGENT B2, `(.L_x_1864) ;  /* 0x000000e000027945 */ /* 0x000fe20003800200 */
[----:B0-----:R-:W-:Y:S01]  /*2ef0*/  ULEA UR4, UR5, UR4, 0x18 ;  /* 0x0000000405047291 */ /* 0x001fe2000f8ec0ff */
[----:B-1----:R-:W-:-:S04]  /*2f00*/  FFMA R5, -R39, R0, 1 ;  /* 0x3f80000027057423 */ /* 0x002fc80000000100 */
[----:B------:R-:W-:-:S04]  /*2f10*/  FFMA R0, R0, R5, R0 ;  /* 0x0000000500007223 */ /* 0x000fc80000000000 */
[----:B------:R-:W0:Y:S02]  /*2f20*/  LDS R3, [UR4] ;  /* 0x00000004ff037984 */ /* 0x000e240008000800 */
[----:B0-----:R-:W0:Y:S01]  /*2f30*/  FCHK P0, R3, R39 ;  /* 0x0000002703007302 */ /* 0x001e220000000000 */
[----:B-----5:R-:W-:-:S04]  /*2f40*/  FFMA R13, R3, R0, RZ ;  /* 0x00000000030d7223 */ /* 0x020fc800000000ff */
[----:B------:R-:W-:-:S04]  /*2f50*/  FFMA R2, -R39, R13, R3 ;  /* 0x0000000d27027223 */ /* 0x000fc80000000103 */
[----:B------:R-:W-:Y:S01]  /*2f60*/  FFMA R13, R0, R2, R13 ;  /* 0x00000002000d7223 */ /* 0x000fe2000000000d */
[----:B0-----:R-:W-:Y:S06]  /*2f70*/  @!P0 BRA `(.L_x_1865) ;  /* 0x0000000000108947 */ /* 0x001fec0003800000 */
[----:B------:R-:W-:Y:S02]  /*2f80*/  MOV R0, R39 ;  /* 0x0000002700007202 */ /* 0x000fe40000000f00 */
[----:B------:R-:W-:-:S07]  /*2f90*/  MOV R46, 0x2fb0 ;  /* 0x00002fb0002e7802 */ /* 0x000fce0000000f00 */
[----:B------:R-:W-:Y:S05]  /*2fa0*/  CALL.REL.NOINC `($__internal_31_$__cuda_sm3x_div_rn_noftz_f32_slowpath) ;  /* 0x000000bc00ac7944 */ /* 0x000fea0003c00000 */
[----:B------:R-:W-:-:S07]  /*2fb0*/  MOV R13, R0 ;  /* 0x00000000000d7202 */ /* 0x000fce0000000f00 */
.L_x_1865:
[----:B------:R-:W-:Y:S05]  /*2fc0*/  BSYNC.RECONVERGENT B2 ;  /* 0x0000000000027941 */ /* 0x000fea0003800200 */
.L_x_1864:
[----:B------:R-:W-:Y:S04]  /*2fd0*/  BSSY.RECONVERGENT B2, `(.L_x_1866) ;  /* 0x0000283000027945 */ /* 0x000fe80003800200 */
[----:B------:R-:W-:Y:S05]  /*2fe0*/  @P4 BRA `(.L_x_1867) ;  /* 0x0000002800044947 */ /* 0x000fea0003800000 */
[----:B------:R-:W0:Y:S08]  /*2ff0*/  LDC.64 R2, c[0x0][0x3c8] ;  /* 0x0000f200ff027b82 */ /* 0x000e300000000a00 */
[----:B------:R-:W1:Y:S01]  /*3000*/  LDC R14, c[0x0][0x46c] ;  /* 0x00011b00ff0e7b82 */ /* 0x000e620000000800 */
[----:B0-----:R-:W2:Y:S01]  /*3010*/  LDG.E R12, desc[UR14][R2.64] ;  /* 0x0000000e020c7981 */ /* 0x001ea2000c1e1900 */
[----:B------:R-:W-:-:S02]  /*3020*/  HFMA2 R6, -RZ, RZ, 0, 0 ;  /* 0x00000000ff067431 */ /* 0x000fc400000001ff */
[----:B-1----:R-:W-:Y:S01]  /*3030*/  FMUL R14, R14, R14 ;  /* 0x0000000e0e0e7220 */ /* 0x002fe20000400000 */
[----:B--2---:R-:W-:-:S13]  /*3040*/  ISETP.GE.AND P0, PT, R12, 0x1, PT ;  /* 0x000000010c00780c */ /* 0x004fda0003f06270 */
[----:B------:R-:W-:Y:S05]  /*3050*/  @!P0 BRA `(.L_x_1868) ;  /* 0x0000001400648947 */ /* 0x000fea0003800000 */
[C---:B------:R-:W-:Y:S02]  /*3060*/  ISETP.GE.U32.AND P0, PT, R12.reuse, 0x4, PT ;  /* 0x000000040c00780c */ /* 0x040fe40003f06070 */
[----:B------:R-:W-:Y:S02]  /*3070*/  MOV R11, 0xffffffff ;  /* 0xffffffff000b7802 */ /* 0x000fe40000000f00 */
[----:B------:R-:W-:Y:S02]  /*3080*/  MOV R6, RZ ;  /* 0x000000ff00067202 */ /* 0x000fe40000000f00 */
[----:B------:R-:W-:Y:S02]  /*3090*/  VIADDMNMX.U32 R11, R12, R11, 0x3e7, PT ;  /* 0x000003e70c0b7446 */ /* 0x000fe4000380000b */
[----:B------:R-:W-:Y:S02]  /*30a0*/  MOV R9, RZ ;  /* 0x000000ff00097202 */ /* 0x000fe40000000f00 */
[----:B------:R-:W-:-:S03]  /*30b0*/  IADD3 R10, PT, PT, R11, 0x1, RZ ;  /* 0x000000010b0a7810 */ /* 0x000fc60007ffe0ff */
[----:B------:R-:W-:Y:S05]  /*30c0*/  @!P0 BRA `(.L_x_1869) ;  /* 0x0000000800f88947 */ /* 0x000fea0003800000 */
[----:B------:R-:W-:Y:S01]  /*30d0*/  HFMA2 R8, -RZ, RZ, 0, 0 ;  /* 0x00000000ff087431 */ /* 0x000fe200000001ff */
[----:B------:R-:W-:Y:S02]  /*30e0*/  LOP3.LUT R9, R10, 0x7fc, RZ, 0xc0, !PT ;  /* 0x000007fc0a097812 */ /* 0x000fe400078ec0ff */
[----:B------:R-:W-:-:S07]  /*30f0*/  MOV R6, RZ ;  /* 0x000000ff00067202 */ /* 0x000fce0000000f00 */
.L_x_1886:
[----:B------:R-:W0:Y:S08]  /*3100*/  LDC.64 R18, c[0x0][0x3b8] ;  /* 0x0000ee00ff127b82 */ /* 0x000e300000000a00 */
[----:B------:R-:W1:Y:S01]  /*3110*/  LDC.64 R16, c[0x0][0x3c0] ;  /* 0x0000f000ff107b82 */ /* 0x000e620000000a00 */
[----:B0-----:R-:W-:-:S05]  /*3120*/  IMAD.WIDE.U32 R18, R8, 0x4, R18 ;  /* 0x0000000408127825 */ /* 0x001fca00078e0012 */
[----:B------:R-:W2:Y:S01]  /*3130*/  LDG.E R4, desc[UR14][R18.64] ;  /* 0x0000000e12047981 */ /* 0x000ea2000c1e1900 */
[----:B-1----:R-:W-:-:S05]  /*3140*/  IMAD.WIDE.U32 R16, R8, 0x4, R16 ;  /* 0x0000000408107825 */ /* 0x002fca00078e0010 */
[----:B------:R0:W5:Y:S01]  /*3150*/  LDG.E R5, desc[UR14][R16.64] ;  /* 0x0000000e10057981 */ /* 0x000162000c1e1900 */
[----:B------:R-:W1:Y:S01]  /*3160*/  MUFU.RCP R7, R14 ;  /* 0x0000000e00077308 */ /* 0x000e620000001000 */
[----:B------:R-:W-:Y:S01]  /*3170*/  IADD3 R8, PT, PT, R8, 0x4, RZ ;  /* 0x0000000408087810 */ /* 0x000fe20007ffe0ff */
[----:B------:R-:W-:Y:S03]  /*3180*/  BSSY.RECONVERGENT B3, `(.L_x_1870) ;  /* 0x000000f000037945 */ /* 0x000fe60003800200 */
[----:B------:R-:W-:Y:S01]  /*3190*/  ISETP.NE.AND P4, PT, R8, R9, PT ;  /* 0x000000090800720c */ /* 0x000fe20003f85270 */
[----:B-1----:R-:W-:-:S04]  /*31a0*/  FFMA R0, -R14, R7, 1 ;  /* 0x3f8000000e007423 */ /* 0x002fc80000000107 */
[----:B------:R-:W-:Y:S01]  /*31b0*/  FFMA R0, R7, R0, R7 ;  /* 0x0000000007007223 */ /* 0x000fe20000000007 */
[----:B--2---:R-:W-:-:S04]  /*31c0*/  FADD R4, -R4, R13 ;  /* 0x0000000d04047221 */ /* 0x004fc80000000100 */
[----:B------:R-:W-:-:S04]  /*31d0*/  FMUL R3, R4, -0.5 ;  /* 0xbf00000004037820 */ /* 0x000fc80000400000 */
[----:B------:R-:W-:-:S04]  /*31e0*/  FMUL R3, R4, R3 ;  /* 0x0000000304037220 */ /* 0x000fc80000400000 */
[----:B------:R-:W1:Y:S01]  /*31f0*/  FCHK P0, R3, R14 ;  /* 0x0000000e03007302 */ /* 0x000e620000000000 */
[----:B------:R-:W-:-:S04]  /*3200*/  FFMA R7, R3, R0, RZ ;  /* 0x0000000003077223 */ /* 0x000fc800000000ff */
[----:B------:R-:W-:-:S04]  /*3210*/  FFMA R2, -R14, R7, R3 ;  /* 0x000000070e027223 */ /* 0x000fc80000000103 */
[----:B------:R-:W-:Y:S01]  /*3220*/  FFMA R0, R0, R2, R7 ;  /* 0x0000000200007223 */ /* 0x000fe20000000007 */
[----:B01----:R-:W-:Y:S06]  /*3230*/  @!P0 BRA `(.L_x_1871) ;  /* 0x00000000000c8947 */ /* 0x003fec0003800000 */
[----:B------:R-:W-:Y:S02]  /*3240*/  MOV R0, R14 ;  /* 0x0000000e00007202 */ /* 0x000fe40000000f00 */
[----:B------:R-:W-:-:S07]  /*3250*/  MOV R46, 0x3270 ;  /* 0x00003270002e7802 */ /* 0x000fce0000000f00 */
[----:B-----5:R-:W-:Y:S05]  /*3260*/  CALL.REL.NOINC `($__internal_31_$__cuda_sm3x_div_rn_noftz_f32_slowpath) ;  /* 0x000000b800fc7944 */ /* 0x020fea0003c00000 */
.L_x_1871:
[----:B------:R-:W-:Y:S05]  /*3270*/  BSYNC.RECONVERGENT B3 ;  /* 0x0000000000037941 */ /* 0x000fea0003800200 */
.L_x_1870:
[----:B------:R-:W-:Y:S01]  /*3280*/  HFMA2 R3, -RZ, RZ, 0.96630859375, -0.0022525787353515625 ;  /* 0x3bbb989dff037431 */ /* 0x000fe200000001ff */
[----:B------:R-:W-:Y:S01]  /*3290*/  MOV R7, 0x437c0000 ;  /* 0x437c000000077802 */ /* 0x000fe20000000f00 */
[----:B------:R-:W0:Y:S01]  /*32a0*/  MUFU.RCP R15, R14 ;  /* 0x0000000e000f7308 */ /* 0x000e220000001000 */
[----:B------:R-:W-:Y:S02]  /*32b0*/  BSSY.RECONVERGENT B3, `(.L_x_1872) ;  /* 0x0000015000037945 */ /* 0x000fe40003800200 */
[----:B------:R-:W-:-:S04]  /*32c0*/  FFMA.SAT R2, R0, R3, 0.5 ;  /* 0x3f00000000027423 */ /* 0x000fc80000002003 */
[----:B------:R-:W-:-:S04]  /*32d0*/  FFMA.RM R2, R2, R7, 12582913 ;  /* 0x4b40000102027423 */ /* 0x000fc80000004007 */
[C---:B------:R-:W-:Y:S01]  /*32e0*/  FADD R3, R2.reuse, -12583039 ;  /* 0xcb40007f02037421 */ /* 0x040fe20000000000 */
[----:B------:R-:W-:-:S03]  /*32f0*/  SHF.L.U32 R7, R2, 0x17, RZ ;  /* 0x0000001702077819 */ /* 0x000fc600000006ff */
[----:B------:R-:W-:-:S04]  /*3300*/  FFMA R3, R0, 1.4426950216293334961, -R3 ;  /* 0x3fb8aa3b00037823 */ /* 0x000fc80000000803 */
[----:B------:R-:W-:Y:S01]  /*3310*/  FFMA R3, R0, 1.925963033500011079e-08, R3 ;  /* 0x32a5706000037823 */ /* 0x000fe20000000003 */
[----:B0-----:R-:W-:-:S03]  /*3320*/  FFMA R0, -R14, R15, 1 ;  /* 0x3f8000000e007423 */ /* 0x001fc6000000010f */
[----:B------:R0:W1:Y:S01]  /*3330*/  MUFU.EX2 R20, R3 ;  /* 0x0000000300147308 */ /* 0x0000620000000800 */
[----:B------:R-:W-:Y:S01]  /*3340*/  FFMA R0, R15, R0, R15 ;  /* 0x000000000f007223 */ /* 0x000fe2000000000f */
[----:B0----5:R-:W-:-:S06]  /*3350*/  FMUL R3, R5, R4 ;  /* 0x0000000405037220 */ /* 0x021fcc0000400000 */
[----:B------:R-:W0:Y:S01]  /*3360*/  FCHK P0, R3, R14 ;  /* 0x0000000e03007302 */ /* 0x000e220000000000 */
[----:B------:R-:W-:Y:S01]  /*3370*/  FFMA R5, R0, R3, RZ ;  /* 0x0000000300057223 */ /* 0x000fe200000000ff */
[----:B-1----:R-:W-:-:S03]  /*3380*/  FMUL R7, R7, R20 ;  /* 0x0000001407077220 */ /* 0x002fc60000400000 */
[----:B------:R-:W-:-:S04]  /*3390*/  FFMA R2, -R14, R5, R3 ;  /* 0x000000050e027223 */ /* 0x000fc80000000103 */
[----:B------:R-:W-:Y:S01]  /*33a0*/  FFMA R2, R0, R2, R5 ;  /* 0x0000000200027223 */ /* 0x000fe20000000005 */
[----:B0-----:R-:W-:Y:S06]  /*33b0*/  @!P0 BRA `(.L_x_1873) ;  /* 0x0000000000108947 */ /* 0x001fec0003800000 */
[----:B------:R-:W-:Y:S02]  /*33c0*/  MOV R0, R14 ;  /* 0x0000000e00007202 */ /* 0x000fe40000000f00 */
[----:B------:R-:W-:-:S07]  /*33d0*/  MOV R46, 0x33f0 ;  /* 0x000033f0002e7802 */ /* 0x000fce0000000f00 */
[----:B------:R-:W-:Y:S05]  /*33e0*/  CALL.REL.NOINC `($__internal_31_$__cuda_sm3x_div_rn_noftz_f32_slowpath) ;  /* 0x000000b8009c7944 */ /* 0x000fea0003c00000 */
[----:B------:R-:W-:-:S07]  /*33f0*/  MOV R2, R0 ;  /* 0x0000000000027202 */ /* 0x000fce0000000f00 */
.L_x_1873:
[----:B------:R-:W-:Y:S05]  /*3400*/  BSYNC.RECONVERGENT B3 ;  /* 0x0000000000037941 */ /* 0x000fea0003800200 */
.L_x_1872:
[----:B------:R-:W2:Y:S04]  /*3410*/  LDG.E R4, desc[UR14][R18.64+0x4] ;  /* 0x0000040e12047981 */ /* 0x000ea8000c1e1900 */
[----:B------:R0:W5:Y:S01]  /*3420*/  LDG.E R5, desc[UR14][R16.64+0x4] ;  /* 0x0000040e10057981 */ /* 0x000162000c1e1900 */
[----:B------:R-:W1:Y:S01]  /*3430*/  MUFU.RCP R21, R14 ;  /* 0x0000000e00157308 */ /* 0x000e620000001000 */
[----:B------:R-:W-:Y:S01]  /*3440*/  BSSY.RECONVERGENT B3, `(.L_x_1874) ;  /* 0x0000010000037945 */ /* 0x000fe20003800200 */
[----:B------:R-:W-:Y:S01]  /*3450*/  FFMA R7, R7, R2, R6 ;  /* 0x0000000207077223 */ /* 0x000fe20000000006 */
        /* <DEDUP_REMOVED lines=11> */
[----:B------:R-:W-:Y:S02]  /*3510*/  MOV R0, R14 ;  /* 0x0000000e00007202 */ /* 0x000fe40000000f00 */
[----:B------:R-:W-:-:S07]  /*3520*/  MOV R46, 0x3540 ;  /* 0x00003540002e7802 */ /* 0x000fce0000000f00 */
[----:B-----5:R-:W-:Y:S05]  /*3530*/  CALL.REL.NOINC `($__internal_31_$__cuda_sm3x_div_rn_noftz_f32_slowpath) ;  /* 0x000000b800487944 */ /* 0x020fea0003c00000 */
.L_x_1875:
[----:B------:R-:W-:Y:S05]  /*3540*/  BSYNC.RECONVERGENT B3 ;  /* 0x0000000000037941 */ /* 0x000fea0003800200 */
.L_x_1874:
[----:B------:R-:W-:Y:S01]  /*3550*/  HFMA2 R3, -RZ, RZ, 0.96630859375, -0.0022525787353515625 ;  /* 0x3bbb989dff037431 */ /* 0x000fe200000001ff */
[----:B------:R-:W-:Y:S01]  /*3560*/  MOV R15, 0x437c0000 ;  /* 0x437c0000000f7802 */ /* 0x000fe20000000f00 */
[----:B------:R-:W0:Y:S01]  /*3570*/  MUFU.RCP R21, R14 ;  /* 0x0000000e00157308 */ /* 0x000e220000001000 */
[----:B------:R-:W-:Y:S02]  /*3580*/  BSSY.RECONVERGENT B3, `(.L_x_1876) ;  /* 0x0000016000037945 */ /* 0x000fe40003800200 */
[----:B------:R-:W-:-:S04]  /*3590*/  FFMA.SAT R2, R0, R3, 0.5 ;  /* 0x3f00000000027423 */ /* 0x000fc80000002003 */
[----:B------:R-:W-:Y:S01]  /*35a0*/  FFMA.RM R2, R2, R15, 12582913 ;  /* 0x4b40000102027423 */ /* 0x000fe2000000400f */
[----:B-----5:R-:W-:-:S03]  /*35b0*/  FMUL R15, R5, R4 ;  /* 0x00000004050f7220 */ /* 0x020fc60000400000 */
[C---:B------:R-:W-:Y:S01]  /*35c0*/  FADD R3, R2.reuse, -12583039 ;  /* 0xcb40007f02037421 */ /* 0x040fe20000000000 */
[----:B------:R-:W-:Y:S01]  /*35d0*/  FCHK P0, R15, R14 ;  /* 0x0000000e0f007302 */ /* 0x000fe20000000000 */
[----:B------:R-:W-:Y:S02]  /*35e0*/  SHF.L.U32 R6, R2, 0x17, RZ ;  /* 0x0000001702067819 */ /* 0x000fe400000006ff */
[----:B------:R-:W-:-:S04]  /*35f0*/  FFMA R3, R0, 1.4426950216293334961, -R3 ;  /* 0x3fb8aa3b00037823 */ /* 0x000fc80000000803 */
[----:B------:R-:W-:Y:S01]  /*3600*/  FFMA R3, R0, 1.925963033500011079e-08, R3 ;  /* 0x32a5706000037823 */ /* 0x000fe20000000003 */
[----:B0-----:R-:W-:-:S04]  /*3610*/  FFMA R0, -R14, R21, 1 ;  /* 0x3f8000000e007423 */ /* 0x001fc80000000115 */
        /* <DEDUP_REMOVED lines=8> */
[----:B------:R-:W-:Y:S02]  /*36a0*/  MOV R0, R14 ;  /* 0x0000000e00007202 */ /* 0x000fe40000000f00 */
[----:B------:R-:W-:-:S07]  /*36b0*/  MOV R46, 0x36d0 ;  /* 0x000036d0002e7802 */ /* 0x000fce0000000f00 */
[----:B------:R-:W-:Y:S05]  /*36c0*/  CALL.REL.NOINC `($__internal_31_$__cuda_sm3x_div_rn_noftz_f32_slowpath) ;  /* 0x000000b400e47944 */ /* 0x000fea0003c00000 */
[----:B------:R-:W-:-:S07]  /*36d0*/  MOV R2, R0 ;  /* 0x0000000000027202 */ /* 0x000fce0000000f00 */
.L_x_1877:
[----:B------:R-:W-:Y:S05]  /*36e0*/  BSYNC.RECONVERGENT B3 ;  /* 0x0000000000037941 */ /* 0x000fea0003800200 */
.L_x_1876:
        /* <DEDUP_REMOVED lines=19> */
.L_x_1879:
[----:B------:R-:W-:Y:S05]  /*3820*/  BSYNC.RECONVERGENT B3 ;  /* 0x0000000000037941 */ /* 0x000fea0003800200 */
.L_x_1878:
[----:B------:R-:W-:Y:S01]  /*3830*/  HFMA2 R3, -RZ, RZ, 0.96630859375, -0.0022525787353515625 ;  /* 0x3bbb989dff037431 */ /* 0x000fe200000001ff */
[----:B------:R-:W-:Y:S01]  /*3840*/  MOV R7, 0x437c0000 ;  /* 0x437c000000077802 */ /* 0x000fe20000000f00 */
[----:B------:R-:W0:Y:S01]  /*3850*/  MUFU.RCP R15, R14 ;  /* 0x0000000e000f7308 */ /* 0x000e220000001000 */
[----:B------:R-:W-:Y:S02]  /*3860*/  BSSY.RECONVERGENT B3, `(.L_x_1880) ;  /* 0x0000015000037945 */ /* 0x000fe40003800200 */
[----:B------:R-:W-:-:S04]  /*3870*/  FFMA.SAT R2, R0, R3, 0.5 ;  /* 0x3f00000000027423 */ /* 0x000fc80000002003 */
[----:B------:R-:W-:-:S04]  /*3880*/  FFMA.RM R2, R2, R7, 12582913 ;  /* 0x4b40000102027423 */ /* 0x000fc80000004007 */
[----:B------:R-:W-:-:S04]  /*3890*/  FADD R3, R2, -12583039 ;  /* 0xcb40007f02037421 */ /* 0x000fc80000000000 */
[----:B------:R-:W-:-:S04]  /*38a0*/  FFMA R3, R0, 1.4426950216293334961, -R3 ;  /* 0x3fb8aa3b00037823 */ /* 0x000fc80000000803 */
[----:B------:R-:W-:Y:S01]  /*38b0*/  FFMA R3, R0, 1.925963033500011079e-08, R3 ;  /* 0x32a5706000037823 */ /* 0x000fe20000000003 */
[----:B0-----:R-:W-:-:S03]  /*38c0*/  FFMA R0, -R14, R15, 1 ;  /* 0x3f8000000e007423 */ /* 0x001fc6000000010f */
[----:B------:R0:W1:Y:S01]  /*38d0*/  MUFU.EX2 R20, R3 ;  /* 0x0000000300147308 */ /* 0x0000620000000800 */
[----:B------:R-:W-:Y:S01]  /*38e0*/  FFMA R0, R15, R0, R15 ;  /* 0x000000000f007223 */ /* 0x000fe2000000000f */
[----:B0----5:R-:W-:Y:S01]  /*38f0*/  FMUL R3, R5, R4 ;  /* 0x0000000405037220 */ /* 0x021fe20000400000 */
[----:B------:R-:W-:-:S05]  /*3900*/  SHF.L.U32 R5, R2, 0x17, RZ ;  /* 0x0000001702057819 */ /* 0x000fca00000006ff */
        /* <DEDUP_REMOVED lines=10> */
.L_x_1881:
[----:B------:R-:W-:Y:S05]  /*39b0*/  BSYNC.RECONVERGENT B3 ;  /* 0x0000000000037941 */ /* 0x000fea0003800200 */
.L_x_1880:
        /* <DEDUP_REMOVED lines=19> */
.L_x_1883:
[----:B------:R-:W-:Y:S05]  /*3af0*/  BSYNC.RECONVERGENT B3 ;  /* 0x0000000000037941 */ /* 0x000fea0003800200 */
.L_x_1882:
[----:B------:R-:W-:Y:S01]  /*3b00*/  HFMA2 R3, -RZ, RZ, 0.96630859375, -0.0022525787353515625 ;  /* 0x3bbb989dff037431 */ /* 0x000fe200000001ff */
[----:B------:R-:W-:Y:S01]  /*3b10*/  MOV R5, 0x437c0000 ;  /* 0x437c000000057802 */ /* 0x000fe20000000f00 */
[----:B------:R-:W0:Y:S01]  /*3b20*/  MUFU.RCP R7, R14 ;  /* 0x0000000e00077308 */ /* 0x000e220000001000 */
[----:B-----5:R-:W-:Y:S01]  /*3b30*/  FMUL R17, R17, R4 ;  /* 0x0000000411117220 */ /* 0x020fe20000400000 */
[----:B------:R-:W-:Y:S01]  /*3b40*/  BSSY.RECONVERGENT B3, `(.L_x_1884) ;  /* 0x0000014000037945 */ /* 0x000fe20003800200 */
[----:B------:R-:W-:-:S05]  /*3b50*/  FFMA.SAT R2, R0, R3, 0.5 ;  /* 0x3f00000000027423 */ /* 0x000fca0000002003 */
[----:B------:R-:W-:Y:S01]  /*3b60*/  FCHK P0, R17, R14 ;  /* 0x0000000e11007302 */ /* 0x000fe20000000000 */
[----:B------:R-:W-:-:S04]  /*3b70*/  FFMA.RM R2, R2, R5, 12582913 ;  /* 0x4b40000102027423 */ /* 0x000fc80000004005 */
[C---:B------:R-:W-:Y:S01]  /*3b80*/  FADD R3, R2.reuse, -12583039 ;  /* 0xcb40007f02037421 */ /* 0x040fe20000000000 */
[----:B------:R-:W-:-:S03]  /*3b90*/  SHF.L.U32 R5, R2, 0x17, RZ ;  /* 0x0000001702057819 */ /* 0x000fc600000006ff */
[----:B------:R-:W-:-:S04]  /*3ba0*/  FFMA R3, R0, 1.4426950216293334961, -R3 ;  /* 0x3fb8aa3b00037823 */ /* 0x000fc80000000803 */
[----:B------:R-:W-:Y:S01]  /*3bb0*/  FFMA R3, R0, 1.925963033500011079e-08, R3 ;  /* 0x32a5706000037823 */ /* 0x000fe20000000003 */
[----:B0-----:R-:W-:-:S03]  /*3bc0*/  FFMA R0, -R14, R7, 1 ;  /* 0x3f8000000e007423 */ /* 0x001fc60000000107 */
[----:B------:R-:W0:Y:S01]  /*3bd0*/  MUFU.EX2 R16, R3 ;  /* 0x0000000300107308 */ /* 0x000e220000000800 */
[----:B------:R-:W-:-:S04]  /*3be0*/  FFMA R0, R7, R0, R7 ;  /* 0x0000000007007223 */ /* 0x000fc80000000007 */
        /* <DEDUP_REMOVED lines=9> */
.L_x_1885:
[----:B------:R-:W-:Y:S05]  /*3c80*/  BSYNC.RECONVERGENT B3 ;  /* 0x0000000000037941 */ /* 0x000fea0003800200 */
.L_x_1884:
[----:B------:R-:W-:Y:S01]  /*3c90*/  FFMA R6, R5, R0, R6 ;  /* 0x0000000005067223 */ /* 0x000fe20000000006 */
[----:B------:R-:W-:Y:S06]  /*3ca0*/  @P4 BRA `(.L_x_1886) ;  /* 0xfffffff400144947 */ /* 0x000fec000383ffff */
.L_x_1869:
[----:B------:R-:W-:-:S13]  /*3cb0*/  LOP3.LUT P0, R10, R10, 0x3, RZ, 0xc0, !PT ;  /* 0x000000030a0a7812 */ /* 0x000fda000780c0ff */
[----:B------:R-:W-:Y:S05]  /*3cc0*/  @!P0 BRA `(.L_x_1868) ;  /* 0x0000000800488947 */ /* 0x000fea0003800000 */
[----:B------:R-:W-:-:S13]  /*3cd0*/  ISETP.NE.AND P0, PT, R10, 0x1, PT ;  /* 0x000000010a00780c */ /* 0x000fda0003f05270 */
[----:B------:R-:W-:Y:S05]  /*3ce0*/  @!P0 BRA `(.L_x_1887) ;  /* 0x0000000400788947 */ /* 0x000fea0003800000 */
[----:B------:R-:W0:Y:S08]  /*3cf0*/  LDC.64 R18, c[0x0][0x3b8] ;  /* 0x0000ee00ff127b82 */ /* 0x000e300000000a00 */
[----:B------:R-:W1:Y:S01]  /*3d00*/  LDC.64 R16, c[0x0][0x3c0] ;  /* 0x0000f000ff107b82 */ /* 0x000e620000000a00 */
[----:B0-----:R-:W-:-:S05]  /*3d10*/  IMAD.WIDE.U32 R18, R9, 0x4, R18 ;  /* 0x0000000409127825 */ /* 0x001fca00078e0012 */
[----:B------:R-:W2:Y:S01]  /*3d20*/  LDG.E R4, desc[UR14][R18.64] ;  /* 0x0000000e12047981 */ /* 0x000ea2000c1e1900 */
[----:B-1----:R-:W-:-:S05]  /*3d30*/  IMAD.WIDE.U32 R16, R9, 0x4, R16 ;  /* 0x0000000409107825 */ /* 0x002fca00078e0010 */
[----:B------:R0:W5:Y:S01]  /*3d40*/  LDG.E R5, desc[UR14][R16.64] ;  /* 0x0000000e10057981 */ /* 0x000162000c1e1900 */
[----:B------:R-:W1:Y:S01]  /*3d50*/  MUFU.RCP R15, R14 ;  /* 0x0000000e000f7308 */ /* 0x000e620000001000 */
[----:B------:R-:W-:Y:S01]  /*3d60*/  BSSY.RECONVERGENT B3, `(.L_x_1888) ;  /* 0x000000f000037945 */ /* 0x000fe20003800200 */
        /* <DEDUP_REMOVED lines=14> */
.L_x_1889:
[----:B------:R-:W-:Y:S05]  /*3e50*/  BSYNC.RECONVERGENT B3 ;  /* 0x0000000000037941 */ /* 0x000fea0003800200 */
.L_x_1888:
        /* <DEDUP_REMOVED lines=24> */
.L_x_1891:
[----:B------:R-:W-:Y:S05]  /*3fe0*/  BSYNC.RECONVERGENT B3 ;  /* 0x0000000000037941 */ /* 0x000fea0003800200 */
.L_x_1890:
        /* <DEDUP_REMOVED lines=19> */
.L_x_1893:
[----:B------:R-:W-:Y:S05]  /*4120*/  BSYNC.RECONVERGENT B3 ;  /* 0x0000000000037941 */ /* 0x000fea0003800200 */
.L_x_1892:
        /* <DEDUP_REMOVED lines=23> */
.L_x_1895:
[----:B------:R-:W-:Y:S05]  /*42a0*/  BSYNC.RECONVERGENT B3 ;  /* 0x0000000000037941 */ /* 0x000fea0003800200 */
.L_x_1894:
[----:B------:R-:W-:Y:S01]  /*42b0*/  FFMA R6, R5, R0, R6 ;  /* 0x0000000005067223 */ /* 0x000fe20000000006 */
[----:B------:R-:W-:-:S07]  /*42c0*/  IADD3 R9, PT, PT, R9, 0x2, RZ ;  /* 0x0000000209097810 */ /* 0x000fce0007ffe0ff */
.L_x_1887:
[----:B------:R-:W-:-:S04]  /*42d0*/  LOP3.LUT R11, R11, 0x1, RZ, 0xc0, !PT ;  /* 0x000000010b0b7812 */ /* 0x000fc800078ec0ff */
[----:B------:R-:W-:-:S13]  /*42e0*/  ISETP.NE.U32.AND P0, PT, R11, 0x1, PT ;  /* 0x000000010b00780c */ /* 0x000fda0003f05070 */
[----:B------:R-:W-:Y:S05]  /*42f0*/  @!P0 BRA `(.L_x_1868) ;  /* 0x0000000000bc8947 */ /* 0x000fea0003800000 */
[----:B------:R-:W0:Y:S08]  /*4300*/  LDC.64 R2, c[0x0][0x3b8] ;  /* 0x0000ee00ff027b82 */ /* 0x000e300000000a00 */
[----:B------:R-:W1:Y:S01]  /*4310*/  LDC.64 R4, c[0x0][0x3c0] ;  /* 0x0000f000ff047b82 */ /* 0x000e620000000a00 */
[----:B0-----:R-:W-:-:S06]  /*4320*/  IMAD.WIDE.U32 R2, R9, 0x4, R2 ;  /* 0x0000000409027825 */ /* 0x001fcc00078e0002 */
        /* <DEDUP_REMOVED lines=18> */
.L_x_1897:
[----:B------:R-:W-:Y:S05]  /*4450*/  BSYNC.RECONVERGENT B3 ;  /* 0x0000000000037941 */ /* 0x000fea0003800200 */
.L_x_1896:
        /* <DEDUP_REMOVED lines=23> */
.L_x_1899:
[----:B------:R-:W-:Y:S05]  /*45d0*/  BSYNC.RECONVERGENT B3 ;  /* 0x0000000000037941 */ /* 0x000fea0003800200 */
.L_x_1898:
[----:B------:R-:W-:-:S07]  /*45e0*/  FFMA R6, R5, R0, R6 ;  /* 0x0000000005067223 */ /* 0x000fce0000000006 */
.L_x_1868:
[----:B------:R-:W0:Y:S01]  /*45f0*/  LDC R0, c[0x0][0x468] ;  /* 0x00011a00ff007b82 */ /* 0x000e220000000800 */
[----:B------:R-:W-:Y:S01]  /*4600*/  ISETP.GT.AND P0, PT, R12, 0x3e7, PT ;  /* 0x000003e70c00780c */ /* 0x000fe20003f04270 */
[----:B------:R-:W-:-:S06]  /*4610*/  UMOV UR4, 0x400 ;  /* 0x0000040000047882 */ /* 0x000fcc0000000000 */
[----:B------:R-:W1:Y:S01]  /*4620*/  S2UR UR5, SR_CgaCtaId ;  /* 0x00000000000579c3 */ /* 0x000e620000008800 */
[----:B0-----:R-:W-:Y:S01]  /*4630*/  ISETP.EQ.OR P0, PT, R0, RZ, P0 ;  /* 0x000000ff0000720c */ /* 0x001fe20000702670 */
[----:B-1----:R-:W-:-:S09]  /*4640*/  ULEA UR4, UR5, UR4, 0x18 ;  /* 0x0000000405047291 */ /* 0x002fd2000f8ec0ff */
[----:B------:R0:W-:Y:S03]  /*4650*/  STS [UR4+0x4], R6 ;  /* 0x00000406ff007988 */ /* 0x0001e60008000804 */
[----:B------:R-:W-:Y:S05]  /*4660*/  @P0 BRA `(.L_x_1867) ;  /* 0x0000001000640947 */ /* 0x000fea0003800000 */
[----:B------:R-:W1:Y:S01]  /*4670*/  LDC.64 R2, c[0x0][0x3b8] ;  /* 0x0000ee00ff027b82 */ /* 0x000e620000000a00 */
[C---:B------:R-:W-:Y:S01]  /*4680*/  ISETP.GE.AND P0, PT, R12.reuse, 0x1, PT ;  /* 0x000000010c00780c */ /* 0x040fe20003f06270 */
[----:B------:R-:W-:Y:S02]  /*4690*/  HFMA2 R11, -RZ, RZ, 0, 0 ;  /* 0x00000000ff0b7431 */ /* 0x000fe400000001ff */
[----:B-1----:R-:W-:-:S05]  /*46a0*/  IMAD.WIDE R2, R12, 0x4, R2 ;  /* 0x000000040c027825 */ /* 0x002fca00078e0202 */
[----:B------:R1:W-:Y:S05]  /*46b0*/  STG.E desc[UR14][R2.64], R13 ;  /* 0x0000000d02007986 */ /* 0x0003ea000c10190e */
[----:B------:R-:W-:Y:S05]  /*46c0*/  @!P0 BRA `(.L_x_1900) ;  /* 0x0000000c00c08947 */ /* 0x000fea0003800000 */
[C---:B------:R-:W-:Y:S02]  /*46d0*/  ISETP.GE.U32.AND P0, PT, R12.reuse, 0x4, PT ;  /* 0x000000040c00780c */ /* 0x040fe40003f06070 */
[----:B------:R-:W-:Y:S02]  /*46e0*/  LOP3.LUT R9, R12, 0x3, RZ, 0xc0, !PT ;  /* 0x000000030c097812 */ /* 0x000fe400078ec0ff */
[----:B------:R-:W-:Y:S02]  /*46f0*/  MOV R11, RZ ;  /* 0x000000ff000b7202 */ /* 0x000fe40000000f00 */
[----:B------:R-:W-:-:S07]  /*4700*/  MOV R8, RZ ;  /* 0x000000ff00087202 */ /* 0x000fce0000000f00 */
[----:B------:R-:W-:Y:S05]  /*4710*/  @!P0 BRA `(.L_x_1901) ;  /* 0x0000000800088947 */ /* 0x000fea0003800000 */
[----:B------:R-:W-:Y:S01]  /*4720*/  HFMA2 R7, -RZ, RZ, 0, 0 ;  /* 0x00000000ff077431 */ /* 0x000fe200000001ff */
[----:B------:R-:W-:Y:S02]  /*4730*/  LOP3.LUT R8, R12, 0x7ffffffc, RZ, 0xc0, !PT ;  /* 0x7ffffffc0c087812 */ /* 0x000fe400078ec0ff */
[----:B------:R-:W-:-:S07]  /*4740*/  MOV R11, RZ ;  /* 0x000000ff000b7202 */ /* 0x000fce0000000f00 */
.L_x_1910:
[----:B------:R-:W2:Y:S08]  /*4750*/  LDC.64 R18, c[0x0][0x3b8] ;  /* 0x0000ee00ff127b82 */ /* 0x000eb00000000a00 */
[----:B------:R-:W3:Y:S01]  /*4760*/  LDC.64 R16, c[0x0][0x3c0] ;  /* 0x0000f000ff107b82 */ /* 0x000ee20000000a00 */
[----:B--2---:R-:W-:-:S05]  /*4770*/  IMAD.WIDE.U32 R18, R7, 0x4, R18 ;  /* 0x0000000407127825 */ /* 0x004fca00078e0012 */
[----:B------:R-:W2:Y:S01]  /*4780*/  LDG.E R0, desc[UR14][R18.64] ;  /* 0x0000000e12007981 */ /* 0x000ea2000c1e1900 */
[----:B---3--:R-:W-:-:S05]  /*4790*/  IMAD.WIDE.U32 R16, R7, 0x4, R16 ;  /* 0x0000000407107825 */ /* 0x008fca00078e0010 */
[----:B0-----:R0:W5:Y:S01]  /*47a0*/  LDG.E R6, desc[UR14][R16.64] ;  /* 0x0000000e10067981 */ /* 0x001162000c1e1900 */
[----:B------:R-:W1:Y:S01]  /*47b0*/  MUFU.RCP R15, R14 ;  /* 0x0000000e000f7308 */ /* 0x000e620000001000 */
[----:B------:R-:W-:Y:S01]  /*47c0*/  BSSY.RECONVERGENT B3, `(.L_x_1902) ;  /* 0x000000f000037945 */ /* 0x000fe20003800200 */
[----:B-1----:R-:W-:Y:S01]  /*47d0*/  FFMA R2, -R14, R15, 1 ;  /* 0x3f8000000e027423 */ /* 0x002fe2000000010f */
[----:B--2---:R-:W-:-:S04]  /*47e0*/  FADD R0, -R0, R13 ;  /* 0x0000000d00007221 */ /* 0x004fc80000000100 */
[----:B------:R-:W-:-:S04]  /*47f0*/  FMUL R3, R0, -0.5 ;  /* 0xbf00000000037820 */ /* 0x000fc80000400000 */
[----:B------:R-:W-:Y:S01]  /*4800*/  FMUL R5, R0, R3 ;  /* 0x0000000300057220 */ /* 0x000fe20000400000 */
[----:B------:R-:W-:-:S03]  /*4810*/  FFMA R0, R15, R2, R15 ;  /* 0x000000020f007223 */ /* 0x000fc6000000000f */
        /* <DEDUP_REMOVED lines=9> */
.L_x_1903:
[----:B------:R-:W-:Y:S05]  /*48b0*/  BSYNC.RECONVERGENT B3 ;  /* 0x0000000000037941 */ /* 0x000fea0003800200 */
.L_x_1902:
[----:B------:R-:W2:Y:S04]  /*48c0*/  LDG.E R4, desc[UR14][R18.64+0x4] ;  /* 0x0000040e12047981 */ /* 0x000ea8000c1e1900 */
[----:B------:R0:W5:Y:S01]  /*48d0*/  LDG.E R5, desc[UR14][R16.64+0x4] ;  /* 0x0000040e10057981 */ /* 0x000162000c1e1900 */
[----:B------:R-:W-:Y:S01]  /*48e0*/  HFMA2 R3, -RZ, RZ, 0.96630859375, -0.0022525787353515625 ;  /* 0x3bbb989dff037431 */ /* 0x000fe200000001ff */
[----:B------:R-:W-:Y:S01]  /*48f0*/  MOV R15, 0x437c0000 ;  /* 0x437c0000000f7802 */ /* 0x000fe20000000f00 */
[----:B------:R-:W1:Y:S01]  /*4900*/  MUFU.RCP R23, R14 ;  /* 0x0000000e00177308 */ /* 0x000e620000001000 */
[----:B------:R-:W-:Y:S02]  /*4910*/  BSSY.RECONVERGENT B3, `(.L_x_1904) ;  /* 0x0000018000037945 */ /* 0x000fe40003800200 */
[----:B------:R-:W-:-:S04]  /*4920*/  FFMA.SAT R2, R0, R3, 0.5 ;  /* 0x3f00000000027423 */ /* 0x000fc80000002003 */
[----:B------:R-:W-:-:S04]  /*4930*/  FFMA.RM R2, R2, R15, 12582913 ;  /* 0x4b40000102027423 */ /* 0x000fc8000000400f */
[C---:B------:R-:W-:Y:S01]  /*4940*/  FADD R3, R2.reuse, -12583039 ;  /* 0xcb40007f02037421 */ /* 0x040fe20000000000 */
[----:B------:R-:W-:-:S03]  /*4950*/  SHF.L.U32 R2, R2, 0x17, RZ ;  /* 0x0000001702027819 */ /* 0x000fc600000006ff */
[----:B------:R-:W-:-:S04]  /*4960*/  FFMA R3, R0, 1.4426950216293334961, -R3 ;  /* 0x3fb8aa3b00037823 */ /* 0x000fc80000000803 */
[----:B------:R-:W-:Y:S01]  /*4970*/  FFMA R3, R0, 1.925963033500011079e-08, R3 ;  /* 0x32a5706000037823 */ /* 0x000fe20000000003 */
[----:B-1----:R-:W-:-:S04]  /*4980*/  FFMA R0, -R14, R23, 1 ;  /* 0x3f8000000e007423 */ /* 0x002fc80000000117 */
[----:B------:R-:W-:Y:S01]  /*4990*/  FFMA R0, R23, R0, R23 ;  /* 0x0000000017007223 */ /* 0x000fe20000000017 */
[----:B------:R-:W1:Y:S02]  /*49a0*/  MUFU.EX2 R3, R3 ;  /* 0x0000000300037308 */ /* 0x000e640000000800 */
[----:B-1----:R-:W-:-:S04]  /*49b0*/  FMUL R2, R2, R3 ;  /* 0x0000000302027220 */ /* 0x002fc80000400000 */
[----:B-----5:R-:W-:Y:S01]  /*49c0*/  FFMA R6, R6, R2, R11 ;  /* 0x0000000206067223 */ /* 0x020fe2000000000b */
        /* <DEDUP_REMOVED lines=11> */
[----:B------:R-:W-:Y:S05]  /*4a80*/  CALL.REL.NOINC `($__internal_31_$__cuda_sm3x_div_rn_noftz_f32_slowpath) ;  /* 0x000000a000f47944 */ /* 0x000fea0003c00000 */
.L_x_1905:
[----:B------:R-:W-:Y:S05]  /*4a90*/  BSYNC.RECONVERGENT B3 ;  /* 0x0000000000037941 */ /* 0x000fea0003800200 */
.L_x_1904:
        /* <DEDUP_REMOVED lines=29> */
.L_x_1907:
[----:B------:R-:W-:Y:S05]  /*4c70*/  BSYNC.RECONVERGENT B3 ;  /* 0x0000000000037941 */ /* 0x000fea0003800200 */
.L_x_1906:
[----:B------:R-:W2:Y:S01]  /*4c80*/  LDG.E R18, desc[UR14][R18.64+0xc] ;  /* 0x00000c0e12127981 */ /* 0x000ea2000c1e1900 */
[----:B------:R-:W-:Y:S01]  /*4c90*/  HFMA2 R3, -RZ, RZ, 0.96630859375, -0.0022525787353515625 ;  /* 0x3bbb989dff037431 */ /* 0x000fe200000001ff */
[----:B------:R-:W-:Y:S02]  /*4ca0*/  MOV R15, 0x437c0000 ;  /* 0x437c0000000f7802 */ /* 0x000fe40000000f00 */
[----:B------:R0:W5:Y:S01]  /*4cb0*/  LDG.E R11, desc[UR14][R16.64+0xc] ;  /* 0x00000c0e100b7981 */ /* 0x000162000c1e1900 */
[----:B------:R-:W1:Y:S01]  /*4cc0*/  MUFU.RCP R21, R14 ;  /* 0x0000000e00157308 */ /* 0x000e620000001000 */
[----:B------:R-:W-:Y:S01]  /*4cd0*/  BSSY.RECONVERGENT B3, `(.L_x_1908) ;  /* 0x0000018000037945 */ /* 0x000fe20003800200 */
        /* <DEDUP_REMOVED lines=13> */
[----:B0-----:R-:W-:-:S04]  /*4db0*/  FMUL R17, R18, R15 ;  /* 0x0000000f12117220 */ /* 0x001fc80000400000 */
[----:B------:R-:W0:Y:S01]  /*4dc0*/  FCHK P0, R17, R14 ;  /* 0x0000000e11007302 */ /* 0x000e220000000000 */
[----:B------:R-:W-:-:S04]  /*4dd0*/  FFMA R15, R0, R17, RZ ;  /* 0x00000011000f7223 */ /* 0x000fc800000000ff */
[----:B------:R-:W-:-:S04]  /*4de0*/  FFMA R6, -R14, R15, R17 ;  /* 0x0000000f0e067223 */ /* 0x000fc80000000111 */
[----:B------:R-:W-:Y:S01]  /*4df0*/  FFMA R0, R0, R6, R15 ;  /* 0x0000000600007223 */ /* 0x000fe2000000000f */
[----:B0-----:R-:W-:Y:S06]  /*4e00*/  @!P0 BRA `(.L_x_1909) ;  /* 0x0000000000108947 */ /* 0x001fec0003800000 */
[----:B------:R-:W-:Y:S02]  /*4e10*/  MOV R3, R17 ;  /* 0x0000001100037202 */ /* 0x000fe40000000f00 */
[----:B------:R-:W-:Y:S02]  /*4e20*/  MOV R0, R14 ;  /* 0x0000000e00007202 */ /* 0x000fe40000000f00 */
[----:B------:R-:W-:-:S07]  /*4e30*/  MOV R46, 0x4e50 ;  /* 0x00004e50002e7802 */ /* 0x000fce0000000f00 */
[----:B------:R-:W-:Y:S05]  /*4e40*/  CALL.REL.NOINC `($__internal_31_$__cuda_sm3x_div_rn_noftz_f32_slowpath) ;  /* 0x000000a000047944 */ /* 0x000fea0003c00000 */
.L_x_1909:
[----:B------:R-:W-:Y:S05]  /*4e50*/  BSYNC.RECONVERGENT B3 ;  /* 0x0000000000037941 */ /* 0x000fea0003800200 */
.L_x_1908:
[----:B------:R-:W-:Y:S01]  /*4e60*/  HFMA2 R3, -RZ, RZ, 0.96630859375, -0.0022525787353515625 ;  /* 0x3bbb989dff037431 */ /* 0x000fe200000001ff */
[----:B------:R-:W-:Y:S02]  /*4e70*/  MOV R5, 0x437c0000 ;  /* 0x437c000000057802 */ /* 0x000fe40000000f00 */
[----:B------:R-:W-:-:S04]  /*4e80*/  IADD3 R7, PT, PT, R7, 0x4, RZ ;  /* 0x0000000407077810 */ /* 0x000fc80007ffe0ff */
[----:B------:R-:W-:Y:S01]  /*4e90*/  ISETP.NE.AND P0, PT, R7, R8, PT ;  /* 0x000000080700720c */ /* 0x000fe20003f05270 */
[----:B------:R-:W-:-:S04]  /*4ea0*/  FFMA.SAT R2, R0, R3, 0.5 ;  /* 0x3f00000000027423 */ /* 0x000fc80000002003 */
[----:B------:R-:W-:-:S04]  /*4eb0*/  FFMA.RM R2, R2, R5, 12582913 ;  /* 0x4b40000102027423 */ /* 0x000fc80000004005 */
[C---:B------:R-:W-:Y:S01]  /*4ec0*/  FADD R3, R2.reuse, -12583039 ;  /* 0xcb40007f02037421 */ /* 0x040fe20000000000 */
[----:B------:R-:W-:-:S03]  /*4ed0*/  SHF.L.U32 R2, R2, 0x17, RZ ;  /* 0x0000001702027819 */ /* 0x000fc600000006ff */
[----:B------:R-:W-:-:S04]  /*4ee0*/  FFMA R3, R0, 1.4426950216293334961, -R3 ;  /* 0x3fb8aa3b00037823 */ /* 0x000fc80000000803 */
[----:B------:R-:W-:-:S06]  /*4ef0*/  FFMA R3, R0, 1.925963033500011079e-08, R3 ;  /* 0x32a5706000037823 */ /* 0x000fcc0000000003 */
[----:B------:R-:W0:Y:S02]  /*4f00*/  MUFU.EX2 R3, R3 ;  /* 0x0000000300037308 */ /* 0x000e240000000800 */
[----:B0-----:R-:W-:-:S04]  /*4f10*/  FMUL R2, R2, R3 ;  /* 0x0000000302027220 */ /* 0x001fc80000400000 */
[----:B------:R-:W-:Y:S01]  /*4f20*/  FFMA R11, R11, R2, R4 ;  /* 0x000000020b0b7223 */ /* 0x000fe20000000004 */
[----:B------:R-:W-:Y:S06]  /*4f30*/  @P0 BRA `(.L_x_1910) ;  /* 0xfffffff800040947 */ /* 0x000fec000383ffff */
.L_x_1901:
[----:B------:R-:W-:-:S13]  /*4f40*/  ISETP.NE.AND P0, PT, R9, RZ, PT ;  /* 0x000000ff0900720c */ /* 0x000fda0003f05270 */
[----:B------:R-:W-:Y:S05]  /*4f50*/  @!P0 BRA `(.L_x_1900) ;  /* 0x00000004009c8947 */ /* 0x000fea0003800000 */
[----:B------:R-:W-:-:S13]  /*4f60*/  ISETP.NE.AND P0, PT, R9, 0x1, PT ;  /* 0x000000010900780c */ /* 0x000fda0003f05270 */
[----:B------:R-:W-:Y:S05]  /*4f70*/  @!P0 BRA `(.L_x_1911) ;  /* 0x0000000400048947 */ /* 0x000fea0003800000 */
        /* <DEDUP_REMOVED lines=22> */
.L_x_1913:
[----:B------:R-:W-:Y:S05]  /*50e0*/  BSYNC.RECONVERGENT B3 ;  /* 0x0000000000037941 */ /* 0x000fea0003800200 */
.L_x_1912:
[----:B------:R-:W2:Y:S01]  /*50f0*/  LDG.E R16, desc[UR14][R16.64+0x4] ;  /* 0x0000040e10107981 */ /* 0x000ea2000c1e1900 */
[----:B------:R-:W-:Y:S01]  /*5100*/  HFMA2 R3, -RZ, RZ, 0.96630859375, -0.0022525787353515625 ;  /* 0x3bbb989dff037431 */ /* 0x000fe200000001ff */
[----:B------:R-:W-:Y:S02]  /*5110*/  MOV R7, 0x437c0000 ;  /* 0x437c000000077802 */ /* 0x000fe40000000f00 */
[----:B------:R0:W5:Y:S01]  /*5120*/  LDG.E R4, desc[UR14][R4.64+0x4] ;  /* 0x0000040e04047981 */ /* 0x000162000c1e1900 */
[----:B------:R-:W-:Y:S01]  /*5130*/  BSSY.RECONVERGENT B3, `(.L_x_1914) ;  /* 0x0000019000037945 */ /* 0x000fe20003800200 */
[----:B------:R-:W-:-:S04]  /*5140*/  FFMA.SAT R2, R0, R3, 0.5 ;  /* 0x3f00000000027423 */ /* 0x000fc80000002003 */
[----:B------:R-:W-:Y:S02]  /*5150*/  FFMA.RM R2, R2, R7, 12582913 ;  /* 0x4b40000102027423 */ /* 0x000fe40000004007 */
[----:B------:R-:W1:Y:S02]  /*5160*/  MUFU.RCP R7, R14 ;  /* 0x0000000e00077308 */ /* 0x000e640000001000 */
[C---:B------:R-:W-:Y:S01]  /*5170*/  FADD R3, R2.reuse, -12583039 ;  /* 0xcb40007f02037421 */ /* 0x040fe20000000000 */
[----:B------:R-:W-:-:S03]  /*5180*/  SHF.L.U32 R2, R2, 0x17, RZ ;  /* 0x0000001702027819 */ /* 0x000fc600000006ff */
[----:B------:R-:W-:-:S04]  /*5190*/  FFMA R3, R0, 1.4426950216293334961, -R3 ;  /* 0x3fb8aa3b00037823 */ /* 0x000fc80000000803 */
[----:B------:R-:W-:-:S06]  /*51a0*/  FFMA R3, R0, 1.925963033500011079e-08, R3 ;  /* 0x32a5706000037823 */ /* 0x000fcc0000000003 */
[----:B------:R-:W3:Y:S01]  /*51b0*/  MUFU.EX2 R3, R3 ;  /* 0x0000000300037308 */ /* 0x000ee20000000800 */
[----:B-1----:R-:W-:-:S04]  /*51c0*/  FFMA R0, -R14, R7, 1 ;  /* 0x3f8000000e007423 */ /* 0x002fc80000000107 */
[----:B------:R-:W-:Y:S01]  /*51d0*/  FFMA R0, R7, R0, R7 ;  /* 0x0000000007007223 */ /* 0x000fe20000000007 */
[----:B---3--:R-:W-:-:S04]  /*51e0*/  FMUL R2, R2, R3 ;  /* 0x0000000302027220 */ /* 0x008fc80000400000 */
[----:B-----5:R-:W-:Y:S01]  /*51f0*/  FFMA R11, R6, R2, R11 ;  /* 0x00000002060b7223 */ /* 0x020fe2000000000b */
[----:B--2---:R-:W-:-:S04]  /*5200*/  FADD R16, -R16, R13 ;  /* 0x0000000d10107221 */ /* 0x004fc80000000100 */
[----:B0-----:R-:W-:-:S04]  /*5210*/  FMUL R5, R16, -0.5 ;  /* 0xbf00000010057820 */ /* 0x001fc80000400000 */
[----:B------:R-:W-:-:S04]  /*5220*/  FMUL R9, R16, R5 ;  /* 0x0000000510097220 */ /* 0x000fc80000400000 */
        /* <DEDUP_REMOVED lines=9> */
.L_x_1915:
[----:B------:R-:W-:Y:S05]  /*52c0*/  BSYNC.RECONVERGENT B3 ;  /* 0x0000000000037941 */ /* 0x000fea0003800200 */
.L_x_1914:
[----:B------:R-:W-:Y:S01]  /*52d0*/  HFMA2 R3, -RZ, RZ, 0.96630859375, -0.0022525787353515625 ;  /* 0x3bbb989dff037431 */ /* 0x000fe200000001ff */
[----:B------:R-:W-:Y:S02]  /*52e0*/  MOV R5, 0x437c0000 ;  /* 0x437c000000057802 */ /* 0x000fe40000000f00 */
[----:B------:R-:W-:Y:S02]  /*52f0*/  IADD3 R8, PT, PT, R8, 0x2, RZ ;  /* 0x0000000208087810 */ /* 0x000fe40007ffe0ff */
        /* <DEDUP_REMOVED lines=8> */
[----:B------:R-:W-:-:S07]  /*5380*/  FFMA R11, R4, R2, R11 ;  /* 0x00000002040b7223 */ /* 0x000fce000000000b */
.L_x_1911:
[----:B------:R-:W-:-:S04]  /*5390*/  LOP3.LUT R0, R12, 0x1, RZ, 0xc0, !PT ;  /* 0x000000010c007812 */ /* 0x000fc800078ec0ff */
[----:B------:R-:W-:-:S13]  /*53a0*/  ISETP.NE.U32.AND P0, PT, R0, 0x1, PT ;  /* 0x000000010000780c */ /* 0x000fda0003f05070 */
[----:B------:R-:W-:Y:S05]  /*53b0*/  @P0 BRA `(.L_x_1900) ;  /* 0x0000000000840947 */ /* 0x000fea0003800000 */
[----:B-1----:R-:W1:Y:S08]  /*53c0*/  LDC.64 R2, c[0x0][0x3b8] ;  /* 0x0000ee00ff027b82 */ /* 0x002e700000000a00 */
[----:B------:R-:W2:Y:S01]  /*53d0*/  LDC.64 R4, c[0x0][0x3c0] ;  /* 0x0000f000ff047b82 */ /* 0x000ea20000000a00 */
[----:B-1----:R-:W-:-:S06]  /*53e0*/  IMAD.WIDE.U32 R2, R8, 0x4, R2 ;  /* 0x0000000408027825 */ /* 0x002fcc00078e0002 */
[----:B------:R-:W3:Y:S01]  /*53f0*/  LDG.E R2, desc[UR14][R2.64] ;  /* 0x0000000e02027981 */ /* 0x000ee2000c1e1900 */
[----:B--2---:R-:W-:-:S06]  /*5400*/  IMAD.WIDE.U32 R4, R8, 0x4, R4 ;  /* 0x0000000408047825 */ /* 0x004fcc00078e0004 */
[----:B------:R1:W5:Y:S01]  /*5410*/  LDG.E R4, desc[UR14][R4.64] ;  /* 0x0000000e04047981 */ /* 0x000362000c1e1900 */
[----:B------:R-:W0:Y:S01]  /*5420*/  MUFU.RCP R7, R14 ;  /* 0x0000000e00077308 */ /* 0x000e220000001000 */
[----:B------:R-:W-:Y:S01]  /*5430*/  BSSY.RECONVERGENT B3, `(.L_x_1916) ;  /* 0x000000e000037945 */ /* 0x000fe20003800200 */
[----:B0-----:R-:W-:Y:S01]  /*5440*/  FFMA R6, -R14, R7, 1 ;  /* 0x3f8000000e067423 */ /* 0x001fe20000000107 */
[----:B---3--:R-:W-:-:S04]  /*5450*/  FADD R13, -R2, R13 ;  /* 0x0000000d020d7221 */ /* 0x008fc80000000100 */
[----:B------:R-:W-:-:S04]  /*5460*/  FMUL R0, R13, -0.5 ;  /* 0xbf0000000d007820 */ /* 0x000fc80000400000 */
[----:B------:R-:W-:Y:S01]  /*5470*/  FMUL R3, R13, R0 ;  /* 0x000000000d037220 */ /* 0x000fe20000400000 */
[----:B------:R-:W-:-:S03]  /*5480*/  FFMA R0, R7, R6, R7 ;  /* 0x0000000607007223 */ /* 0x000fc60000000007 */
[----:B------:R-:W0:Y:S01]  /*5490*/  FCHK P0, R3, R14 ;  /* 0x0000000e03007302 */ /* 0x000e220000000000 */
[----:B------:R-:W-:-:S04]  /*54a0*/  FFMA R7, R0, R3, RZ ;  /* 0x0000000300077223 */ /* 0x000fc800000000ff */
[----:B------:R-:W-:-:S04]  /*54b0*/  FFMA R2, -R14, R7, R3 ;  /* 0x000000070e027223 */ /* 0x000fc80000000103 */
[----:B------:R-:W-:Y:S01]  /*54c0*/  FFMA R0, R0, R2, R7 ;  /* 0x0000000200007223 */ /* 0x000fe20000000007 */
[----:B01----:R-:W-:Y:S06]  /*54d0*/  @!P0 BRA `(.L_x_1917) ;  /* 0x00000000000c8947 */ /* 0x003fec0003800000 */
[----:B------:R-:W-:Y:S02]  /*54e0*/  MOV R0, R14 ;  /* 0x0000000e00007202 */ /* 0x000fe40000000f00 */
[----:B------:R-:W-:-:S07]  /*54f0*/  MOV R46, 0x5510 ;  /* 0x00005510002e7802 */ /* 0x000fce0000000f00 */
[----:B-----5:R-:W-:Y:S05]  /*5500*/  CALL.REL.NOINC `($__internal_31_$__cuda_sm3x_div_rn_noftz_f32_slowpath) ;  /* 0x0000009800547944 */ /* 0x020fea0003c00000 */
.L_x_1917:
[----:B------:R-:W-:Y:S05]  /*5510*/  BSYNC.RECONVERGENT B3 ;  /* 0x0000000000037941 */ /* 0x000fea0003800200 */
.L_x_1916:
[----:B------:R-:W-:Y:S01]  /*5520*/  HFMA2 R3, -RZ, RZ, 0.96630859375, -0.0022525787353515625 ;  /* 0x3bbb989dff037431 */ /* 0x000fe200000001ff */
[----:B------:R-:W-:-:S04]  /*5530*/  MOV R5, 0x437c0000 ;  /* 0x437c000000057802 */ /* 0x000fc80000000f00 */
        /* <DEDUP_REMOVED lines=8> */
[----:B-----5:R-:W-:-:S07]  /*55c0*/  FFMA R11, R4, R2, R11 ;  /* 0x00000002040b7223 */ /* 0x020fce000000000b */
.L_x_1900:
[----:B------:R-:W2:Y:S01]  /*55d0*/  LDC R0, c[0x0][0x464] ;  /* 0x00011900ff007b82 */ /* 0x000ea20000000800 */
[----:B------:R-:W-:Y:S01]  /*55e0*/  BSSY.RECONVERGENT B3, `(.L_x_1918) ;  /* 0x000000f000037945 */ /* 0x000fe20003800200 */
[----:B--2---:R-:W-:-:S04]  /*55f0*/  FMUL R0, R0, -0.0019872039556503295898 ;  /* 0xbb023bc000007820 */ /* 0x004fc80000400000 */
[----:B-1----:R-:W-:-:S04]  /*5600*/  FMUL R2, R0, 10 ;  /* 0x4120000000027820 */ /* 0x002fc80000400000 */
[----:B------:R-:W1:Y:S08]  /*5610*/  MUFU.RCP R3, R2 ;  /* 0x0000000200037308 */ /* 0x000e700000001000 */
[----:B------:R-:W2:Y:S01]  /*5620*/  FCHK P0, R11, R2 ;  /* 0x000000020b007302 */ /* 0x000ea20000000000 */
[----:B-1----:R-:W-:-:S04]  /*5630*/  FFMA R0, -R2, R3, 1 ;  /* 0x3f80000002007423 */ /* 0x002fc80000000103 */
[----:B------:R-:W-:-:S04]  /*5640*/  FFMA R0, R3, R0, R3 ;  /* 0x0000000003007223 */ /* 0x000fc80000000003 */
[----:B------:R-:W-:-:S04]  /*5650*/  FFMA R3, R0, R11, RZ ;  /* 0x0000000b00037223 */ /* 0x000fc800000000ff */
[----:B------:R-:W-:-:S04]  /*5660*/  FFMA R4, -R2, R3, R11 ;  /* 0x0000000302047223 */ /* 0x000fc8000000010b */
[----:B------:R-:W-:Y:S01]  /*5670*/  FFMA R0, R0, R4, R3 ;  /* 0x0000000400007223 */ /* 0x000fe20000000003 */
[----:B--2---:R-:W-:Y:S06]  /*5680*/  @!P0 BRA `(.L_x_1919) ;  /* 0x0000000000108947 */ /* 0x004fec0003800000 */
[----:B------:R-:W-:Y:S02]  /*5690*/  MOV R3, R11 ;  /* 0x0000000b00037202 */ /* 0x000fe40000000f00 */
[----:B------:R-:W-:Y:S02]  /*56a0*/  MOV R0, R2 ;  /* 0x0000000200007202 */ /* 0x000fe40000000f00 */
[----:B------:R-:W-:-:S07]  /*56b0*/  MOV R46, 0x56d0 ;  /* 0x000056d0002e7802 */ /* 0x000fce0000000f00 */
[----:B0-----:R-:W-:Y:S05]  /*56c0*/  CALL.REL.NOINC `($__internal_31_$__cuda_sm3x_div_rn_noftz_f32_slowpath) ;  /* 0x0000009400e47944 */ /* 0x001fea0003c00000 */
.L_x_1919:
[----:B------:R-:W-:Y:S05]  /*56d0*/  BSYNC.RECONVERGENT B3 ;  /* 0x0000000000037941 */ /* 0x000fea0003800200 */
.L_x_1918:
[----:B------:R-:W-:Y:S01]  /*56e0*/  HFMA2 R3, -RZ, RZ, 0.96630859375, -0.0022525787353515625 ;  /* 0x3bbb989dff037431 */ /* 0x000fe200000001ff */
[----:B------:R-:W-:Y:S01]  /*56f0*/  MOV R5, 0x437c0000 ;  /* 0x437c000000057802 */ /* 0x000fe20000000f00 */
[----:B------:R-:W1:Y:S01]  /*5700*/  LDCU UR4, c[0x0][0x470] ;  /* 0x00008e00ff0477ac */ /* 0x000e620008000800 */
[----:B------:R-:W-:Y:S02]  /*5710*/  IADD3 R9, PT, PT, R12, 0x1, RZ ;  /* 0x000000010c097810 */ /* 0x000fe40007ffe0ff */
[----:B------:R-:W-:-:S04]  /*5720*/  FFMA.SAT R2, R0, R3, 0.5 ;  /* 0x3f00000000027423 */ /* 0x000fc80000002003 */
[----:B0-----:R-:W-:-:S04]  /*5730*/  FFMA.RM R6, R2, R5, 12582913 ;  /* 0x4b40000102067423 */ /* 0x001fc80000004005 */
[C---:B------:R-:W-:Y:S01]  /*5740*/  FADD R3, R6.reuse, -12583039 ;  /* 0xcb40007f06037421 */ /* 0x040fe20000000000 */
[----:B------:R-:W-:-:S03]  /*5750*/  SHF.L.U32 R6, R6, 0x17, RZ ;  /* 0x0000001706067819 */ /* 0x000fc600000006ff */
[C---:B------:R-:W-:Y:S02]  /*5760*/  FFMA R5, R0.reuse, 1.4426950216293334961, -R3 ;  /* 0x3fb8aa3b00057823 */ /* 0x040fe40000000803 */
[----:B------:R-:W0:Y:S02]  /*5770*/  LDC.64 R2, c[0x0][0x3c0] ;  /* 0x0000f000ff027b82 */ /* 0x000e240000000a00 */
[----:B------:R-:W-:-:S04]  /*5780*/  FFMA R0, R0, 1.925963033500011079e-08, R5 ;  /* 0x32a5706000007823 */ /* 0x000fc80000000005 */
[----:B------:R-:W2:Y:S02]  /*5790*/  MUFU.EX2 R7, R0 ;  /* 0x0000000000077308 */ /* 0x000ea40000000800 */
[----:B------:R-:W3:Y:S01]  /*57a0*/  LDC.64 R4, c[0x0][0x3c8] ;  /* 0x0000f200ff047b82 */ /* 0x000ee20000000a00 */
[----:B--2---:R-:W-:Y:S01]  /*57b0*/  FMUL R6, R6, R7 ;  /* 0x0000000706067220 */ /* 0x004fe20000400000 */
[----:B0-----:R-:W-:-:S04]  /*57c0*/  IMAD.WIDE R2, R12, 0x4, R2 ;  /* 0x000000040c027825 */ /* 0x001fc800078e0202 */
[----:B-1----:R-:W-:-:S05]  /*57d0*/  FMUL R7, R6, UR4 ;  /* 0x0000000406077c20 */ /* 0x002fca0008400000 */
[----:B------:R1:W-:Y:S04]  /*57e0*/  STG.E desc[UR14][R2.64], R7 ;  /* 0x0000000702007986 */ /* 0x0003e8000c10190e */
[----:B---3--:R1:W-:Y:S02]  /*57f0*/  STG.E desc[UR14][R4.64], R9 ;  /* 0x0000000904007986 */ /* 0x0083e4000c10190e */
.L_x_1867:
[----:B------:R-:W-:Y:S05]  /*5800*/  BSYNC.RECONVERGENT B2 ;  /* 0x0000000000027941 */ /* 0x000fea0003800200 */
.L_x_1866:
[----:B------:R-:W2:Y:S01]  /*5810*/  LDCU UR4, c[0x0][0x448] ;  /* 0x00008900ff0477ac */ /* 0x000ea20008000800 */
[----:B-1----:R-:W1:Y:S01]  /*5820*/  LDC.64 R4, c[0x0][0x408] ;  /* 0x00010200ff047b82 */ /* 0x002e620000000a00 */
[----:B------:R-:W-:Y:S01]  /*5830*/  CS2R R36, SRZ ;  /* 0x0000000000247805 */ /* 0x000fe2000001ff00 */
[----:B------:R-:W-:-:S06]  /*5840*/  HFMA2 R38, -RZ, RZ, 0, 0 ;  /* 0x00000000ff267431 */ /* 0x000fcc00000001ff */
[----:B------:R-:W3:Y:S01]  /*5850*/  LDC.64 R2, c[0x0][0x400] ;  /* 0x00010000ff027b82 */ /* 0x000ee20000000a00 */
[----:B--2---:R-:W-:-:S04]  /*5860*/  MOV R0, UR4 ;  /* 0x0000000400007c02 */ /* 0x004fc80008000f00 */
[----:B------:R-:W-:-:S13]  /*5870*/  ISETP.GE.AND P1, PT, R43, R0, PT ;  /* 0x000000002b00720c */ /* 0x000fda0003f26270 */
[----:B0-----:R-:W0:Y:S01]  /*5880*/  @!P1 LDC.64 R6, c[0x0][0x410] ;  /* 0x00010400ff069b82 */ /* 0x001e220000000a00 */
[----:B------:R-:W-:Y:S02]  /*5890*/  CS2R R34, SRZ ;  /* 0x0000000000227805 */ /* 0x000fe4000001ff00 */
[----:B------:R-:W-:-:S05]  /*58a0*/  CS2R R32, SRZ ;  /* 0x0000000000207805 */ /* 0x000fca000001ff00 */
[----:B------:R-:W-:Y:S01]  /*58b0*/  BAR.SYNC.DEFER_BLOCKING 0x0 ;  /* 0x0000000000007b1d */ /* 0x000fe20000010000 */
[----:B------:R-:W-:Y:S01]  /*58c0*/  CS2R R30, SRZ ;  /* 0x00000000001e7805 */ /* 0x000fe2000001ff00 */
[----:B-1----:R-:W-:-:S06]  /*58d0*/  @!P1 IMAD.WIDE R4, R43, 0x4, R4 ;  /* 0x000000042b049825 */ /* 0x002fcc00078e0204 */
[----:B------:R-:W1:Y:S01]  /*58e0*/  @!P1 LDC.64 R8, c[0x0][0x428] ;  /* 0x00010a00ff089b82 */ /* 0x000e620000000a00 */
[----:B---3--:R-:W-:Y:S01]  /*58f0*/  @!P1 IMAD.WIDE R2, R43, 0x4, R2 ;  /* 0x000000042b029825 */ /* 0x008fe200078e0202 */
[----:B------:R-:W5:Y:S01]  /*5900*/  @!P1 LDG.E.CONSTANT R37, desc[UR14][R4.64] ;  /* 0x0000000e04259981 */ /* 0x000f62000c1e9900 */
[----:B------:R-:W-:-:S03]  /*5910*/  R2UR UR4, R0 ;  /* 0x00000000000472ca */ /* 0x000fc600000e0000 */
[----:B------:R2:W5:Y:S02]  /*5920*/  @!P1 LDG.E.CONSTANT R38, desc[UR14][R2.64] ;  /* 0x0000000e02269981 */ /* 0x000564000c1e9900 */
[----:B------:R-:W3:Y:S01]  /*5930*/  @!P1 LDC.64 R10, c[0x0][0x438] ;  /* 0x00010e00ff0a9b82 */ /* 0x000ee20000000a00 */
[----:B0-----:R-:W-:-:S07]  /*5940*/  @!P1 IMAD.WIDE R6, R43, 0x4, R6 ;  /* 0x000000042b069825 */ /* 0x001fce00078e0206 */
[----:B--2---:R-:W0:Y:S01]  /*5950*/  @!P1 LDC.64 R2, c[0x0][0x440] ;  /* 0x00011000ff029b82 */ /* 0x004e220000000a00 */
[----:B------:R2:W5:Y:S04]  /*5960*/  @!P1 LDG.E R33, desc[UR14][R26.64] ;  /* 0x0000000e1a219981 */ /* 0x000568000c1e1900 */
[----:B------:R2:W5:Y:S01]  /*5970*/  @!P1 LDG.E.CONSTANT R36, desc[UR14][R6.64] ;  /* 0x0000000e06249981 */ /* 0x000562000c1e9900 */
[----:B-1----:R-:W-:-:S03]  /*5980*/  @!P1 IMAD.WIDE R8, R43, 0x4, R8 ;  /* 0x000000042b089825 */ /* 0x002fc600078e0208 */
[----:B------:R2:W5:Y:S04]  /*5990*/  @!P1 LDG.E R32, desc[UR14][R26.64+0x4] ;  /* 0x0000040e1a209981 */ /* 0x000568000c1e1900 */
[----:B------:R2:W5:Y:S01]  /*59a0*/  @!P1 LDG.E.CONSTANT R35, desc[UR14][R8.64] ;  /* 0x0000000e08239981 */ /* 0x000562000c1e9900 */
[----:B---3--:R-:W-:-:S03]  /*59b0*/  @!P1 IMAD.WIDE R10, R43, 0x4, R10 ;  /* 0x000000042b0a9825 */ /* 0x008fc600078e020a */
[----:B------:R2:W5:Y:S04]  /*59c0*/  @!P1 LDG.E R31, desc[UR14][R26.64+0x8] ;  /* 0x0000080e1a1f9981 */ /* 0x000568000c1e1900 */
[----:B------:R2:W5:Y:S01]  /*59d0*/  @!P1 LDG.E.CONSTANT R34, desc[UR14][R10.64] ;  /* 0x0000000e0a229981 */ /* 0x000562000c1e9900 */
[----:B------:R-:W-:Y:S01]  /*59e0*/  UIADD3 UR4, UPT, UPT, UR4, 0x3f, URZ ;  /* 0x0000003f04047890 */ /* 0x000fe2000fffe0ff */
[----:B------:R-:W-:-:S03]  /*59f0*/  ISETP.GE.AND P0, PT, R0, 0x1, PT ;  /* 0x000000010000780c */ /* 0x000fc60003f06270 */
[----:B------:R-:W-:-:S04]  /*5a00*/  USHF.R.S32.HI UR5, URZ, 0x1f, UR4 ;  /* 0x0000001fff057899 */ /* 0x000fc80008011404 */
[----:B------:R-:W-:Y:S01]  /*5a10*/  ULEA.HI UR5, UR5, UR4, URZ, 0x6 ;  /* 0x0000000405057291 */ /* 0x000fe2000f8f30ff */
[----:B------:R-:W-:-:S03]  /*5a20*/  CS2R R28, SRZ ;  /* 0x00000000001c7805 */ /* 0x000fc6000001ff00 */
[----:B------:R-:W-:Y:S01]  /*5a30*/  USHF.R.S32.HI UR5, URZ, 0x6, UR5 ;  /* 0x00000006ff057899 */ /* 0x000fe20008011405 */
[C---:B0-----:R-:W-:Y:S01]  /*5a40*/  @!P1 IMAD R30, R43.reuse, R2, RZ ;  /* 0x000000022b1e9224 */ /* 0x041fe200078e02ff */
[----:B------:R-:W-:Y:S01]  /*5a50*/  CS2R R24, SRZ ;  /* 0x0000000000187805 */ /* 0x000fe2000001ff00 */
[----:B------:R-:W-:Y:S01]  /*5a60*/  @!P1 IMAD R29, R43, R3, RZ ;  /* 0x000000032b1d9224 */ /* 0x000fe200078e02ff */
[----:B------:R-:W-:Y:S01]  /*5a70*/  MOV R23, RZ ;  /* 0x000000ff00177202 */ /* 0x000fe20000000f00 */
[----:B--2---:R-:W-:Y:S07]  /*5a80*/  @!P0 BRA `(.L_x_1920) ;  /* 0x0000001c007c8947 */ /* 0x004fee0003800000 */
[----:B------:R-:W-:Y:S01]  /*5a90*/  UISETP.LT.AND UP0, UPT, UR5, 0x1, UPT ;  /* 0x000000010500788c */ /* 0x000fe2000bf01270 */
[----:B------:R-:W-:Y:S02]  /*5aa0*/  LOP3.LUT R21, R44, 0x3f, RZ, 0xc0, !PT ;  /* 0x0000003f2c157812 */ /* 0x000fe400078ec0ff */
[----:B------:R-:W-:Y:S02]  /*5ab0*/  CS2R R24, SRZ ;  /* 0x0000000000187805 */ /* 0x000fe4000001ff00 */
[----:B------:R-:W-:Y:S01]  /*5ac0*/  MOV R23, RZ ;  /* 0x000000ff00177202 */ /* 0x000fe20000000f00 */
[----:B------:R-:W-:Y:S01]  /*5ad0*/  USEL UR13, UR5, 0x1, !UP0 ;  /* 0x00000001050d7887 */ /* 0x000fe2000c000000 */
[----:B------:R-:W-:Y:S01]  /*5ae0*/  MOV R28, RZ ;  /* 0x000000ff001c7202 */ /* 0x000fe20000000f00 */
[----:B------:R-:W-:-:S10]  /*5af0*/  UMOV UR4, URZ ;  /* 0x000000ff00047c82 */ /* 0x000fd40008000000 */
.L_x_1962:
[----:B------:R-:W0:Y:S01]  /*5b00*/  LDCU UR6, c[0x0][0x448] ;  /* 0x00008900ff0677ac */ /* 0x000e220008000800 */
[----:B------:R-:W-:Y:S01]  /*5b10*/  BSSY.RECONVERGENT B0, `(.L_x_1921) ;  /* 0x0000030000007945 */ /* 0x000fe20003800200 */
[----:B------:R-:W-:-:S06]  /*5b20*/  USHF.L.U32 UR16, UR4, 0x6, URZ ;  /* 0x0000000604107899 */ /* 0x000fcc00080006ff */
[----:B-----5:R-:W-:-:S04]  /*5b30*/  MOV R13, UR16 ;  /* 0x00000010000d7c02 */ /* 0x020fc80008000f00 */
[----:B------:R-:W-:Y:S02]  /*5b40*/  LOP3.LUT R13, R13, 0x3f, R44, 0xf8, !PT ;  /* 0x0000003f0d0d7812 */ /* 0x000fe400078ef82c */
[----:B0-----:R-:W-:-:S04]  /*5b50*/  MOV R0, UR6 ;  /* 0x0000000600007c02 */ /* 0x001fc80008000f00 */
[----:B------:R-:W-:-:S13]  /*5b60*/  ISETP.GE.AND P0, PT, R13, R0, PT ;  /* 0x000000000d00720c */ /* 0x000fda0003f06270 */
[----:B------:R-:W-:Y:S05]  /*5b70*/  @P0 BRA `(.L_x_1922) ;  /* 0x0000000000a40947 */ /* 0x000fea0003800000 */
        /* <DEDUP_REMOVED lines=9> */
[----:B------:R-:W4:Y:S01]  /*5c10*/  LDG.E R12, desc[UR14][R6.64+0x8] ;  /* 0x0000080e060c7981 */ /* 0x000f22000c1e1900 */
[----:B--2---:R-:W-:-:S03]  /*5c20*/  IMAD.WIDE.U32 R2, R13, 0x4, R2 ;  /* 0x000000040d027825 */ /* 0x004fc600078e0002 */
[----:B------:R-:W2:Y:S01]  /*5c30*/  LDG.E.CONSTANT R8, desc[UR14][R8.64] ;  /* 0x0000000e08087981 */ /* 0x000ea2000c1e9900 */
[----:B---3--:R-:W-:-:S03]  /*5c40*/  IMAD.WIDE.U32 R4, R13, 0x4, R4 ;  /* 0x000000040d047825 */ /* 0x008fc600078e0004 */
[----:B------:R0:W3:Y:S04]  /*5c50*/  LDG.E.CONSTANT R13, desc[UR14][R2.64] ;  /* 0x0000000e020d7981 */ /* 0x0000e8000c1e9900 */
[----:B------:R1:W3:Y:S01]  /*5c60*/  LDG.E.CONSTANT R14, desc[UR14][R4.64] ;  /* 0x0000000e040e7981 */ /* 0x0002e2000c1e9900 */
[----:B------:R-:W0:Y:S01]  /*5c70*/  S2UR UR12, SR_CgaCtaId ;  /* 0x00000000000c79c3 */ /* 0x000e220000008800 */
[----:B------:R-:W-:Y:S02]  /*5c80*/  UMOV UR11, 0x400 ;  /* 0x00000400000b7882 */ /* 0x000fe40000000000 */
[----:B------:R-:W-:Y:S02]  /*5c90*/  UIADD3 UR6, UPT, UPT, UR11, 0x8, URZ ;  /* 0x000000080b067890 */ /* 0x000fe4000fffe0ff */
[----:B------:R-:W-:-:S02]  /*5ca0*/  UIADD3 UR7, UPT, UPT, UR11, 0x108, URZ ;  /* 0x000001080b077890 */ /* 0x000fc4000fffe0ff */
[----:B------:R-:W-:Y:S02]  /*5cb0*/  UIADD3 UR8, UPT, UPT, UR11, 0x208, URZ ;  /* 0x000002080b087890 */ /* 0x000fe4000fffe0ff */
[----:B------:R-:W-:Y:S02]  /*5cc0*/  UIADD3 UR9, UPT, UPT, UR11, 0x308, URZ ;  /* 0x000003080b097890 */ /* 0x000fe4000fffe0ff */
[----:B------:R-:W-:Y:S02]  /*5cd0*/  UIADD3 UR10, UPT, UPT, UR11, 0x408, URZ ;  /* 0x000004080b0a7890 */ /* 0x000fe4000fffe0ff */
[----:B------:R-:W-:Y:S02]  /*5ce0*/  UIADD3 UR11, UPT, UPT, UR11, 0x508, URZ ;  /* 0x000005080b0b7890 */ /* 0x000fe4000fffe0ff */
[----:B0-----:R-:W-:Y:S02]  /*5cf0*/  ULEA UR6, UR12, UR6, 0x18 ;  /* 0x000000060c067291 */ /* 0x001fe4000f8ec0ff */
[----:B------:R-:W-:-:S02]  /*5d00*/  ULEA UR7, UR12, UR7, 0x18 ;  /* 0x000000070c077291 */ /* 0x000fc4000f8ec0ff */
[----:B------:R-:W-:Y:S02]  /*5d10*/  ULEA UR8, UR12, UR8, 0x18 ;  /* 0x000000080c087291 */ /* 0x000fe4000f8ec0ff */
[----:B------:R-:W-:Y:S02]  /*5d20*/  ULEA UR9, UR12, UR9, 0x18 ;  /* 0x000000090c097291 */ /* 0x000fe4000f8ec0ff */
[----:B------:R-:W-:Y:S01]  /*5d30*/  ULEA UR10, UR12, UR10, 0x18 ;  /* 0x0000000a0c0a7291 */ /* 0x000fe2000f8ec0ff */
[C---:B------:R-:W-:Y:S01]  /*5d40*/  LEA R3, R21.reuse, UR6, 0x2 ;  /* 0x0000000615037c11 */ /* 0x040fe2000f8e10ff */
[----:B------:R-:W-:Y:S01]  /*5d50*/  ULEA UR11, UR12, UR11, 0x18 ;  /* 0x0000000b0c0b7291 */ /* 0x000fe2000f8ec0ff */
[C---:B------:R-:W-:Y:S02]  /*5d60*/  LEA R2, R21.reuse, UR7, 0x2 ;  /* 0x0000000715027c11 */ /* 0x040fe4000f8e10ff */
[C---:B-1----:R-:W-:Y:S02]  /*5d70*/  LEA R5, R21.reuse, UR8, 0x2 ;  /* 0x0000000815057c11 */ /* 0x042fe4000f8e10ff */
[----:B------:R-:W-:-:S02]  /*5d80*/  LEA R7, R21, UR9, 0x2 ;  /* 0x0000000915077c11 */ /* 0x000fc4000f8e10ff */
[C---:B------:R-:W-:Y:S02]  /*5d90*/  LEA R4, R21.reuse, UR10, 0x2 ;  /* 0x0000000a15047c11 */ /* 0x040fe4000f8e10ff */
[----:B------:R-:W-:Y:S01]  /*5da0*/  LEA R9, R21, UR11, 0x2 ;  /* 0x0000000b15097c11 */ /* 0x000fe2000f8e10ff */
[----:B----4-:R0:W-:Y:S04]  /*5db0*/  STS [R3], R10 ;  /* 0x0000000a03007388 */ /* 0x0101e80000000800 */
[----:B------:R0:W-:Y:S04]  /*5dc0*/  STS [R2], R11 ;  /* 0x0000000b02007388 */ /* 0x0001e80000000800 */
[----:B------:R0:W-:Y:S04]  /*5dd0*/  STS [R5], R12 ;  /* 0x0000000c05007388 */ /* 0x0001e80000000800 */
[----:B--2---:R0:W-:Y:S04]  /*5de0*/  STS [R7], R8 ;  /* 0x0000000807007388 */ /* 0x0041e80000000800 */
[----:B---3--:R0:W-:Y:S04]  /*5df0*/  STS [R4], R13 ;  /* 0x0000000d04007388 */ /* 0x0081e80000000800 */
[----:B------:R0:W-:Y:S02]  /*5e00*/  STS [R9], R14 ;  /* 0x0000000e09007388 */ /* 0x0001e40000000800 */
.L_x_1922:
[----:B------:R-:W-:Y:S05]  /*5e10*/  BSYNC.RECONVERGENT B0 ;  /* 0x0000000000007941 */ /* 0x000fea0003800200 */
.L_x_1921:
[----:B0-----:R-:W-:Y:S01]  /*5e20*/  VIMNMX R3, PT, PT, R43, UR16, !PT ;  /* 0x000000102b037c48 */ /* 0x001fe2000ffe0100 */
[----:B------:R-:W-:Y:S01]  /*5e30*/  UIADD3 UR4, UPT, UPT, UR4, 0x1, URZ ;  /* 0x0000000104047890 */ /* 0x000fe2000fffe0ff */
[----:B------:R-:W-:Y:S02]  /*5e40*/  BAR.SYNC.DEFER_BLOCKING 0x0 ;  /* 0x0000000000007b1d */ /* 0x000fe40000010000 */
[----:B------:R-:W-:Y:S01]  /*5e50*/  ISETP.GE.AND P0, PT, R3, R0, PT ;  /* 0x000000000300720c */ /* 0x000fe20003f06270 */
[----:B------:R-:W-:-:S03]  /*5e60*/  UISETP.NE.AND UP0, UPT, UR4, UR13, UPT ;  /* 0x0000000d0400728c */ /* 0x000fc6000bf05270 */
[----:B------:R-:W-:Y:S09]  /*5e70*/  BSSY.RECONVERGENT B3, `(.L_x_1923) ;  /* 0x000019e000037945 */ /* 0x000ff20003800200 */
[----:B------:R-:W-:Y:S05]  /*5e80*/  @P0 BRA `(.L_x_1924) ;  /* 0x0000001800700947 */ /* 0x000fea0003800000 */
[----:B------:R-:W0:Y:S08]  /*5e90*/  LDC.64 R10, c[0x4][RZ] ;  /* 0x01000000ff0a7b82 */ /* 0x000e300000000a00 */
[----:B------:R-:W1:Y:S08]  /*5ea0*/  LDC.64 R8, c[0x4][0x8] ;  /* 0x01000200ff087b82 */ /* 0x000e700000000a00 */
[----:B------:R-:W2:Y:S08]  /*5eb0*/  LDC.64 R6, c[0x4][0x10] ;  /* 0x01000400ff067b82 */ /* 0x000eb00000000a00 */
[----:B------:R-:W3:Y:S01]  /*5ec0*/  LDC.64 R4, c[0x4][0x18] ;  /* 0x01000600ff047b82 */ /* 0x000ee20000000a00 */
[----:B0-----:R0:W5:Y:S04]  /*5ed0*/  LDG.E R22, desc[UR14][R10.64] ;  /* 0x0000000e0a167981 */ /* 0x001168000c1e1900 */
[----:B------:R0:W5:Y:S03]  /*5ee0*/  LDG.E R19, desc[UR14][R10.64+0x4] ;  /* 0x0000040e0a137981 */ /* 0x000166000c1e1900 */
[----:B------:R-:W4:Y:S01]  /*5ef0*/  LDC.64 R2, c[0x4][0x20] ;  /* 0x01000800ff027b82 */ /* 0x000f220000000a00 */
[----:B------:R0:W5:Y:S04]  /*5f00*/  LDG.E R20, desc[UR14][R10.64+0x8] ;  /* 0x0000080e0a147981 */ /* 0x000168000c1e1900 */
[----:B-1----:R0:W5:Y:S04]  /*5f10*/  LDG.E R18, desc[UR14][R8.64] ;  /* 0x0000000e08127981 */ /* 0x002168000c1e1900 */
[----:B------:R0:W5:Y:S04]  /*5f20*/  LDG.E R17, desc[UR14][R8.64+0x4] ;  /* 0x0000040e08117981 */ /* 0x000168000c1e1900 */
[----:B------:R0:W5:Y:S04]  /*5f30*/  LDG.E R16, desc[UR14][R8.64+0x8] ;  /* 0x0000080e08107981 */ /* 0x000168000c1e1900 */
[----:B--2---:R0:W5:Y:S04]  /*5f40*/  LDG.E R15, desc[UR14][R6.64] ;  /* 0x0000000e060f7981 */ /* 0x004168000c1e1900 */
[----:B---3--:R0:W5:Y:S04]  /*5f50*/  LDG.E R14, desc[UR14][R4.64] ;  /* 0x0000000e040e7981 */ /* 0x008168000c1e1900 */
[----:B----4-:R0:W5:Y:S01]  /*5f60*/  LDG.E R13, desc[UR14][R2.64] ;  /* 0x0000000e020d7981 */ /* 0x010162000c1e1900 */
[----:B------:R-:W-:-:S07]  /*5f70*/  HFMA2 R47, -RZ, RZ, 0, 0 ;  /* 0x00000000ff2f7431 */ /* 0x000fce00000001ff */
.L_x_1961:
[----:B------:R-:W-:Y:S01]  /*5f80*/  IADD3 R12, PT, PT, R47, UR16, RZ ;  /* 0x000000102f0c7c10 */ /* 0x000fe2000fffe0ff */
[----:B------:R-:W-:Y:S03]  /*5f90*/  BSSY.RECONVERGENT B2, `(.L_x_1925) ;  /* 0x0000184000027945 */ /* 0x000fe60003800200 */
[----:B------:R-:W-:-:S13]  /*5fa0*/  ISETP.NE.AND P0, PT, R12, R43, PT ;  /* 0x0000002b0c00720c */ /* 0x000fda0003f05270 */
[----:B------:R-:W-:Y:S05]  /*5fb0*/  @!P0 BRA `(.L_x_1926) ;  /* 0x0000001800048947 */ /* 0x000fea0003800000 */
[----:B------:R-:W1:Y:S01]  /*5fc0*/  S2UR UR8, SR_CgaCtaId ;  /* 0x00000000000879c3 */ /* 0x000e620000008800 */
[----:B------:R-:W-:Y:S01]  /*5fd0*/  UMOV UR6, 0x400 ;  /* 0x0000040000067882 */ /* 0x000fe20000000000 */
[----:B-----5:R-:W-:Y:S01]  /*5fe0*/  ISETP.NE.AND P0, PT, R15, RZ, PT ;  /* 0x000000ff0f00720c */ /* 0x020fe20003f05270 */
[----:B------:R-:W-:Y:S02]  /*5ff0*/  UIADD3 UR7, UPT, UPT, UR6, 0x8, URZ ;  /* 0x0000000806077890 */ /* 0x000fe4000fffe0ff */
[----:B------:R-:W-:Y:S02]  /*6000*/  UIADD3 UR9, UPT, UPT, UR6, 0x108, URZ ;  /* 0x0000010806097890 */ /* 0x000fe4000fffe0ff */
[----:B------:R-:W-:Y:S02]  /*6010*/  UIADD3 UR6, UPT, UPT, UR6, 0x208, URZ ;  /* 0x0000020806067890 */ /* 0x000fe4000fffe0ff */
[----:B-1----:R-:W-:Y:S02]  /*6020*/  ULEA UR7, UR8, UR7, 0x18 ;  /* 0x0000000708077291 */ /* 0x002fe4000f8ec0ff */
[----:B------:R-:W-:-:S02]  /*6030*/  ULEA UR6, UR8, UR6, 0x18 ;  /* 0x0000000608067291 */ /* 0x000fc4000f8ec0ff */
[----:B------:R-:W-:Y:S02]  /*6040*/  ULEA UR9, UR8, UR9, 0x18 ;  /* 0x0000000908097291 */ /* 0x000fe4000f8ec0ff */
[C---:B------:R-:W-:Y:S02]  /*6050*/  LEA R0, R47.reuse, UR7, 0x2 ;  /* 0x000000072f007c11 */ /* 0x040fe4000f8e10ff */
[C---:B0-----:R-:W-:Y:S02]  /*6060*/  LEA R4, R47.reuse, UR6, 0x2 ;  /* 0x000000062f047c11 */ /* 0x041fe4000f8e10ff */
        /* <DEDUP_REMOVED lines=17> */
.L_x_1927:
        /* <DEDUP_REMOVED lines=8> */
[----:B------:R-:W-:-:S07]  /*6200*/  MOV R4, RZ ;  /* 0x000000ff00047202 */ /* 0x000fce0000000f00 */
.L_x_1930:
[----:B------:R-:W0:Y:S01]  /*6210*/  LDC.64 R2, c[0x0][0x420] ;  /* 0x00010800ff027b82 */ /* 0x000e220000000a00 */
        /* <DEDUP_REMOVED lines=8> */
.L_x_1928:
[----:B------:R-:W-:Y:S01]  /*62a0*/  ISETP.GE.AND P0, PT, R34, 0x1, PT ;  /* 0x000000012200780c */ /* 0x000fe20003f06270 */
[----:B------:R-:W-:Y:S01]  /*62b0*/  BSSY.RECONVERGENT B0, `(.L_x_1931) ;  /* 0x0000012000007945 */ /* 0x000fe20003800200 */
[----:B------:R-:W-:Y:S01]  /*62c0*/  HFMA2 R8, -RZ, RZ, 3.82421875, 0.000126361846923828125 ;  /* 0x43a60824ff087431 */ /* 0x000fe200000001ff */
[----:B------:R-:W-:-:S10]  /*62d0*/  MOV R7, 0x3f800000 ;  /* 0x3f80000000077802 */ /* 0x000fd40000000f00 */
[----:B------:R-:W-:Y:S05]  /*62e0*/  @!P0 BRA `(.L_x_1932) ;  /* 0x0000000000388947 */ /* 0x000fea0003800000 */
[----:B------:R-:W-:-:S07]  /*62f0*/  MOV R4, RZ ;  /* 0x000000ff00047202 */ /* 0x000fce0000000f00 */
.L_x_1933:
        /* <DEDUP_REMOVED lines=13> */
.L_x_1932:
[----:B------:R-:W-:Y:S05]  /*63d0*/  BSYNC.RECONVERGENT B0 ;  /* 0x0000000000007941 */ /* 0x000fea0003800200 */
.L_x_1931:
        /* <DEDUP_REMOVED lines=9> */
[----:B------:R-:W-:Y:S05]  /*6470*/  CALL.REL.NOINC `($__internal_30_$__cuda_sm20_sqrt_rn_f32_slowpath) ;  /* 0x0000008800207944 */ /* 0x000fea0003c00000 */
[----:B------:R-:W-:Y:S01]  /*6480*/  MOV R6, R45 ;  /* 0x0000002d00067202 */ /* 0x000fe20000000f00 */
[----:B------:R-:W-:Y:S06]  /*6490*/  BRA `(.L_x_1936) ;  /* 0x0000000000107947 */ /* 0x000fec0003800000 */
.L_x_1935:
[----:B------:R-:W-:Y:S01]  /*64a0*/  FMUL.FTZ R3, R0, R5 ;  /* 0x0000000500037220 */ /* 0x000fe20000410000 */
[----:B------:R-:W-:-:S03]  /*64b0*/  FMUL.FTZ R6, R5, 0.5 ;  /* 0x3f00000005067820 */ /* 0x000fc60000410000 */
[----:B------:R-:W-:-:S04]  /*64c0*/  FFMA R0, -R3, R3, R0 ;  /* 0x0000000303007223 */ /* 0x000fc80000000100 */
[----:B------:R-:W-:-:S07]  /*64d0*/  FFMA R6, R0, R6, R3 ;  /* 0x0000000600067223 */ /* 0x000fce0000000003 */
.L_x_1936:
[----:B------:R-:W-:Y:S05]  /*64e0*/  BSYNC.RECONVERGENT B0 ;  /* 0x0000000000007941 */ /* 0x000fea0003800200 */
.L_x_1934:
[----:B------:R-:W-:Y:S01]  /*64f0*/  IADD3 R0, PT, PT, R52, -0xd000000, RZ ;  /* 0xf300000034007810 */ /* 0x000fe20007ffe0ff */
[----:B------:R0:W1:Y:S01]  /*6500*/  MUFU.RSQ R3, R52 ;  /* 0x0000003400037308 */ /* 0x0000620000001400 */
[----:B------:R-:W-:Y:S02]  /*6510*/  BSSY.RECONVERGENT B0, `(.L_x_1937) ;  /* 0x000000b000007945 */ /* 0x000fe40003800200 */
[----:B------:R-:W-:-:S13]  /*6520*/  ISETP.GT.U32.AND P0, PT, R0, 0x727fffff, PT ;  /* 0x727fffff0000780c */ /* 0x000fda0003f04070 */
[----:B0-----:R-:W-:Y:S05]  /*6530*/  @!P0 BRA `(.L_x_1938) ;  /* 0x0000000000108947 */ /* 0x001fea0003800000 */
[----:B------:R-:W-:Y:S02]  /*6540*/  MOV R2, R52 ;  /* 0x0000003400027202 */ /* 0x000fe40000000f00 */
[----:B------:R-:W-:-:S07]  /*6550*/  MOV R0, 0x6570 ;  /* 0x0000657000007802 */ /* 0x000fce0000000f00 */
[----:B-1----:R-:W-:Y:S05]  /*6560*/  CALL.REL.NOINC `($__internal_30_$__cuda_sm20_sqrt_rn_f32_slowpath) ;  /* 0x0000008400e47944 */ /* 0x002fea0003c00000 */
[----:B------:R-:W-:Y:S05]  /*6570*/  BRA `(.L_x_1939) ;  /* 0x0000000000107947 */ /* 0x000fea0003800000 */
.L_x_1938:
[----:B-1----:R-:W-:Y:S01]  /*6580*/  FMUL.FTZ R45, R52, R3 ;  /* 0x00000003342d7220 */ /* 0x002fe20000410000 */
[----:B------:R-:W-:-:S03]  /*6590*/  FMUL.FTZ R2, R3, 0.5 ;  /* 0x3f00000003027820 */ /* 0x000fc60000410000 */
[----:B------:R-:W-:-:S04]  /*65a0*/  FFMA R0, -R45, R45, R52 ;  /* 0x0000002d2d007223 */ /* 0x000fc80000000134 */
[----:B------:R-:W-:-:S07]  /*65b0*/  FFMA R45, R0, R2, R45 ;  /* 0x00000002002d7223 */ /* 0x000fce000000002d */
.L_x_1939:
[----:B------:R-:W-:Y:S05]  /*65c0*/  BSYNC.RECONVERGENT B0 ;  /* 0x0000000000007941 */ /* 0x000fea0003800200 */
.L_x_1937:
[----:B------:R-:W-:Y:S01]  /*65d0*/  IADD3 R0, PT, PT, R45, 0x1800000, RZ ;  /* 0x018000002d007810 */ /* 0x000fe20007ffe0ff */
[----:B------:R-:W-:Y:S03]  /*65e0*/  BSSY.RECONVERGENT B1, `(.L_x_1940) ;  /* 0x000000b000017945 */ /* 0x000fe60003800200 */
[----:B------:R-:W-:-:S04]  /*65f0*/  LOP3.LUT R0, R0, 0x7f800000, RZ, 0xc0, !PT ;  /* 0x7f80000000007812 */ /* 0x000fc800078ec0ff */
[----:B------:R-:W-:-:S13]  /*6600*/  ISETP.GT.U32.AND P0, PT, R0, 0x1ffffff, PT ;  /* 0x01ffffff0000780c */ /* 0x000fda0003f04070 */
[----:B------:R-:W-:Y:S05]  /*6610*/  @P0 BRA `(.L_x_1941) ;  /* 0x00000000000c0947 */ /* 0x000fea0003800000 */
[----:B------:R-:W-:-:S07]  /*6620*/  MOV R46, 0x6640 ;  /* 0x00006640002e7802 */ /* 0x000fce0000000f00 */
[----:B------:R-:W-:Y:S05]  /*6630*/  CALL.REL.NOINC `($__internal_29_$__cuda_sm20_rcp_rn_f32_slowpath) ;  /* 0x0000008000dc7944 */ /* 0x000fea0003c00000 */
[----:B------:R-:W-:Y:S05]  /*6640*/  BRA `(.L_x_1942) ;  /* 0x0000000000107947 */ /* 0x000fea0003800000 */
.L_x_1941:
[----:B------:R-:W0:Y:S02]  /*6650*/  MUFU.RCP R2, R45 ;  /* 0x0000002d00027308 */ /* 0x000e240000001000 */
[----:B0-----:R-:W-:-:S04]  /*6660*/  FFMA R0, R2, R45, -1 ;  /* 0xbf80000002007423 */ /* 0x001fc8000000002d */
[----:B------:R-:W-:-:S04]  /*6670*/  FADD.FTZ R3, -R0, -RZ ;  /* 0x800000ff00037221 */ /* 0x000fc80000010100 */
[----:B------:R-:W-:-:S07]  /*6680*/  FFMA R2, R2, R3, R2 ;  /* 0x0000000302027223 */ /* 0x000fce0000000002 */
.L_x_1942:
[----:B------:R-:W-:Y:S05]  /*6690*/  BSYNC.RECONVERGENT B1 ;  /* 0x0000000000017941 */ /* 0x000fea0003800200 */
.L_x_1940:
        /* <DEDUP_REMOVED lines=21> */
[----:B------:R-:W-:Y:S05]  /*67f0*/  CALL.REL.NOINC `($__internal_30_$__cuda_sm20_sqrt_rn_f32_slowpath) ;  /* 0x0000008400407944 */ /* 0x000fea0003c00000 */
[----:B------:R-:W-:Y:S01]  /*6800*/  MOV R5, R45 ;  /* 0x0000002d00057202 */ /* 0x000fe20000000f00 */
[----:B------:R-:W-:Y:S06]  /*6810*/  BRA `(.L_x_1945) ;  /* 0x0000000000107947 */ /* 0x000fec0003800000 */
.L_x_1944:
[----:B------:R-:W-:Y:S01]  /*6820*/  FMUL.FTZ R5, R46, R45 ;  /* 0x0000002d2e057220 */ /* 0x000fe20000410000 */
[----:B------:R-:W-:-:S03]  /*6830*/  FMUL.FTZ R2, R45, 0.5 ;  /* 0x3f0000002d027820 */ /* 0x000fc60000410000 */
[----:B------:R-:W-:-:S04]  /*6840*/  FFMA R0, -R5, R5, R46 ;  /* 0x0000000505007223 */ /* 0x000fc8000000012e */
[----:B------:R-:W-:-:S07]  /*6850*/  FFMA R5, R0, R2, R5 ;  /* 0x0000000200057223 */ /* 0x000fce0000000005 */
.L_x_1945:
[----:B------:R-:W-:Y:S05]  /*6860*/  BSYNC.RECONVERGENT B0 ;  /* 0x0000000000007941 */ /* 0x000fea0003800200 */
.L_x_1943:
[----:B------:R-:W-:Y:S01]  /*6870*/  FMUL R4, R4, R4 ;  /* 0x0000000404047220 */ /* 0x000fe20000400000 */
[----:B------:R-:W-:Y:S01]  /*6880*/  FMUL R45, R48, R48 ;  /* 0x00000030302d7220 */ /* 0x000fe20000400000 */
[----:B------:R-:W0:Y:S01]  /*6890*/  MUFU.RCP R49, R52 ;  /* 0x0000003400317308 */ /* 0x000e220000001000 */
[----:B------:R-:W-:Y:S01]  /*68a0*/  FMUL R0, R7, 24 ;  /* 0x41c0000007007820 */ /* 0x000fe20000400000 */
[----:B------:R-:W-:Y:S01]  /*68b0*/  FMUL R3, R4, R4 ;  /* 0x0000000404037220 */ /* 0x000fe20000400000 */
[----:B------:R-:W-:Y:S01]  /*68c0*/  FMUL R45, R48, R45 ;  /* 0x0000002d302d7220 */ /* 0x000fe20000400000 */
[----:B------:R-:W-:Y:S01]  /*68d0*/  BSSY.RECONVERGENT B4, `(.L_x_1946) ;  /* 0x0000012000047945 */ /* 0x000fe20003800200 */
[----:B------:R-:W-:Y:S01]  /*68e0*/  FMUL R0, R0, R5 ;  /* 0x0000000500007220 */ /* 0x000fe20000400000 */
[----:B------:R-:W-:-:S04]  /*68f0*/  FMUL R4, R4, R3 ;  /* 0x0000000304047220 */ /* 0x000fc80000400000 */
[----:B------:R-:W-:-:S04]  /*6900*/  FMUL R4, R4, R45 ;  /* 0x0000002d04047220 */ /* 0x000fc80000400000 */
[----:B------:R-:W-:-:S04]  /*6910*/  FADD R3, R4, R4 ;  /* 0x0000000404037221 */ /* 0x000fc80000000000 */
[----:B------:R-:W-:-:S04]  /*6920*/  FFMA R3, R4, R3, -R4 ;  /* 0x0000000304037223 */ /* 0x000fc80000000804 */
[----:B------:R-:W-:Y:S01]  /*6930*/  FMUL R3, R0, R3 ;  /* 0x0000000300037220 */ /* 0x000fe20000400000 */
[----:B0-----:R-:W-:-:S03]  /*6940*/  FFMA R0, -R52, R49, 1 ;  /* 0x3f80000034007423 */ /* 0x001fc60000000131 */
        /* <DEDUP_REMOVED lines=8> */
[----:B------:R-:W-:Y:S05]  /*69d0*/  CALL.REL.NOINC `($__internal_31_$__cuda_sm3x_div_rn_noftz_f32_slowpath) ;  /* 0x0000008400207944 */ /* 0x000fea0003c00000 */
[----:B------:R-:W-:-:S07]  /*69e0*/  MOV R53, R0 ;  /* 0x0000000000357202 */ /* 0x000fce0000000f00 */
.L_x_1947:
[----:B------:R-:W-:Y:S05]  /*69f0*/  BSYNC.RECONVERGENT B4 ;  /* 0x0000000000047941 */ /* 0x000fea0003800200 */
.L_x_1946:
        /* <DEDUP_REMOVED lines=18> */
[----:B------:R-:W-:-:S07]  /*6b20*/  MOV R46, 0x6b40 ;  /* 0x00006b40002e7802 */ /* 0x000fce0000000f00 */
[----:B------:R-:W-:Y:S05]  /*6b30*/  CALL.REL.NOINC `($__internal_29_$__cuda_sm20_rcp_rn_f32_slowpath) ;  /* 0x0000007c009c7944 */ /* 0x000fea0003c00000 */
[----:B------:R-:W-:Y:S05]  /*6b40*/  BRA `(.L_x_1950) ;  /* 0x0000000000107947 */ /* 0x000fea0003800000 */
.L_x_1949:
[----:B------:R-:W0:Y:S02]  /*6b50*/  MUFU.RCP R2, R45 ;  /* 0x0000002d00027308 */ /* 0x000e240000001000 */
[----:B0-----:R-:W-:-:S04]  /*6b60*/  FFMA R0, R45, R2, -1 ;  /* 0xbf8000002d007423 */ /* 0x001fc80000000002 */
[----:B------:R-:W-:-:S04]  /*6b70*/  FADD.FTZ R3, -R0, -RZ ;  /* 0x800000ff00037221 */ /* 0x000fc80000010100 */
[----:B------:R-:W-:-:S07]  /*6b80*/  FFMA R2, R2, R3, R2 ;  /* 0x0000000302027223 */ /* 0x000fce0000000002 */
.L_x_1950:
[----:B------:R-:W-:Y:S05]  /*6b90*/  BSYNC.RECONVERGENT B1 ;  /* 0x0000000000017941 */ /* 0x000fea0003800200 */
.L_x_1948:
[----:B------:R-:W-:-:S04]  /*6ba0*/  @!P4 FMUL.D4 R3, R5, R8 ;  /* 0x000000080503c220 */ /* 0x000fc80000200000 */
[----:B------:R-:W-:-:S04]  /*6bb0*/  @!P4 FMUL R3, R3, R2 ;  /* 0x000000020303c220 */ /* 0x000fc80000400000 */
[----:B------:R-:W-:-:S04]  /*6bc0*/  @!P4 FMUL R7, R3, R2 ;  /* 0x000000020307c220 */ /* 0x000fc80000400000 */
[----:B------:R-:W-:-:S04]  /*6bd0*/  @!P4 FADD R3, R7, R7 ;  /* 0x000000070703c221 */ /* 0x000fc80000000000 */
[----:B------:R-:W-:Y:S01]  /*6be0*/  @!P4 FMUL R0, R3, R2 ;  /* 0x000000020300c220 */ /* 0x000fe20000400000 */
[----:B------:R-:W-:Y:S06]  /*6bf0*/  @!P4 BRA `(.L_x_1951) ;  /* 0x00000004001cc947 */ /* 0x000fec0003800000 */
[----:B------:R-:W-:-:S04]  /*6c00*/  FMUL R6, R13, R6 ;  /* 0x000000060d067220 */ /* 0x000fc80000400000 */
        /* <DEDUP_REMOVED lines=9> */
[----:B------:R-:W-:Y:S01]  /*6ca0*/  HFMA2 R7, -RZ, RZ, 0.80126953125, -0.00891876220703125 ;  /* 0x3a69a091ff077431 */ /* 0x000fe200000001ff */
[----:B------:R-:W-:-:S05]  /*6cb0*/  MOV R3, 0x3f800000 ;  /* 0x3f80000000037802 */ /* 0x000fca0000000f00 */
[----:B------:R-:W-:Y:S01]  /*6cc0*/  FFMA R46, |R6|, 2, R3 ;  /* 0x40000000062e7823 */ /* 0x000fe20000000203 */
[----:B------:R-:W-:-:S04]  /*6cd0*/  FFMA R7, R0, R7, 0.0070457882247865200043 ;  /* 0x3be6e05b00077423 */ /* 0x000fc80000000007 */
[----:B------:R-:W-:-:S04]  /*6ce0*/  FFMA R7, R0, R7, -0.015866896137595176697 ;  /* 0xbc81fb4b00077423 */ /* 0x000fc80000000007 */
[----:B------:R-:W-:-:S04]  /*6cf0*/  FFMA R7, R0, R7, 0.036429625004529953003 ;  /* 0x3d15373b00077423 */ /* 0x000fc80000000007 */
[----:B------:R-:W-:-:S04]  /*6d00*/  FFMA R7, R0, R7, -0.066643431782722473145 ;  /* 0xbd887c5a00077423 */ /* 0x000fc80000000007 */
[----:B------:R-:W-:-:S04]  /*6d10*/  FFMA R7, R0, R7, 0.093814529478549957275 ;  /* 0x3dc021d500077423 */ /* 0x000fc80000000007 */
[----:B------:R-:W-:-:S04]  /*6d20*/  FFMA R7, R0, R7, -0.10099056363105773926 ;  /* 0xbdced42400077423 */ /* 0x000fc80000000007 */
[----:B------:R-:W-:-:S04]  /*6d30*/  FFMA R7, R0, R7, 0.06809400022029876709 ;  /* 0x3d8b74de00077423 */ /* 0x000fc80000000007 */
[C---:B------:R-:W-:Y:S02]  /*6d40*/  FFMA R3, R0.reuse, R7, 0.015377387404441833496 ;  /* 0x3c7bf17000037423 */ /* 0x040fe40000000007 */
[----:B------:R-:W0:Y:S02]  /*6d50*/  MUFU.RCP R7, R46 ;  /* 0x0000002e00077308 */ /* 0x000e240000001000 */
[----:B------:R-:W-:-:S04]  /*6d60*/  FFMA R3, R0, R3, -0.1396210789680480957 ;  /* 0xbe0ef8d400037423 */ /* 0x000fc80000000003 */
[----:B------:R-:W-:Y:S01]  /*6d70*/  FFMA R45, R0, R3, 1.232995152473449707 ;  /* 0x3f9dd2c9002d7423 */ /* 0x000fe20000000003 */
[----:B------:R-:W-:-:S04]  /*6d80*/  FMUL R3, R6, -R6 ;  /* 0x8000000606037220 */ /* 0x000fc80000400000 */
[----:B------:R-:W-:Y:S01]  /*6d90*/  FMUL R49, R3, 1.4426950216293334961 ;  /* 0x3fb8aa3b03317820 */ /* 0x000fe20000400000 */
[----:B0-----:R-:W-:-:S05]  /*6da0*/  FMUL R0, R45, R7 ;  /* 0x000000072d007220 */ /* 0x001fca0000400000 */
[----:B------:R-:W0:Y:S01]  /*6db0*/  FRND.TRUNC R49, R49 ;  /* 0x0000003100317307 */ /* 0x000e22000020d000 */
[----:B------:R-:W-:-:S04]  /*6dc0*/  FMUL R48, R0, -2 ;  /* 0xc000000000307820 */ /* 0x000fc80000400000 */
[----:B------:R-:W-:Y:S01]  /*6dd0*/  FFMA R45, |R6|, R48, R45 ;  /* 0x00000030062d7223 */ /* 0x000fe2000000022d */
[----:B------:R-:W-:-:S03]  /*6de0*/  HFMA2 R48, -RZ, RZ, 3.4921875, 0 ;  /* 0x42fc0000ff307431 */ /* 0x000fc600000001ff */
[----:B------:R-:W-:Y:S01]  /*6df0*/  FADD R45, -R0, R45 ;  /* 0x0000002d002d7221 */ /* 0x000fe20000000100 */
[----:B0-----:R-:W-:-:S03]  /*6e00*/  FSETP.GT.AND P0, PT, |R49|, 126, PT ;  /* 0x42fc00003100780b */ /* 0x001fc60003f04200 */
[----:B------:R-:W-:Y:S01]  /*6e10*/  FFMA R0, R7, R45, R0 ;  /* 0x0000002d07007223 */ /* 0x000fe20000000000 */
[----:B------:R-:W-:Y:S02]  /*6e20*/  LOP3.LUT R46, R48, 0x80000000, R49, 0xb8, !PT ;  /* 0x80000000302e7812 */ /* 0x000fe400078eb831 */
[----:B------:R-:W-:Y:S02]  /*6e30*/  MOV R48, 0x3bbb989d ;  /* 0x3bbb989d00307802 */ /* 0x000fe40000000f00 */
[----:B------:R-:W-:Y:S02]  /*6e40*/  FSEL R46, R46, R49, P0 ;  /* 0x000000312e2e7208 */ /* 0x000fe40000000000 */
[----:B------:R-:W-:-:S03]  /*6e50*/  FSETP.GT.AND P0, PT, |R6|, 10.05500030517578125, PT ;  /* 0x4120e1480600780b */ /* 0x000fc60003f04200 */
[----:B------:R-:W-:-:S04]  /*6e60*/  FFMA R7, R46, -0.69314718246459960938, R3 ;  /* 0xbf3172182e077823 */ /* 0x000fc80000000003 */
[C---:B------:R-:W-:Y:S01]  /*6e70*/  FFMA R7, R46.reuse, 1.9046542121259335545e-09, R7 ;  /* 0x3102e3082e077823 */ /* 0x040fe20000000007 */
[----:B------:R-:W-:-:S03]  /*6e80*/  FADD R46, R46, 12583039 ;  /* 0x4b40007f2e2e7421 */ /* 0x000fc60000000000 */
[----:B------:R-:W-:Y:S01]  /*6e90*/  FMUL R45, R7, 1.4426950216293334961 ;  /* 0x3fb8aa3b072d7820 */ /* 0x000fe20000400000 */
[----:B------:R-:W-:Y:S01]  /*6ea0*/  FFMA.SAT R7, R3, R48, 0.5 ;  /* 0x3f00000003077423 */ /* 0x000fe20000002030 */
[----:B------:R-:W-:Y:S01]  /*6eb0*/  HFMA2 R48, -RZ, RZ, 3.7421875, 0 ;  /* 0x437c0000ff307431 */ /* 0x000fe200000001ff */
[----:B------:R-:W-:-:S03]  /*6ec0*/  SHF.L.U32 R46, R46, 0x17, RZ ;  /* 0x000000172e2e7819 */ /* 0x000fc600000006ff */
[----:B------:R-:W0:Y:S01]  /*6ed0*/  MUFU.EX2 R45, R45 ;  /* 0x0000002d002d7308 */ /* 0x000e220000000800 */
[----:B------:R-:W-:-:S04]  /*6ee0*/  FFMA.RM R7, R7, R48, 12582913 ;  /* 0x4b40000107077423 */ /* 0x000fc80000004030 */
[C---:B------:R-:W-:Y:S01]  /*6ef0*/  FADD R48, R7.reuse, -12583039 ;  /* 0xcb40007f07307421 */ /* 0x040fe20000000000 */
[----:B------:R-:W-:-:S03]  /*6f00*/  SHF.L.U32 R7, R7, 0x17, RZ ;  /* 0x0000001707077819 */ /* 0x000fc600000006ff */
[----:B------:R-:W-:Y:S01]  /*6f10*/  FFMA R48, R3, 1.4426950216293334961, -R48 ;  /* 0x3fb8aa3b03307823 */ /* 0x000fe20000000830 */
[----:B0-----:R-:W-:-:S03]  /*6f20*/  FMUL R46, R46, R45 ;  /* 0x0000002d2e2e7220 */ /* 0x001fc60000400000 */
[----:B------:R-:W-:Y:S01]  /*6f30*/  FFMA R48, R3, 1.925963033500011079e-08, R48 ;  /* 0x32a5706003307823 */ /* 0x000fe20000000030 */
[----:B------:R-:W-:-:S04]  /*6f40*/  FFMA R3, -|R6|, |R6|, -R3 ;  /* 0x4000000606037223 */ /* 0x000fc80000000b03 */
[----:B------:R-:W-:Y:S01]  /*6f50*/  FFMA R3, R46, R3, R46 ;  /* 0x000000032e037223 */ /* 0x000fe2000000002e */
[----:B------:R-:W0:Y:S03]  /*6f60*/  MUFU.EX2 R48, R48 ;  /* 0x0000003000307308 */ /* 0x000e260000000800 */
[----:B------:R-:W-:Y:S01]  /*6f70*/  FMUL R3, R0, R3 ;  /* 0x0000000300037220 */ /* 0x000fe20000400000 */
[----:B------:R-:W-:-:S04]  /*6f80*/  FADD R0, R13, R13 ;  /* 0x0000000d0d007221 */ /* 0x000fc80000000000 */
[----:B------:R-:W-:Y:S01]  /*6f90*/  FSEL R3, R3, RZ, !P0 ;  /* 0x000000ff03037208 */ /* 0x000fe20004000000 */
[----:B------:R-:W-:-:S04]  /*6fa0*/  FMUL R0, R0, 0.56418961286544799805 ;  /* 0x3f106ebb00007820 */ /* 0x000fc80000400000 */
[----:B------:R-:W-:Y:S01]  /*6fb0*/  @!P1 FADD R3, -R3, 2 ;  /* 0x4000000003039421 */ /* 0x000fe20000000100 */
[----:B0-----:R-:W-:-:S03]  /*6fc0*/  FMUL R7, R7, R48 ;  /* 0x0000003007077220 */ /* 0x001fc60000400000 */
[----:B------:R-:W-:Y:S01]  /*6fd0*/  FMUL R45, R3, R2 ;  /* 0x00000002032d7220 */ /* 0x000fe20000400000 */
[----:B------:R-:W-:-:S03]  /*6fe0*/  FMUL R7, R7, R0 ;  /* 0x0000000007077220 */ /* 0x000fc60000400000 */
[----:B------:R-:W-:Y:S01]  /*6ff0*/  FMUL R45, R45, R2 ;  /* 0x000000022d2d7220 */ /* 0x000fe20000400000 */
[----:B------:R-:W-:Y:S01]  /*7000*/  FMUL R0, R5, R8 ;  /* 0x0000000805007220 */ /* 0x000fe20000400000 */
[-C--:B------:R-:W-:Y:S02]  /*7010*/  FMUL R6, R7, R2.reuse ;  /* 0x0000000207067220 */ /* 0x080fe40000400000 */
[----:B------:R-:W-:Y:S01]  /*7020*/  FMUL R45, R45, R2 ;  /* 0x000000022d2d7220 */ /* 0x000fe20000400000 */
[----:B------:R-:W-:-:S03]  /*7030*/  FMUL R3, R3, R0 ;  /* 0x0000000003037220 */ /* 0x000fc60000400000 */
[-C--:B------:R-:W-:Y:S01]  /*7040*/  FFMA R45, R6, R2.reuse, R45 ;  /* 0x00000002062d7223 */ /* 0x080fe2000000002d */
[----:B------:R-:W-:-:S03]  /*7050*/  FMUL R7, R3, R2 ;  /* 0x0000000203077220 */ /* 0x000fc60000400000 */
[----:B------:R-:W-:-:S07]  /*7060*/  FMUL R0, R0, R45 ;  /* 0x0000002d00007220 */ /* 0x000fce0000400000 */
.L_x_1951:
        /* <DEDUP_REMOVED lines=11> */
.L_x_1929:
        /* <DEDUP_REMOVED lines=11> */
.L_x_1953:
[----:B-1----:R-:W-:Y:S01]  /*71d0*/  FMUL.FTZ R45, R0, R3 ;  /* 0x00000003002d7220 */ /* 0x002fe20000410000 */
[----:B------:R-:W-:-:S03]  /*71e0*/  FMUL.FTZ R2, R3, 0.5 ;  /* 0x3f00000003027820 */ /* 0x000fc60000410000 */
[----:B------:R-:W-:-:S04]  /*71f0*/  FFMA R0, -R45, R45, R0 ;  /* 0x0000002d2d007223 */ /* 0x000fc80000000100 */
[----:B------:R-:W-:-:S07]  /*7200*/  FFMA R45, R0, R2, R45 ;  /* 0x00000002002d7223 */ /* 0x000fce000000002d */
.L_x_1954:
[----:B------:R-:W-:Y:S05]  /*7210*/  BSYNC.RECONVERGENT B0 ;  /* 0x0000000000007941 */ /* 0x000fea0003800200 */
.L_x_1952:
        /* <DEDUP_REMOVED lines=41> */
[----:B0-----:R-:W-:Y:S05]  /*74b0*/  CALL.REL.NOINC `($__internal_29_$__cuda_sm20_rcp_rn_f32_slowpath) ;  /* 0x00000074003c7944 */ /* 0x001fea0003c00000 */
[----:B------:R-:W-:Y:S05]  /*74c0*/  BRA `(.L_x_1957) ;  /* 0x0000000000107947 */ /* 0x000fea0003800000 */
.L_x_1956:
[----:B------:R-:W1:Y:S02]  /*74d0*/  MUFU.RCP R2, R45 ;  /* 0x0000002d00027308 */ /* 0x000e640000001000 */
[----:B-1----:R-:W-:-:S04]  /*74e0*/  FFMA R0, R2, R45, -1 ;  /* 0xbf80000002007423 */ /* 0x002fc8000000002d */
[----:B------:R-:W-:-:S04]  /*74f0*/  FADD.FTZ R3, -R0, -RZ ;  /* 0x800000ff00037221 */ /* 0x000fc80000010100 */
[----:B------:R-:W-:-:S07]  /*7500*/  FFMA R2, R2, R3, R2 ;  /* 0x0000000302027223 */ /* 0x000fce0000000002 */
.L_x_1957:
[----:B------:R-:W-:Y:S05]  /*7510*/  BSYNC.RECONVERGENT B1 ;  /* 0x0000000000017941 */ /* 0x000fea0003800200 */
.L_x_1955:
[----:B------:R-:W-:Y:S01]  /*7520*/  HFMA2 R7, -RZ, RZ, 3.7421875, 0 ;  /* 0x437c0000ff077431 */ /* 0x000fe200000001ff */
[----:B------:R-:W-:Y:S01]  /*7530*/  MOV R3, 0x3bbb989d ;  /* 0x3bbb989d00037802 */ /* 0x000fe20000000f00 */
[----:B------:R-:W-:Y:S01]  /*7540*/  FMUL R4, R4, -R4 ;  /* 0x8000000404047220 */ /* 0x000fe20000400000 */
[----:B------:R-:W-:Y:S01]  /*7550*/  FADD R45, R45, 9.9999999392252902908e-09 ;  /* 0x322bcc772d2d7421 */ /* 0x000fe20000000000 */
[----:B0-----:R-:W-:Y:S01]  /*7560*/  FMUL R5, R5, R36 ;  /* 0x0000002405057220 */ /* 0x001fe20000400000 */
[----:B------:R-:W-:Y:S01]  /*7570*/  BSSY.RECONVERGENT B1, `(.L_x_1958) ;  /* 0x000001e000017945 */ /* 0x000fe20003800200 */
[----:B------:R-:W-:Y:S02]  /*7580*/  FFMA.SAT R0, R4, R3, 0.5 ;  /* 0x3f00000004007423 */ /* 0x000fe40000002003 */
[----:B------:R-:W-:Y:S02]  /*7590*/  FMUL R5, R5, -332.0635986328125 ;  /* 0xc3a6082405057820 */ /* 0x000fe40000400000 */
[----:B------:R-:W-:Y:S01]  /*75a0*/  FFMA.RM R0, R0, R7, 12582913 ;  /* 0x4b40000100007423 */ /* 0x000fe20000004007 */
[----:B------:R-:W-:-:S03]  /*75b0*/  FMUL R7, R2, R6 ;  /* 0x0000000602077220 */ /* 0x000fc60000400000 */
[C---:B------:R-:W-:Y:S01]  /*75c0*/  FADD R3, R0.reuse, -12583039 ;  /* 0xcb40007f00037421 */ /* 0x040fe20000000000 */
[----:B------:R-:W-:-:S03]  /*75d0*/  SHF.L.U32 R0, R0, 0x17, RZ ;  /* 0x0000001700007819 */ /* 0x000fc600000006ff */
[----:B------:R-:W-:-:S04]  /*75e0*/  FFMA R3, R4, 1.4426950216293334961, -R3 ;  /* 0x3fb8aa3b04037823 */ /* 0x000fc80000000803 */
[----:B------:R-:W-:Y:S01]  /*75f0*/  FFMA R3, R4, 1.925963033500011079e-08, R3 ;  /* 0x32a5706004037823 */ /* 0x000fe20000000003 */
[----:B------:R-:W-:-:S04]  /*7600*/  FADD R4, R13, R13 ;  /* 0x0000000d0d047221 */ /* 0x000fc80000000000 */
[----:B------:R-:W-:Y:S01]  /*7610*/  FMUL R49, R4, 0.56418961286544799805 ;  /* 0x3f106ebb04317820 */ /* 0x000fe20000400000 */
[----:B------:R-:W0:Y:S01]  /*7620*/  MUFU.EX2 R3, R3 ;  /* 0x0000000300037308 */ /* 0x000e220000000800 */
[----:B------:R-:W-:-:S04]  /*7630*/  IADD3 R4, PT, PT, R45, 0x1800000, RZ ;  /* 0x018000002d047810 */ /* 0x000fc80007ffe0ff */
[----:B------:R-:W-:-:S04]  /*7640*/  LOP3.LUT R4, R4, 0x7f800000, RZ, 0xc0, !PT ;  /* 0x7f80000004047812 */ /* 0x000fc800078ec0ff */
[----:B------:R-:W-:Y:S01]  /*7650*/  ISETP.GT.U32.AND P0, PT, R4, 0x1ffffff, PT ;  /* 0x01ffffff0400780c */ /* 0x000fe20003f04070 */
[----:B0-----:R-:W-:Y:S01]  /*7660*/  FMUL R0, R0, R3 ;  /* 0x0000000300007220 */ /* 0x001fe20000400000 */
[----:B------:R-:W-:-:S03]  /*7670*/  FMUL R3, R5, R6 ;  /* 0x0000000605037220 */ /* 0x000fc60000400000 */
[----:B------:R-:W-:Y:S01]  /*7680*/  FMUL R49, R0, R49 ;  /* 0x0000003100317220 */ /* 0x000fe20000400000 */
[----:B------:R-:W-:-:S03]  /*7690*/  FMUL R6, R3, R2 ;  /* 0x0000000203067220 */ /* 0x000fc60000400000 */
[----:B------:R-:W-:-:S04]  /*76a0*/  FMUL R0, R49, R2 ;  /* 0x0000000231007220 */ /* 0x000fc80000400000 */
[----:B------:R-:W-:-:S04]  /*76b0*/  FFMA R0, R7, R2, R0 ;  /* 0x0000000207007223 */ /* 0x000fc80000000000 */
[----:B------:R-:W-:Y:S01]  /*76c0*/  FMUL R4, R5, R0 ;  /* 0x0000000005047220 */ /* 0x000fe20000400000 */
[----:B------:R-:W-:Y:S06]  /*76d0*/  @P0 BRA `(.L_x_1959) ;  /* 0x00000000000c0947 */ /* 0x000fec0003800000 */
[----:B------:R-:W-:-:S07]  /*76e0*/  MOV R46, 0x7700 ;  /* 0x00007700002e7802 */ /* 0x000fce0000000f00 */
[----:B------:R-:W-:Y:S05]  /*76f0*/  CALL.REL.NOINC `($__internal_29_$__cuda_sm20_rcp_rn_f32_slowpath) ;  /* 0x0000007000ac7944 */ /* 0x000fea0003c00000 */
[----:B------:R-:W-:Y:S05]  /*7700*/  BRA `(.L_x_1960) ;  /* 0x0000000000107947 */ /* 0x000fea0003800000 */
.L_x_1959:
[----:B------:R-:W0:Y:S02]  /*7710*/  MUFU.RCP R2, R45 ;  /* 0x0000002d00027308 */ /* 0x000e240000001000 */
[----:B0-----:R-:W-:-:S04]  /*7720*/  FFMA R0, R45, R2, -1 ;  /* 0xbf8000002d007423 */ /* 0x001fc80000000002 */
[----:B------:R-:W-:-:S04]  /*7730*/  FADD.FTZ R3, -R0, -RZ ;  /* 0x800000ff00037221 */ /* 0x000fc80000010100 */
[----:B------:R-:W-:-:S07]  /*7740*/  FFMA R2, R2, R3, R2 ;  /* 0x0000000302027223 */ /* 0x000fce0000000002 */
.L_x_1960:
[----:B------:R-:W-:Y:S05]  /*7750*/  BSYNC.RECONVERGENT B1 ;  /* 0x0000000000017941 */ /* 0x000fea0003800200 */
.L_x_1958:
[C---:B------:R-:W-:Y:S01]  /*7760*/  FMUL R11, R4.reuse, R11 ;  /* 0x0000000b040b7220 */ /* 0x040fe20000400000 */
[C---:B------:R-:W-:Y:S01]  /*7770*/  FMUL R10, R4.reuse, R10 ;  /* 0x0000000a040a7220 */ /* 0x040fe20000400000 */
[----:B------:R-:W-:Y:S01]  /*7780*/  FMUL R9, R4, R9 ;  /* 0x0000000904097220 */ /* 0x000fe20000400000 */
[----:B------:R-:W-:Y:S01]  /*7790*/  FFMA R23, R6, 0.5, R23 ;  /* 0x3f00000006177823 */ /* 0x000fe20000000017 */
[-C--:B------:R-:W-:Y:S01]  /*77a0*/  FFMA R24, R11, R2.reuse, R24 ;  /* 0x000000020b187223 */ /* 0x080fe20000000018 */
[-C--:B------:R-:W-:Y:S01]  /*77b0*/  FFMA R25, R10, R2.reuse, R25 ;  /* 0x000000020a197223 */ /* 0x080fe20000000019 */
[----:B------:R-:W-:-:S07]  /*77c0*/  FFMA R28, R9, R2, R28 ;  /* 0x00000002091c7223 */ /* 0x000fce000000001c */
.L_x_1926:
[----:B------:R-:W-:Y:S05]  /*77d0*/  BSYNC.RECONVERGENT B2 ;  /* 0x0000000000027941 */ /* 0x000fea0003800200 */
.L_x_1925:
[----:B------:R-:W1:Y:S01]  /*77e0*/  LDCU UR6, c[0x0][0x448] ;  /* 0x00008900ff0677ac */ /* 0x000e620008000800 */
[----:B0-----:R-:W-:Y:S02]  /*77f0*/  IADD3 R3, PT, PT, R12, 0x1, RZ ;  /* 0x000000010c037810 */ /* 0x001fe40007ffe0ff */
[C---:B------:R-:W-:Y:S02]  /*7800*/  ISETP.LT.U32.AND P1, PT, R47.reuse, 0x3f, PT ;  /* 0x0000003f2f00780c */ /* 0x040fe40003f21070 */
[----:B------:R-:W-:Y:S02]  /*7810*/  IADD3 R47, PT, PT, R47, 0x1, RZ ;  /* 0x000000012f2f7810 */ /* 0x000fe40007ffe0ff */
[----:B-1----:R-:W-:-:S04]  /*7820*/  MOV R0, UR6 ;  /* 0x0000000600007c02 */ /* 0x002fc80008000f00 */
[----:B------:R-:W-:-:S13]  /*7830*/  ISETP.GE.AND P0, PT, R3, R0, PT ;  /* 0x000000000300720c */ /* 0x000fda0003f06270 */
[----:B------:R-:W-:Y:S05]  /*7840*/  @!P0 BRA P1, `(.L_x_1961) ;  /* 0xffffffe400cc8947 */ /* 0x000fea000083ffff */
.L_x_1924:
[----:B------:R-:W-:Y:S05]  /*7850*/  BSYNC.RECONVERGENT B3 ;  /* 0x0000000000037941 */ /* 0x000fea0003800200 */
.L_x_1923:
[----:B------:R-:W-:Y:S06]  /*7860*/  BAR.SYNC.DEFER_BLOCKING 0x0 ;  /* 0x0000000000007b1d */ /* 0x000fec0000010000 */
[----:B------:R-:W-:Y:S05]  /*7870*/  BRA.U UP0, `(.L_x_1962) ;  /* 0xffffffe100a07547 */ /* 0x000fea000b83ffff */
.L_x_1920:
[----:B------:R-:W-:Y:S01]  /*7880*/  ISETP.GE.AND P0, PT, R43, R0, PT ;  /* 0x000000002b00720c */ /* 0x000fe20003f06270 */
[----:B------:R-:W-:-:S12]  /*7890*/  BSSY.RECONVERGENT B0, `(.L_x_1963) ;  /* 0x0000009000007945 */ /* 0x000fd80003800200 */
[----:B------:R-:W-:Y:S05]  /*78a0*/  @P0 BRA `(.L_x_1964) ;  /* 0x00000000001c0947 */ /* 0x000fea0003800000 */
[----:B------:R-:W0:Y:S08]  /*78b0*/  LDC.64 R2, c[0x0][0x398] ;  /* 0x0000e600ff027b82 */ /* 0x000e300000000a00 */
[----:B------:R-:W1:Y:S01]  /*78c0*/  LDC.64 R4, c[0x0][0x3a0] ;  /* 0x0000e800ff047b82 */ /* 0x000e620000000a00 */
[----:B0-----:R-:W-:-:S05]  /*78d0*/  IMAD.WIDE R2, R41, 0x4, R2 ;  /* 0x0000000429027825 */ /* 0x001fca00078e0202 */
[----:B------:R0:W-:Y:S04]  /*78e0*/  REDG.E.ADD.F32.FTZ.RN.STRONG.GPU desc[UR14][R2.64], R24 ;  /* 0x00000018020079a6 */ /* 0x0001e8000c12f30e */
[----:B------:R0:W-:Y:S04]  /*78f0*/  REDG.E.ADD.F32.FTZ.RN.STRONG.GPU desc[UR14][R2.64+0x4], R25 ;  /* 0x00000419020079a6 */ /* 0x0001e8000c12f30e */
[----:B------:R0:W-:Y:S04]  /*7900*/  REDG.E.ADD.F32.FTZ.RN.STRONG.GPU desc[UR14][R2.64+0x8], R28 ;  /* 0x0000081c020079a6 */ /* 0x0001e8000c12f30e */
[----:B-1----:R0:W-:Y:S02]  /*7910*/  REDG.E.ADD.F32.FTZ.RN.STRONG.GPU desc[UR14][R4.64], R23 ;  /* 0x00000017040079a6 */ /* 0x0021e4000c12f30e */
.L_x_1964:
[----:B------:R-:W-:Y:S05]  /*7920*/  BSYNC.RECONVERGENT B0 ;  /* 0x0000000000007941 */ /* 0x000fea0003800200 */
.L_x_1963:
[----:B------:R-:W-:Y:S06]  /*7930*/  BAR.SYNC.DEFER_BLOCKING 0x0 ;  /* 0x0000000000007b1d */ /* 0x000fec0000010000 */
[----:B------:R-:W-:Y:S04]  /*7940*/  BSSY.RECONVERGENT B2, `(.L_x_1965) ;  /* 0x000011b000027945 */ /* 0x000fe80003800200 */
[----:B------:R-:W-:Y:S05]  /*7950*/  @P0 BRA `(.L_x_1966) ;  /* 0x0000001000640947 */ /* 0x000fea0003800000 */
[----:B------:R-:W1:Y:S01]  /*7960*/  S2UR UR6, SR_CgaCtaId ;  /* 0x00000000000679c3 */ /* 0x000e620000008800 */
[----:B------:R-:W-:Y:S01]  /*7970*/  UMOV UR4, 0x400 ;  /* 0x0000040000047882 */ /* 0x000fe20000000000 */
[----:B------:R-:W-:Y:S01]  /*7980*/  BSSY.RECONVERGENT B3, `(.L_x_1967) ;  /* 0x0000011000037945 */ /* 0x000fe20003800200 */
[----:B------:R-:W-:Y:S01]  /*7990*/  ISETP.GE.AND P4, PT, R0, 0x1, PT ;  /* 0x000000010000780c */ /* 0x000fe20003f86270 */
[----:B-1----:R-:W-:-:S09]  /*79a0*/  ULEA UR4, UR6, UR4, 0x18 ;  /* 0x0000000406047291 */ /* 0x002fd2000f8ec0ff */
[----:B0-----:R-:W0:Y:S02]  /*79b0*/  LDS R2, [UR4] ;  /* 0x00000004ff027984 */ /* 0x001e240008000800 */
[----:B0-----:R-:W-:-:S04]  /*79c0*/  FADD R5, R2, 1.00000001335143196e-10 ;  /* 0x2edbe6ff02057421 */ /* 0x001fc80000000000 */
        /* <DEDUP_REMOVED lines=11> */
[----:B-----5:R-:W-:Y:S05]  /*7a80*/  CALL.REL.NOINC `($__internal_31_$__cuda_sm3x_div_rn_noftz_f32_slowpath) ;  /* 0x0000007000f47944 */ /* 0x020fea0003c00000 */
.L_x_1968:
[----:B------:R-:W-:Y:S05]  /*7a90*/  BSYNC.RECONVERGENT B3 ;  /* 0x0000000000037941 */ /* 0x000fea0003800200 */
.L_x_1967:
[----:B------:R-:W0:Y:S01]  /*7aa0*/  S2UR UR6, SR_CgaCtaId ;  /* 0x00000000000679c3 */ /* 0x000e220000008800 */
[----:B------:R-:W-:Y:S01]  /*7ab0*/  UMOV UR4, 0x400 ;  /* 0x0000040000047882 */ /* 0x000fe20000000000 */
[----:B------:R-:W-:Y:S01]  /*7ac0*/  BSSY.RECONVERGENT B0, `(.L_x_1969) ;  /* 0x0000087000007945 */ /* 0x000fe20003800200 */
[----:B------:R-:W-:Y:S01]  /*7ad0*/  HFMA2 R10, -RZ, RZ, 0, 0 ;  /* 0x00000000ff0a7431 */ /* 0x000fe200000001ff */
[----:B------:R-:W-:Y:S01]  /*7ae0*/  MOV R8, RZ ;  /* 0x000000ff00087202 */ /* 0x000fe20000000f00 */
[----:B------:R-:W-:Y:S01]  /*7af0*/  HFMA2 R6, -RZ, RZ, 0, 0 ;  /* 0x00000000ff067431 */ /* 0x000fe200000001ff */
[----:B0-----:R-:W-:-:S09]  /*7b00*/  ULEA UR4, UR6, UR4, 0x18 ;  /* 0x0000000406047291 */ /* 0x001fd2000f8ec0ff */
[----:B------:R-:W0:Y:S02]  /*7b10*/  LDS R3, [UR4+0x4] ;  /* 0x00000404ff037984 */ /* 0x000e240008000800 */
[----:B0-----:R-:W-:Y:S01]  /*7b20*/  FMUL R4, R3, R0 ;  /* 0x0000000003047220 */ /* 0x001fe20000400000 */
[----:B------:R-:W-:Y:S06]  /*7b30*/  @!P4 BRA `(.L_x_1970) ;  /* 0x0000000400fcc947 */ /* 0x000fec0003800000 */
[----:B------:R-:W0:Y:S01]  /*7b40*/  LDC R5, c[0x0][0x448] ;  /* 0x00011200ff057b82 */ /* 0x000e220000000800 */
[----:B------:R-:W-:Y:S02]  /*7b50*/  MOV R6, RZ ;  /* 0x000000ff00067202 */ /* 0x000fe40000000f00 */
[----:B------:R-:W-:Y:S02]  /*7b60*/  MOV R0, RZ ;  /* 0x000000ff00007202 */ /* 0x000fe40000000f00 */
[----:B------:R-:W-:Y:S02]  /*7b70*/  MOV R8, RZ ;  /* 0x000000ff00087202 */ /* 0x000fe40000000f00 */
[----:B------:R-:W-:Y:S02]  /*7b80*/  MOV R10, RZ ;  /* 0x000000ff000a7202 */ /* 0x000fe40000000f00 */
[C---:B0-----:R-:W-:Y:S02]  /*7b90*/  ISETP.GE.U32.AND P0, PT, R5.reuse, 0x8, PT ;  /* 0x000000080500780c */ /* 0x041fe40003f06070 */
[----:B------:R-:W-:-:S04]  /*7ba0*/  LOP3.LUT R29, R5, 0x7, RZ, 0xc0, !PT ;  /* 0x00000007051d7812 */ /* 0x000fc800078ec0ff */
[----:B------:R-:W-:-:S07]  /*7bb0*/  ISETP.NE.AND P1, PT, R29, RZ, PT ;  /* 0x000000ff1d00720c */ /* 0x000fce0003f25270 */
[----:B------:R-:W-:Y:S06]  /*7bc0*/  @!P0 BRA `(.L_x_1971) ;  /* 0x0000000000e08947 */ /* 0x000fec0003800000 */
[----:B------:R-:W-:Y:S02]  /*7bd0*/  LOP3.LUT R0, R5, 0x7ffffff8, RZ, 0xc0, !PT ;  /* 0x7ffffff805007812 */ /* 0x000fe400078ec0ff */
[----:B------:R-:W-:-:S07]  /*7be0*/  CS2R R6, SRZ ;  /* 0x0000000000067805 */ /* 0x000fce000001ff00 */
.L_x_1972:
[----:B------:R-:W0:Y:S01]  /*7bf0*/  LDC.64 R2, c[0x0][0x380] ;  /* 0x0000e000ff027b82 */ /* 0x000e220000000a00 */
[----:B------:R-:W-:-:S05]  /*7c00*/  LEA R9, R7, R7, 0x1 ;  /* 0x0000000707097211 */ /* 0x000fca00078e08ff */
[----:B0-----:R-:W-:-:S05]  /*7c10*/  IMAD.WIDE.U32 R2, R9, 0x4, R2 ;  /* 0x0000000409027825 */ /* 0x001fca00078e0002 */
[----:B------:R-:W2:Y:S04]  /*7c20*/  LDG.E R21, desc[UR14][R2.64] ;  /* 0x0000000e02157981 */ /* 0x000ea8000c1e1900 */
[----:B------:R-:W3:Y:S04]  /*7c30*/  LDG.E R23, desc[UR14][R2.64+0x4] ;  /* 0x0000040e02177981 */ /* 0x000ee8000c1e1900 */
[----:B------:R-:W4:Y:S04]  /*7c40*/  LDG.E R25, desc[UR14][R2.64+0x8] ;  /* 0x0000080e02197981 */ /* 0x000f28000c1e1900 */
[----:B-----5:R-:W4:Y:S04]  /*7c50*/  LDG.E R22, desc[UR14][R2.64+0xc] ;  /* 0x00000c0e02167981 */ /* 0x020f28000c1e1900 */
[----:B------:R-:W4:Y:S04]  /*7c60*/  LDG.E R24, desc[UR14][R2.64+0x10] ;  /* 0x0000100e02187981 */ /* 0x000f28000c1e1900 */
        /* <DEDUP_REMOVED lines=18> */
[----:B------:R-:W4:Y:S01]  /*7d90*/  LDG.E R20, desc[UR14][R2.64+0x5c] ;  /* 0x00005c0e02147981 */ /* 0x000f22000c1e1900 */
[----:B------:R-:W-:-:S04]  /*7da0*/  IADD3 R7, PT, PT, R7, 0x8, RZ ;  /* 0x0000000807077810 */ /* 0x000fc80007ffe0ff */
[----:B------:R-:W-:Y:S01]  /*7db0*/  ISETP.NE.AND P0, PT, R7, R0, PT ;  /* 0x000000000700720c */ /* 0x000fe20003f05270 */
[----:B--2---:R-:W-:Y:S01]  /*7dc0*/  FADD R21, R21, R10 ;  /* 0x0000000a15157221 */ /* 0x004fe20000000000 */
[----:B---3--:R-:W-:Y:S01]  /*7dd0*/  FADD R23, R23, R8 ;  /* 0x0000000817177221 */ /* 0x008fe20000000000 */
[----:B----4-:R-:W-:Y:S02]  /*7de0*/  FADD R25, R25, R6 ;  /* 0x0000000619197221 */ /* 0x010fe40000000000 */
[----:B------:R-:W-:Y:S01]  /*7df0*/  FADD R21, R21, R22 ;  /* 0x0000001615157221 */ /* 0x000fe20000000000 */
[----:B------:R-:W-:Y:S01]  /*7e00*/  FADD R23, R23, R24 ;  /* 0x0000001817177221 */ /* 0x000fe20000000000 */
[----:B------:R-:W-:Y:S02]  /*7e10*/  FADD R25, R25, R28 ;  /* 0x0000001c19197221 */ /* 0x000fe40000000000 */
[----:B------:R-:W-:Y:S01]  /*7e20*/  FADD R21, R21, R30 ;  /* 0x0000001e15157221 */ /* 0x000fe20000000000 */
[----:B------:R-:W-:Y:S01]  /*7e30*/  FADD R23, R23, R32 ;  /* 0x0000002017177221 */ /* 0x000fe20000000000 */
[----:B------:R-:W-:-:S02]  /*7e40*/  FADD R25, R25, R34 ;  /* 0x0000002219197221 */ /* 0x000fc40000000000 */
[----:B------:R-:W-:Y:S01]  /*7e50*/  FADD R21, R21, R36 ;  /* 0x0000002415157221 */ /* 0x000fe20000000000 */
[----:B------:R-:W-:Y:S01]  /*7e60*/  FADD R38, R23, R38 ;  /* 0x0000002617267221 */ /* 0x000fe20000000000 */
[----:B------:R-:W-:Y:S02]  /*7e70*/  FADD R25, R25, R40 ;  /* 0x0000002819197221 */ /* 0x000fe40000000000 */
        /* <DEDUP_REMOVED lines=11> */
[----:B------:R-:W-:Y:S01]  /*7f30*/  FADD R6, R13, R20 ;  /* 0x000000140d067221 */ /* 0x000fe20000000000 */
[----:B------:R-:W-:Y:S06]  /*7f40*/  @P0 BRA `(.L_x_1972) ;  /* 0xfffffffc00280947 */ /* 0x000fec000383ffff */
.L_x_1971:
[----:B------:R-:W-:Y:S05]  /*7f50*/  @!P1 BRA `(.L_x_1970) ;  /* 0x0000000000f49947 */ /* 0x000fea0003800000 */
[----:B------:R-:W-:Y:S02]  /*7f60*/  ISETP.GE.U32.AND P0, PT, R29, 0x4, PT ;  /* 0x000000041d00780c */ /* 0x000fe40003f06070 */
[----:B-----5:R-:W-:-:S04]  /*7f70*/  LOP3.LUT R13, R5, 0x3, RZ, 0xc0, !PT ;  /* 0x00000003050d7812 */ /* 0x020fc800078ec0ff */
[----:B------:R-:W-:-:S07]  /*7f80*/  ISETP.NE.AND P1, PT, R13, RZ, PT ;  /* 0x000000ff0d00720c */ /* 0x000fce0003f25270 */
[----:B------:R-:W-:Y:S06]  /*7f90*/  @!P0 BRA `(.L_x_1973) ;  /* 0x0000000000708947 */ /* 0x000fec0003800000 */
[----:B------:R-:W0:Y:S01]  /*7fa0*/  LDC.64 R2, c[0x0][0x380] ;  /* 0x0000e000ff027b82 */ /* 0x000e220000000a00 */
[----:B------:R-:W-:-:S05]  /*7fb0*/  LEA R7, R0, R0, 0x1 ;  /* 0x0000000000077211 */ /* 0x000fca00078e08ff */
[----:B0-----:R-:W-:-:S05]  /*7fc0*/  IMAD.WIDE.U32 R2, R7, 0x4, R2 ;  /* 0x0000000407027825 */ /* 0x001fca00078e0002 */
[----:B------:R-:W2:Y:S04]  /*7fd0*/  LDG.E R7, desc[UR14][R2.64] ;  /* 0x0000000e02077981 */ /* 0x000ea8000c1e1900 */
[----:B------:R-:W3:Y:S04]  /*7fe0*/  LDG.E R9, desc[UR14][R2.64+0x4] ;  /* 0x0000040e02097981 */ /* 0x000ee8000c1e1900 */
[----:B------:R-:W4:Y:S04]  /*7ff0*/  LDG.E R11, desc[UR14][R2.64+0x8] ;  /* 0x0000080e020b7981 */ /* 0x000f28000c1e1900 */
[----:B------:R-:W5:Y:S04]  /*8000*/  LDG.E R12, desc[UR14][R2.64+0xc] ;  /* 0x00000c0e020c7981 */ /* 0x000f68000c1e1900 */
[----:B------:R-:W5:Y:S04]  /*8010*/  LDG.E R14, desc[UR14][R2.64+0x10] ;  /* 0x0000100e020e7981 */ /* 0x000f68000c1e1900 */
[----:B------:R-:W5:Y:S04]  /*8020*/  LDG.E R16, desc[UR14][R2.64+0x14] ;  /* 0x0000140e02107981 */ /* 0x000f68000c1e1900 */
[----:B------:R-:W5:Y:S04]  /*8030*/  LDG.E R18, desc[UR14][R2.64+0x18] ;  /* 0x0000180e02127981 */ /* 0x000f68000c1e1900 */
[----:B------:R-:W5:Y:S04]  /*8040*/  LDG.E R20, desc[UR14][R2.64+0x1c] ;  /* 0x00001c0e02147981 */ /* 0x000f68000c1e1900 */
[----:B------:R-:W5:Y:S04]  /*8050*/  LDG.E R22, desc[UR14][R2.64+0x20] ;  /* 0x0000200e02167981 */ /* 0x000f68000c1e1900 */
[----:B------:R-:W5:Y:S04]  /*8060*/  LDG.E R24, desc[UR14][R2.64+0x24] ;  /* 0x0000240e02187981 */ /* 0x000f68000c1e1900 */
[----:B------:R-:W5:Y:S04]  /*8070*/  LDG.E R28, desc[UR14][R2.64+0x28] ;  /* 0x0000280e021c7981 */ /* 0x000f68000c1e1900 */
[----:B------:R-:W5:Y:S01]  /*8080*/  LDG.E R30, desc[UR14][R2.64+0x2c] ;  /* 0x00002c0e021e7981 */ /* 0x000f62000c1e1900 */
[----:B------:R-:W-:Y:S01]  /*8090*/  IADD3 R0, PT, PT, R0, 0x4, RZ ;  /* 0x0000000400007810 */ /* 0x000fe20007ffe0ff */
[----:B--2---:R-:W-:Y:S01]  /*80a0*/  FADD R7, R10, R7 ;  /* 0x000000070a077221 */ /* 0x004fe20000000000 */
[----:B---3--:R-:W-:Y:S01]  /*80b0*/  FADD R9, R8, R9 ;  /* 0x0000000908097221 */ /* 0x008fe20000000000 */
[----:B----4-:R-:W-:-:S02]  /*80c0*/  FADD R11, R6, R11 ;  /* 0x0000000b060b7221 */ /* 0x010fc40000000000 */
[----:B-----5:R-:W-:Y:S01]  /*80d0*/  FADD R7, R7, R12 ;  /* 0x0000000c07077221 */ /* 0x020fe20000000000 */
[----:B------:R-:W-:Y:S01]  /*80e0*/  FADD R9, R9, R14 ;  /* 0x0000000e09097221 */ /* 0x000fe20000000000 */
[----:B------:R-:W-:Y:S02]  /*80f0*/  FADD R11, R11, R16 ;  /* 0x000000100b0b7221 */ /* 0x000fe40000000000 */
[----:B------:R-:W-:Y:S01]  /*8100*/  FADD R7, R7, R18 ;  /* 0x0000001207077221 */ /* 0x000fe20000000000 */
[----:B------:R-:W-:Y:S01]  /*8110*/  FADD R9, R9, R20 ;  /* 0x0000001409097221 */ /* 0x000fe20000000000 */
[----:B------:R-:W-:Y:S02]  /*8120*/  FADD R11, R11, R22 ;  /* 0x000000160b0b7221 */ /* 0x000fe40000000000 */
[----:B------:R-:W-:Y:S01]  /*8130*/  FADD R10, R7, R24 ;  /* 0x00000018070a7221 */ /* 0x000fe20000000000 */
[----:B------:R-:W-:Y:S01]  /*8140*/  FADD R8, R9, R28 ;  /* 0x0000001c09087221 */ /* 0x000fe20000000000 */
[----:B------:R-:W-:-:S07]  /*8150*/  FADD R6, R11, R30 ;  /* 0x0000001e0b067221 */ /* 0x000fce0000000000 */
.L_x_1973:
[----:B------:R-:W-:Y:S05]  /*8160*/  @!P1 BRA `(.L_x_1970) ;  /* 0x0000000000709947 */ /* 0x000fea0003800000 */
[----:B------:R-:W-:Y:S02]  /*8170*/  ISETP.NE.AND P0, PT, R13, 0x1, PT ;  /* 0x000000010d00780c */ /* 0x000fe40003f05270 */
[----:B------:R-:W-:-:S04]  /*8180*/  LOP3.LUT R5, R5, 0x1, RZ, 0xc0, !PT ;  /* 0x0000000105057812 */ /* 0x000fc800078ec0ff */
[----:B------:R-:W-:-:S07]  /*8190*/  ISETP.NE.U32.AND P1, PT, R5, 0x1, PT ;  /* 0x000000010500780c */ /* 0x000fce0003f25070 */
[----:B------:R-:W0:Y:S01]  /*81a0*/  @P0 LDC.64 R2, c[0x0][0x380] ;  /* 0x0000e000ff020b82 */ /* 0x000e220000000a00 */
[C---:B------:R-:W-:Y:S02]  /*81b0*/  @P0 LEA R13, R0.reuse, R0, 0x1 ;  /* 0x00000000000d0211 */ /* 0x040fe400078e08ff */
[----:B------:R-:W-:-:S05]  /*81c0*/  @P0 IADD3 R0, PT, PT, R0, 0x2, RZ ;  /* 0x0000000200000810 */ /* 0x000fca0007ffe0ff */
[----:B------:R-:W1:Y:S01]  /*81d0*/  @!P1 LDC.64 R14, c[0x0][0x380] ;  /* 0x0000e000ff0e9b82 */ /* 0x000e620000000a00 */
[----:B0-----:R-:W-:Y:S01]  /*81e0*/  @P0 IMAD.WIDE.U32 R12, R13, 0x4, R2 ;  /* 0x000000040d0c0825 */ /* 0x001fe200078e0002 */
[----:B------:R-:W-:-:S04]  /*81f0*/  @!P1 LEA R3, R0, R0, 0x1 ;  /* 0x0000000000039211 */ /* 0x000fc800078e08ff */
[----:B------:R-:W2:Y:S04]  /*8200*/  @P0 LDG.E R11, desc[UR14][R12.64] ;  /* 0x0000000e0c0b0981 */ /* 0x000ea8000c1e1900 */
[----:B------:R-:W3:Y:S01]  /*8210*/  @P0 LDG.E R17, desc[UR14][R12.64+0x4] ;  /* 0x0000040e0c110981 */ /* 0x000ee2000c1e1900 */
[----:B-1----:R-:W-:-:S03]  /*8220*/  @!P1 IMAD.WIDE.U32 R2, R3, 0x4, R14 ;  /* 0x0000000403029825 */ /* 0x002fc600078e000e */
[----:B------:R-:W4:Y:S04]  /*8230*/  @P0 LDG.E R19, desc[UR14][R12.64+0x8] ;  /* 0x0000080e0c130981 */ /* 0x000f28000c1e1900 */
[----:B------:R-:W5:Y:S04]  /*8240*/  @P0 LDG.E R0, desc[UR14][R12.64+0xc] ;  /* 0x00000c0e0c000981 */ /* 0x000f68000c1e1900 */
[----:B------:R-:W5:Y:S04]  /*8250*/  @P0 LDG.E R14, desc[UR14][R12.64+0x10] ;  /* 0x0000100e0c0e0981 */ /* 0x000f68000c1e1900 */
[----:B------:R-:W5:Y:S04]  /*8260*/  @P0 LDG.E R16, desc[UR14][R12.64+0x14] ;  /* 0x0000140e0c100981 */ /* 0x000f68000c1e1900 */
[----:B------:R-:W5:Y:S04]  /*8270*/  @!P1 LDG.E R5, desc[UR14][R2.64] ;  /* 0x0000000e02059981 */ /* 0x000f68000c1e1900 */
[----:B------:R-:W5:Y:S04]  /*8280*/  @!P1 LDG.E R7, desc[UR14][R2.64+0x4] ;  /* 0x0000040e02079981 */ /* 0x000f68000c1e1900 */
[----:B------:R-:W5:Y:S01]  /*8290*/  @!P1 LDG.E R9, desc[UR14][R2.64+0x8] ;  /* 0x0000080e02099981 */ /* 0x000f62000c1e1900 */
[----:B--2---:R-:W-:Y:S01]  /*82a0*/  @P0 FADD R11, R10, R11 ;  /* 0x0000000b0a0b0221 */ /* 0x004fe20000000000 */
[----:B---3--:R-:W-:Y:S01]  /*82b0*/  @P0 FADD R17, R8, R17 ;  /* 0x0000001108110221 */ /* 0x008fe20000000000 */
[----:B----4-:R-:W-:-:S02]  /*82c0*/  @P0 FADD R19, R6, R19 ;  /* 0x0000001306130221 */ /* 0x010fc40000000000 */
[----:B-----5:R-:W-:Y:S01]  /*82d0*/  @P0 FADD R10, R11, R0 ;  /* 0x000000000b0a0221 */ /* 0x020fe20000000000 */
[----:B------:R-:W-:Y:S01]  /*82e0*/  @P0 FADD R8, R17, R14 ;  /* 0x0000000e11080221 */ /* 0x000fe20000000000 */
[----:B------:R-:W-:Y:S02]  /*82f0*/  @P0 FADD R6, R19, R16 ;  /* 0x0000001013060221 */ /* 0x000fe40000000000 */
[----:B------:R-:W-:Y:S01]  /*8300*/  @!P1 FADD R10, R10, R5 ;  /* 0x000000050a0a9221 */ /* 0x000fe20000000000 */
[----:B------:R-:W-:Y:S01]  /*8310*/  @!P1 FADD R8, R8, R7 ;  /* 0x0000000708089221 */ /* 0x000fe20000000000 */
[----:B------:R-:W-:-:S07]  /*8320*/  @!P1 FADD R6, R6, R9 ;  /* 0x0000000906069221 */ /* 0x000fce0000000000 */
.L_x_1970:
[----:B------:R-:W-:Y:S05]  /*8330*/  BSYNC.RECONVERGENT B0 ;  /* 0x0000000000007941 */ /* 0x000fea0003800200 */
.L_x_1969:
        /* <DEDUP_REMOVED lines=13> */
[----:B------:R-:W-:-:S07]  /*8410*/  MOV R5, R0 ;  /* 0x0000000000057202 */ /* 0x000fce0000000f00 */
.L_x_1975:
[----:B------:R-:W-:Y:S05]  /*8420*/  BSYNC.RECONVERGENT B3 ;  /* 0x0000000000037941 */ /* 0x000fea0003800200 */
.L_x_1974:
        /* <DEDUP_REMOVED lines=14> */
.L_x_1977:
[----:B------:R-:W-:Y:S05]  /*8510*/  BSYNC.RECONVERGENT B3 ;  /* 0x0000000000037941 */ /* 0x000fea0003800200 */
.L_x_1976:
        /* <DEDUP_REMOVED lines=13> */
.L_x_1979:
[----:B------:R-:W-:Y:S05]  /*85f0*/  BSYNC.RECONVERGENT B3 ;  /* 0x0000000000037941 */ /* 0x000fea0003800200 */
.L_x_1978:
[----:B------:R-:W2:Y:S04]  /*8600*/  LDG.E R6, desc[UR14][R26.64+0x4] ;  /* 0x0000040e1a067981 */ /* 0x000ea8000c1e1900 */
[----:B------:R-:W3:Y:S04]  /*8610*/  LDG.E R2, desc[UR14][R26.64] ;  /* 0x0000000e1a027981 */ /* 0x000ee8000c1e1900 */
[----:B------:R-:W4:Y:S01]  /*8620*/  LDG.E R3, desc[UR14][R26.64+0x8] ;  /* 0x0000080e1a037981 */ /* 0x000f22000c1e1900 */
[----:B------:R-:W-:Y:S01]  /*8630*/  BSSY.RECONVERGENT B0, `(.L_x_1980) ;  /* 0x0000013000007945 */ /* 0x000fe20003800200 */
[----:B--2---:R-:W-:Y:S01]  /*8640*/  FADD R7, R6, -R7 ;  /* 0x8000000706077221 */ /* 0x004fe20000000000 */
[----:B---3--:R-:W-:-:S03]  /*8650*/  FADD R11, R2, -R5 ;  /* 0x80000005020b7221 */ /* 0x008fc60000000000 */
[----:B------:R-:W-:Y:S01]  /*8660*/  FMUL R2, R7, R7 ;  /* 0x0000000707027220 */ /* 0x000fe20000400000 */
[----:B----4-:R-:W-:-:S03]  /*8670*/  FADD R5, R3, -R0 ;  /* 0x8000000003057221 */ /* 0x010fc60000000000 */
        /* <DEDUP_REMOVED lines=8> */
[----:B-----5:R-:W-:Y:S05]  /*8700*/  CALL.REL.NOINC `($__internal_30_$__cuda_sm20_sqrt_rn_f32_slowpath) ;  /* 0x00000064007c7944 */ /* 0x020fea0003c00000 */
[----:B------:R-:W-:Y:S05]  /*8710*/  BRA `(.L_x_1982) ;  /* 0x0000000000107947 */ /* 0x000fea0003800000 */
.L_x_1981:
[----:B------:R-:W-:Y:S01]  /*8720*/  FMUL.FTZ R45, R6, R3 ;  /* 0x00000003062d7220 */ /* 0x000fe20000410000 */
[----:B------:R-:W-:-:S03]  /*8730*/  FMUL.FTZ R2, R3, 0.5 ;  /* 0x3f00000003027820 */ /* 0x000fc60000410000 */
[----:B------:R-:W-:-:S04]  /*8740*/  FFMA R0, -R45, R45, R6 ;  /* 0x0000002d2d007223 */ /* 0x000fc80000000106 */
[----:B------:R-:W-:-:S07]  /*8750*/  FFMA R45, R0, R2, R45 ;  /* 0x00000002002d7223 */ /* 0x000fce000000002d */
.L_x_1982:
[----:B------:R-:W-:Y:S05]  /*8760*/  BSYNC.RECONVERGENT B0 ;  /* 0x0000000000007941 */ /* 0x000fea0003800200 */
.L_x_1980:
[----:B------:R-:W-:Y:S01]  /*8770*/  FADD R6, R45, 1.00000001335143196e-10 ;  /* 0x2edbe6ff2d067421 */ /* 0x000fe20000000000 */
        /* <DEDUP_REMOVED lines=12> */
[----:B-----5:R-:W-:Y:S05]  /*8840*/  CALL.REL.NOINC `($__internal_31_$__cuda_sm3x_div_rn_noftz_f32_slowpath) ;  /* 0x0000006400847944 */ /* 0x020fea0003c00000 */
.L_x_1984:
[----:B------:R-:W-:Y:S05]  /*8850*/  BSYNC.RECONVERGENT B3 ;  /* 0x0000000000037941 */ /* 0x000fea0003800200 */
.L_x_1983:
[----:B------:R-:W0:Y:S02]  /*8860*/  LDC.64 R8, c[0x0][0x398] ;  /* 0x0000e600ff087b82 */ /* 0x000e240000000a00 */
[----:B0-----:R-:W-:-:S05]  /*8870*/  IMAD.WIDE R8, R41, 0x4, R8 ;  /* 0x0000000429087825 */ /* 0x001fca00078e0208 */
[----:B------:R-:W2:Y:S01]  /*8880*/  LDG.E R3, desc[UR14][R8.64] ;  /* 0x0000000e08037981 */ /* 0x000ea2000c1e1900 */
[----:B-----5:R-:W0:Y:S01]  /*8890*/  MUFU.RCP R13, R6 ;  /* 0x00000006000d7308 */ /* 0x020e220000001000 */
[----:B------:R-:W-:Y:S01]  /*88a0*/  FMUL R11, R4, R7 ;  /* 0x00000007040b7220 */ /* 0x000fe20000400000 */
[----:B------:R-:W-:Y:S06]  /*88b0*/  BSSY.RECONVERGENT B3, `(.L_x_1985) ;  /* 0x000000e000037945 */ /* 0x000fec0003800200 */
[----:B------:R-:W1:Y:S01]  /*88c0*/  FCHK P0, R11, R6 ;  /* 0x000000060b007302 */ /* 0x000e620000000000 */
[----:B--2---:R-:W-:Y:S01]  /*88d0*/  FADD R3, R3, R0 ;  /* 0x0000000003037221 */ /* 0x004fe20000000000 */
[----:B0-----:R-:W-:-:S04]  /*88e0*/  FFMA R0, -R6, R13, 1 ;  /* 0x3f80000006007423 */ /* 0x001fc8000000010d */
[----:B------:R0:W-:Y:S01]  /*88f0*/  STG.E desc[UR14][R8.64], R3 ;  /* 0x0000000308007986 */ /* 0x0001e2000c10190e */
[----:B------:R-:W-:-:S04]  /*8900*/  FFMA R0, R13, R0, R13 ;  /* 0x000000000d007223 */ /* 0x000fc8000000000d */
        /* <DEDUP_REMOVED lines=8> */
.L_x_1986:
[----:B------:R-:W-:Y:S05]  /*8990*/  BSYNC.RECONVERGENT B3 ;  /* 0x0000000000037941 */ /* 0x000fea0003800200 */
.L_x_1985:
[----:B------:R-:W2:Y:S01]  /*89a0*/  LDG.E R3, desc[UR14][R8.64+0x4] ;  /* 0x0000040e08037981 */ /* 0x000ea2000c1e1900 */
[----:B------:R-:W0:Y:S01]  /*89b0*/  MUFU.RCP R11, R6 ;  /* 0x00000006000b7308 */ /* 0x000e220000001000 */
        /* <DEDUP_REMOVED lines=15> */
.L_x_1988:
[----:B------:R-:W-:Y:S05]  /*8ab0*/  BSYNC.RECONVERGENT B3 ;  /* 0x0000000000037941 */ /* 0x000fea0003800200 */
.L_x_1987:
[----:B------:R-:W2:Y:S02]  /*8ac0*/  LDG.E R3, desc[UR14][R8.64+0x8] ;  /* 0x0000080e08037981 */ /* 0x000ea4000c1e1900 */
[----:B--2---:R-:W-:-:S05]  /*8ad0*/  FADD R3, R3, R0 ;  /* 0x0000000003037221 */ /* 0x004fca0000000000 */
[----:B------:R1:W-:Y:S02]  /*8ae0*/  STG.E desc[UR14][R8.64+0x8], R3 ;  /* 0x0000080308007986 */ /* 0x0003e4000c10190e */
.L_x_1966:
[----:B------:R-:W-:Y:S05]  /*8af0*/  BSYNC.RECONVERGENT B2 ;  /* 0x0000000000027941 */ /* 0x000fea0003800200 */
.L_x_1965:
[----:B------:R-:W2:Y:S01]  /*8b00*/  LDCU UR4, c[0x0][0x448] ;  /* 0x00008900ff0477ac */ /* 0x000ea20008000800 */
[----:B0-----:R-:W0:Y:S01]  /*8b10*/  LDC.64 R4, c[0x0][0x418] ;  /* 0x00010600ff047b82 */ /* 0x001e220000000a00 */
[----:B------:R-:W-:Y:S07]  /*8b20*/  BSSY.RECONVERGENT B2, `(.L_x_1989) ;  /* 0x0000078000027945 */ /* 0x000fee0003800200 */
[----:B------:R-:W-:Y:S01]  /*8b30*/  BAR.SYNC.DEFER_BLOCKING 0x0 ;  /* 0x0000000000007b1d */ /* 0x000fe20000010000 */
[C---:B--2---:R-:W-:Y:S01]  /*8b40*/  ISETP.GE.AND P0, PT, R43.reuse, UR4, PT ;  /* 0x000000042b007c0c */ /* 0x044fe2000bf06270 */
[----:B0-----:R-:W-:-:S12]  /*8b50*/  IMAD.WIDE R4, R43, 0x4, R4 ;  /* 0x000000042b047825 */ /* 0x001fd800078e0204 */
[----:B------:R-:W-:Y:S05]  /*8b60*/  @P0 BRA `(.L_x_1990) ;  /* 0x0000000400cc0947 */ /* 0x000fea0003800000 */
[----:B-1----:R-:W0:Y:S01]  /*8b70*/  LDC.64 R2, c[0x0][0x398] ;  /* 0x0000e600ff027b82 */ /* 0x002e220000000a00 */
[----:B------:R1:W5:Y:S01]  /*8b80*/  LDG.E.CONSTANT R9, desc[UR14][R4.64] ;  /* 0x0000000e04097981 */ /* 0x000362000c1e9900 */
[----:B0-----:R-:W-:-:S05]  /*8b90*/  IMAD.WIDE R2, R41, 0x4, R2 ;  /* 0x0000000429027825 */ /* 0x001fca00078e0202 */
[----:B------:R-:W2:Y:S04]  /*8ba0*/  LDG.E R7, desc[UR14][R2.64+0x4] ;  /* 0x0000040e02077981 */ /* 0x000ea8000c1e1900 */
[----:B------:R-:W3:Y:S04]  /*8bb0*/  LDG.E R8, desc[UR14][R2.64] ;  /* 0x0000000e02087981 */ /* 0x000ee8000c1e1900 */
[----:B------:R-:W4:Y:S01]  /*8bc0*/  LDG.E R6, desc[UR14][R2.64+0x8] ;  /* 0x0000080e02067981 */ /* 0x000f22000c1e1900 */
[----:B------:R-:W-:Y:S01]  /*8bd0*/  BSSY.RECONVERGENT B0, `(.L_x_1991) ;  /* 0x0000011000007945 */ /* 0x000fe20003800200 */
[----:B--2---:R-:W-:-:S04]  /*8be0*/  FMUL R11, R7, R7 ;  /* 0x00000007070b7220 */ /* 0x004fc80000400000 */
[----:B---3--:R-:W-:-:S04]  /*8bf0*/  FFMA R11, R8, R8, R11 ;  /* 0x00000008080b7223 */ /* 0x008fc8000000000b */
[----:B----4-:R-:W-:-:S05]  /*8c00*/  FFMA R11, R6, R6, R11 ;  /* 0x00000006060b7223 */ /* 0x010fca000000000b */
[----:B------:R-:W-:Y:S01]  /*8c10*/  IADD3 R10, PT, PT, R11, -0xd000000, RZ ;  /* 0xf30000000b0a7810 */ /* 0x000fe20007ffe0ff */
[----:B------:R1:W0:Y:S03]  /*8c20*/  MUFU.RSQ R0, R11 ;  /* 0x0000000b00007308 */ /* 0x0002260000001400 */
[----:B------:R-:W-:-:S13]  /*8c30*/  ISETP.GT.U32.AND P0, PT, R10, 0x727fffff, PT ;  /* 0x727fffff0a00780c */ /* 0x000fda0003f04070 */
[----:B-1----:R-:W-:Y:S05]  /*8c40*/  @!P0 BRA `(.L_x_1992) ;  /* 0x0000000000148947 */ /* 0x002fea0003800000 */
[----:B------:R-:W-:Y:S02]  /*8c50*/  MOV R2, R11 ;  /* 0x0000000b00027202 */ /* 0x000fe40000000f00 */
[----:B0-----:R-:W-:-:S07]  /*8c60*/  MOV R0, 0x8c80 ;  /* 0x00008c8000007802 */ /* 0x001fce0000000f00 */
[----:B-----5:R-:W-:Y:S05]  /*8c70*/  CALL.REL.NOINC `($__internal_30_$__cuda_sm20_sqrt_rn_f32_slowpath) ;  /* 0x0000006000207944 */ /* 0x020fea0003c00000 */
[----:B------:R-:W-:Y:S01]  /*8c80*/  MOV R3, R45 ;  /* 0x0000002d00037202 */ /* 0x000fe20000000f00 */
[----:B------:R-:W-:Y:S06]  /*8c90*/  BRA `(.L_x_1993) ;  /* 0x0000000000107947 */ /* 0x000fec0003800000 */
.L_x_1992:
[----:B0-----:R-:W-:Y:S01]  /*8ca0*/  FMUL.FTZ R2, R11, R0 ;  /* 0x000000000b027220 */ /* 0x001fe20000410000 */
[----:B------:R-:W-:-:S03]  /*8cb0*/  FMUL.FTZ R0, R0, 0.5 ;  /* 0x3f00000000007820 */ /* 0x000fc60000410000 */
[----:B------:R-:W-:-:S04]  /*8cc0*/  FFMA R3, -R2, R2, R11 ;  /* 0x0000000202037223 */ /* 0x000fc8000000010b */
[----:B------:R-:W-:-:S07]  /*8cd0*/  FFMA R3, R3, R0, R2 ;  /* 0x0000000003037223 */ /* 0x000fce0000000002 */
.L_x_1993:
[----:B------:R-:W-:Y:S05]  /*8ce0*/  BSYNC.RECONVERGENT B0 ;  /* 0x0000000000007941 */ /* 0x000fea0003800200 */
.L_x_1991:
        /* <DEDUP_REMOVED lines=15> */
[----:B-----5:R-:W-:Y:S05]  /*8de0*/  CALL.REL.NOINC `($__internal_31_$__cuda_sm3x_div_rn_noftz_f32_slowpath) ;  /* 0x00000060001c7944 */ /* 0x020fea0003c00000 */
.L_x_1997:
[----:B------:R-:W-:Y:S05]  /*8df0*/  BSYNC.RECONVERGENT B4 ;  /* 0x0000000000047941 */ /* 0x000fea0003800200 */
.L_x_1996:
[----:B-----5:R-:W-:Y:S01]  /*8e00*/  FADD R14, R0, R0 ;  /* 0x00000000000e7221 */ /* 0x020fe20000000000 */
        /* <DEDUP_REMOVED lines=31> */
[----:B------:R-:W-:Y:S05]  /*9000*/  CALL.REL.NOINC `($__internal_31_$__cuda_sm3x_div_rn_noftz_f32_slowpath) ;  /* 0x0000005c00947944 */ /* 0x000fea0003c00000 */
.L_x_2001:
[----:B------:R-:W-:Y:S05]  /*9010*/  BSYNC.RECONVERGENT B5 ;  /* 0x0000000000057941 */ /* 0x000fea0003800200 */
.L_x_2000:
[----:B------:R-:W-:-:S07]  /*9020*/  MOV R3, R0 ;  /* 0x0000000000037202 */ /* 0x000fce0000000f00 */
.L_x_1999:
[----:B------:R-:W-:Y:S05]  /*9030*/  BSYNC.RECONVERGENT B4 ;  /* 0x0000000000047941 */ /* 0x000fea0003800200 */
.L_x_1998:
[-C--:B------:R-:W-:Y:S01]  /*9040*/  FMUL R8, R8, R3.reuse ;  /* 0x0000000308087220 */ /* 0x080fe20000400000 */
[-C--:B------:R-:W-:Y:S01]  /*9050*/  FMUL R7, R7, R3.reuse ;  /* 0x0000000307077220 */ /* 0x080fe20000400000 */
[----:B------:R-:W-:-:S07]  /*9060*/  FMUL R6, R6, R3 ;  /* 0x0000000306067220 */ /* 0x000fce0000400000 */
.L_x_1995:
[----:B------:R-:W-:Y:S05]  /*9070*/  BSYNC.RECONVERGENT B3 ;  /* 0x0000000000037941 */ /* 0x000fea0003800200 */
.L_x_1994:
[----:B-----5:R-:W0:Y:S01]  /*9080*/  MUFU.RCP R0, R9 ;  /* 0x0000000900007308 */ /* 0x020e220000001000 */
[----:B------:R-:W-:Y:S01]  /*9090*/  UMOV UR4, 0x39db5cb3 ;  /* 0x39db5cb300047882 */ /* 0x000fe20000000000 */
[----:B------:R-:W-:Y:S01]  /*90a0*/  BSSY.RECONVERGENT B3, `(.L_x_2002) ;  /* 0x000000d000037945 */ /* 0x000fe20003800200 */
[----:B------:R-:W-:-:S05]  /*90b0*/  MOV R10, UR4 ;  /* 0x00000004000a7c02 */ /* 0x000fca0008000f00 */
[----:B------:R-:W1:Y:S01]  /*90c0*/  FCHK P0, R10, R9 ;  /* 0x000000090a007302 */ /* 0x000e620000000000 */
[----:B0-----:R-:W-:-:S04]  /*90d0*/  FFMA R3, -R9, R0, 1 ;  /* 0x3f80000009037423 */ /* 0x001fc80000000100 */
[----:B------:R-:W-:-:S04]  /*90e0*/  FFMA R0, R0, R3, R0 ;  /* 0x0000000300007223 */ /* 0x000fc80000000000 */
[----:B------:R-:W-:-:S04]  /*90f0*/  FFMA R2, R0, 0.00041840001358650624752, RZ ;  /* 0x39db5cb300027823 */ /* 0x000fc800000000ff */
[----:B------:R-:W-:-:S04]  /*9100*/  FFMA R3, -R9, R2, 0.00041840001358650624752 ;  /* 0x39db5cb309037423 */ /* 0x000fc80000000102 */
[----:B------:R-:W-:Y:S01]  /*9110*/  FFMA R0, R0, R3, R2 ;  /* 0x0000000300007223 */ /* 0x000fe20000000002 */
[----:B-1----:R-:W-:Y:S06]  /*9120*/  @!P0 BRA `(.L_x_2003) ;  /* 0x0000000000108947 */ /* 0x002fec0003800000 */
[----:B------:R-:W-:Y:S01]  /*9130*/  HFMA2 R3, -RZ, RZ, 0.73193359375, 300.75 ;  /* 0x39db5cb3ff037431 */ /* 0x000fe200000001ff */
[----:B------:R-:W-:Y:S02]  /*9140*/  MOV R0, R9 ;  /* 0x0000000900007202 */ /* 0x000fe40000000f00 */
[----:B------:R-:W-:-:S07]  /*9150*/  MOV R46, 0x9170 ;  /* 0x00009170002e7802 */ /* 0x000fce0000000f00 */
[----:B------:R-:W-:Y:S05]  /*9160*/  CALL.REL.NOINC `($__internal_31_$__cuda_sm3x_div_rn_noftz_f32_slowpath) ;  /* 0x0000005c003c7944 */ /* 0x000fea0003c00000 */
.L_x_2003:
[----:B------:R-:W-:Y:S05]  /*9170*/  BSYNC.RECONVERGENT B3 ;  /* 0x0000000000037941 */ /* 0x000fea0003800200 */
.L_x_2002:
[----:B------:R-:W0:Y:S08]  /*9180*/  LDC.64 R2, c[0x0][0x388] ;  /* 0x0000e200ff027b82 */ /* 0x000e300000000a00 */
[----:B------:R-:W1:Y:S01]  /*9190*/  LDC R11, c[0x0][0x458] ;  /* 0x00011600ff0b7b82 */ /* 0x000e620000000800 */
[----:B0-----:R-:W-:-:S05]  /*91a0*/  IMAD.WIDE R2, R41, 0x4, R2 ;  /* 0x0000000429027825 */ /* 0x001fca00078e0202 */
[----:B------:R-:W2:Y:S04]  /*91b0*/  LDG.E R13, desc[UR14][R2.64] ;  /* 0x0000000e020d7981 */ /* 0x000ea8000c1e1900 */
[----:B------:R-:W3:Y:S04]  /*91c0*/  LDG.E R10, desc[UR14][R2.64+0x4] ;  /* 0x0000040e020a7981 */ /* 0x000ee8000c1e1900 */
[----:B------:R-:W4:Y:S01]  /*91d0*/  LDG.E R12, desc[UR14][R2.64+0x8] ;  /* 0x0000080e020c7981 */ /* 0x000f22000c1e1900 */
[----:B------:R-:W-:Y:S01]  /*91e0*/  FSETP.GEU.AND P0, PT, R9, 9.9999999747524270788e-07, PT ;  /* 0x358637bd0900780b */ /* 0x000fe20003f0e000 */
[----:B-1----:R-:W-:-:S03]  /*91f0*/  FMUL R9, R11, 0.5 ;  /* 0x3f0000000b097820 */ /* 0x002fc60000400000 */
[----:B------:R-:W-:Y:S01]  /*9200*/  FSEL R0, R0, 3.4866669011535122991e-05, P0 ;  /* 0x38123dcd00007808 */ /* 0x000fe20000000000 */
[C---:B------:R-:W-:Y:S01]  /*9210*/  FMUL R11, R9.reuse, R8 ;  /* 0x00000008090b7220 */ /* 0x040fe20000400000 */
[C---:B------:R-:W-:Y:S01]  /*9220*/  FMUL R7, R9.reuse, R7 ;  /* 0x0000000709077220 */ /* 0x040fe20000400000 */
[----:B------:R-:W-:Y:S02]  /*9230*/  FMUL R9, R9, R6 ;  /* 0x0000000609097220 */ /* 0x000fe40000400000 */
[C---:B--2---:R-:W-:Y:S01]  /*9240*/  FFMA R11, R0.reuse, R11, R13 ;  /* 0x0000000b000b7223 */ /* 0x044fe2000000000d */
[----:B---3--:R-:W-:-:S04]  /*9250*/  FFMA R7, R0, R7, R10 ;  /* 0x0000000700077223 */ /* 0x008fc8000000000a */
[----:B------:R0:W-:Y:S01]  /*9260*/  STG.E desc[UR14][R2.64], R11 ;  /* 0x0000000b02007986 */ /* 0x0001e2000c10190e */
[----:B----4-:R-:W-:-:S03]  /*9270*/  FFMA R9, R0, R9, R12 ;  /* 0x0000000900097223 */ /* 0x010fc6000000000c */
[----:B------:R0:W-:Y:S04]  /*9280*/  STG.E desc[UR14][R2.64+0x4], R7 ;  /* 0x0000040702007986 */ /* 0x0001e8000c10190e */
[----:B------:R0:W-:Y:S02]  /*9290*/  STG.E desc[UR14][R2.64+0x8], R9 ;  /* 0x0000080902007986 */ /* 0x0001e4000c10190e */
.L_x_1990:
[----:B------:R-:W-:Y:S05]  /*92a0*/  BSYNC.RECONVERGENT B2 ;  /* 0x0000000000027941 */ /* 0x000fea0003800200 */
.L_x_1989:
[----:B------:R-:W2:Y:S02]  /*92b0*/  LDCU UR4, c[0x0][0x460] ;  /* 0x00008c00ff0477ac */ /* 0x000ea40008000800 */
[----:B--2---:R-:W-:Y:S01]  /*92c0*/  UISETP.GE.AND UP0, UPT, UR4, 0x1, UPT ;  /* 0x000000010400788c */ /* 0x004fe2000bf06270 */
[----:B------:R-:W-:Y:S08]  /*92d0*/  BAR.SYNC.DEFER_BLOCKING 0x0 ;  /* 0x0000000000007b1d */ /* 0x000ff00000010000 */
[----:B------:R-:W-:Y:S05]  /*92e0*/  BRA.U !UP0, `(.L_x_2004) ;  /* 0x0000002d08587547 */ /* 0x000fea000b800000 */
[----:B-----5:R-:W2:Y:S01]  /*92f0*/  LDC.64 R30, c[0x0][0x3e0] ;  /* 0x0000f800ff1e7b82 */ /* 0x020ea20000000a00 */
[C---:B0-----:R-:W-:Y:S01]  /*9300*/  SHF.L.U32 R7, R43.reuse, 0x2, RZ ;  /* 0x000000022b077819 */ /* 0x041fe200000006ff */
[----:B------:R-:W0:Y:S01]  /*9310*/  LDCU UR9, c[0x0][0x448] ;  /* 0x00008900ff0977ac */ /* 0x000e220008000800 */
[----:B-1----:R-:W-:Y:S01]  /*9320*/  SHF.L.U32 R3, R43, 0x1, RZ ;  /* 0x000000012b037819 */ /* 0x002fe200000006ff */
[----:B------:R-:W1:Y:S04]  /*9330*/  LDCU UR8, c[0x0][0x460] ;  /* 0x00008c00ff0877ac */ /* 0x000e680008000800 */
[----:B------:R-:W3:Y:S01]  /*9340*/  LDC.64 R34, c[0x0][0x3d0] ;  /* 0x0000f400ff227b82 */ /* 0x000ee20000000a00 */
[----:B------:R-:W4:Y:S01]  /*9350*/  LDCU UR6, c[0x0][0x44c] ;  /* 0x00008980ff0677ac */ /* 0x000f220008000800 */
[----:B------:R-:W0:Y:S06]  /*9360*/  LDCU UR7, c[0x0][0x450] ;  /* 0x00008a00ff0777ac */ /* 0x000e2c0008000800 */
[----:B------:R-:W1:Y:S01]  /*9370*/  LDC.64 R32, c[0x0][0x3d8] ;  /* 0x0000f600ff207b82 */ /* 0x000e620000000a00 */
[----:B------:R-:W-:-:S07]  /*9380*/  UMOV UR4, URZ ;  /* 0x000000ff00047c82 */ /* 0x000fce0008000000 */
[----:B------:R-:W4:Y:S01]  /*9390*/  LDC.64 R28, c[0x0][0x3e8] ;  /* 0x0000fa00ff1c7b82 */ /* 0x000f220000000a00 */
[----:B--2---:R-:W-:-:S07]  /*93a0*/  IMAD.WIDE R30, R7, 0x4, R30 ;  /* 0x00000004071e7825 */ /* 0x004fce00078e021e */
[----:B------:R-:W2:Y:S01]  /*93b0*/  LDC.64 R24, c[0x0][0x390] ;  /* 0x0000e400ff187b82 */ /* 0x000ea20000000a00 */
[----:B---3--:R-:W-:-:S04]  /*93c0*/  IMAD.WIDE R34, R3, 0x4, R34 ;  /* 0x0000000403227825 */ /* 0x008fc800078e0222 */
[----:B-1----:R-:W-:-:S04]  /*93d0*/  IMAD.WIDE R32, R3, 0x4, R32 ;  /* 0x0000000403207825 */ /* 0x002fc800078e0220 */
[----:B----4-:R-:W-:-:S04]  /*93e0*/  IMAD.WIDE R28, R3, 0x4, R28 ;  /* 0x00000004031c7825 */ /* 0x010fc800078e021c */
[----:B0-2---:R-:W-:-:S07]  /*93f0*/  IMAD.WIDE R24, R43, 0x4, R24 ;  /* 0x000000042b187825 */ /* 0x005fce00078e0218 */
.L_x_2075:
[----:B------:R-:W-:Y:S01]  /*9400*/  ISETP.GE.AND P0, PT, R43, R42, PT ;  /* 0x0000002a2b00720c */ /* 0x000fe20003f06270 */
[----:B------:R-:W-:Y:S01]  /*9410*/  UIADD3 UR4, UPT, UPT, UR4, 0x1, URZ ;  /* 0x0000000104047890 */ /* 0x000fe2000fffe0ff */
[----:B------:R-:W-:Y:S03]  /*9420*/  BSSY.RECONVERGENT B2, `(.L_x_2005) ;  /* 0x0000063000027945 */ /* 0x000fe60003800200 */
[----:B------:R-:W-:-:S08]  /*9430*/  UISETP.NE.AND UP0, UPT, UR4, UR8, UPT ;  /* 0x000000080400728c */ /* 0x000fd0000bf05270 */
[----:B0-----:R0:W-:Y:S01]  /*9440*/  @!P0 STG.E desc[UR14][R24.64], RZ ;  /* 0x000000ff18008986 */ /* 0x0011e2000c10190e */
[----:B------:R-:W-:Y:S01]  /*9450*/  BAR.SYNC.DEFER_BLOCKING 0x0 ;  /* 0x0000000000007b1d */ /* 0x000fe20000010000 */
[----:B------:R-:W-:-:S13]  /*9460*/  ISETP.GE.AND P0, PT, R43, UR6, PT ;  /* 0x000000062b007c0c */ /* 0x000fda000bf06270 */
[----:B012--5:R-:W-:Y:S05]  /*9470*/  @P0 BRA `(.L_x_2006) ;  /* 0x0000000400740947 */ /* 0x027fea0003800000 */
[----:B------:R-:W0:Y:S01]  /*9480*/  LDC.64 R12, c[0x4][0x10] ;  /* 0x01000400ff0c7b82 */ /* 0x000e220000000a00 */
[----:B------:R-:W2:Y:S04]  /*9490*/  LDG.E.CONSTANT R10, desc[UR14][R34.64] ;  /* 0x0000000e220a7981 */ /* 0x000ea8000c1e9900 */
[----:B------:R-:W3:Y:S03]  /*94a0*/  LDG.E.CONSTANT R9, desc[UR14][R34.64+0x4] ;  /* 0x0000040e22097981 */ /* 0x000ee6000c1e9900 */
[----:B------:R-:W1:Y:S01]  /*94b0*/  LDC.64 R16, c[0x0][0x380] ;  /* 0x0000e000ff107b82 */ /* 0x000e620000000a00 */
[----:B------:R-:W5:Y:S04]  /*94c0*/  LDG.E.CONSTANT R11, desc[UR14][R32.64] ;  /* 0x0000000e200b7981 */ /* 0x000f68000c1e9900 */
[----:B------:R-:W5:Y:S04]  /*94d0*/  LDG.E.CONSTANT R14, desc[UR14][R32.64+0x4] ;  /* 0x0000040e200e7981 */ /* 0x000f68000c1e9900 */
[----:B0-----:R-:W4:Y:S01]  /*94e0*/  LDG.E R12, desc[UR14][R12.64] ;  /* 0x0000000e0c0c7981 */ /* 0x001f22000c1e1900 */
[----:B--2---:R-:W-:-:S02]  /*94f0*/  LEA R10, R10, R10, 0x1 ;  /* 0x0000000a0a0a7211 */ /* 0x004fc400078e08ff */
[----:B----4-:R-:W-:Y:S02]  /*9500*/  ISETP.NE.AND P0, PT, R12, RZ, PT ;  /* 0x000000ff0c00720c */ /* 0x010fe40003f05270 */
[----:B---3--:R-:W-:-:S11]  /*9510*/  LEA R9, R9, R9, 0x1 ;  /* 0x0000000909097211 */ /* 0x008fd600078e08ff */
[----:B------:R-:W0:Y:S01]  /*9520*/  @P0 LDC.64 R2, c[0x4][0x8] ;  /* 0x01000200ff020b82 */ /* 0x000e220000000a00 */
[----:B-1----:R-:W-:-:S04]  /*9530*/  IMAD.WIDE R6, R10, 0x4, R16 ;  /* 0x000000040a067825 */ /* 0x002fc800078e0210 */
[----:B------:R-:W-:Y:S01]  /*9540*/  IMAD.WIDE R16, R9, 0x4, R16 ;  /* 0x0000000409107825 */ /* 0x000fe200078e0210 */
[----:B------:R-:W2:Y:S02]  /*9550*/  LDG.E R8, desc[UR14][R6.64] ;  /* 0x0000000e06087981 */ /* 0x000ea4000c1e1900 */
[----:B------:R-:W1:Y:S02]  /*9560*/  @P0 LDC.64 R12, c[0x4][RZ] ;  /* 0x01000000ff0c0b82 */ /* 0x000e640000000a00 */
[----:B------:R-:W2:Y:S04]  /*9570*/  LDG.E R19, desc[UR14][R16.64] ;  /* 0x0000000e10137981 */ /* 0x000ea8000c1e1900 */
[----:B------:R-:W3:Y:S04]  /*9580*/  LDG.E R0, desc[UR14][R6.64+0x4] ;  /* 0x0000040e06007981 */ /* 0x000ee8000c1e1900 */
[----:B------:R-:W3:Y:S04]  /*9590*/  LDG.E R21, desc[UR14][R16.64+0x4] ;  /* 0x0000040e10157981 */ /* 0x000ee8000c1e1900 */
[----:B------:R3:W4:Y:S04]  /*95a0*/  LDG.E R15, desc[UR14][R6.64+0x8] ;  /* 0x0000080e060f7981 */ /* 0x000728000c1e1900 */
[----:B0-----:R-:W4:Y:S04]  /*95b0*/  @P0 LDG.E R37, desc[UR14][R2.64] ;  /* 0x0000000e02250981 */ /* 0x001f28000c1e1900 */
[----:B------:R-:W4:Y:S04]  /*95c0*/  @P0 LDG.E R22, desc[UR14][R2.64+0x4] ;  /* 0x0000040e02160981 */ /* 0x000f28000c1e1900 */
[----:B------:R-:W4:Y:S04]  /*95d0*/  LDG.E R18, desc[UR14][R16.64+0x8] ;  /* 0x0000080e10127981 */ /* 0x000f28000c1e1900 */
[----:B------:R-:W4:Y:S04]  /*95e0*/  @P0 LDG.E R45, desc[UR14][R2.64+0x8] ;  /* 0x0000080e022d0981 */ /* 0x000f28000c1e1900 */
[----:B-1----:R-:W4:Y:S04]  /*95f0*/  @P0 LDG.E R23, desc[UR14][R12.64] ;  /* 0x0000000e0c170981 */ /* 0x002f28000c1e1900 */
[----:B------:R-:W4:Y:S04]  /*9600*/  @P0 LDG.E R20, desc[UR14][R12.64+0x4] ;  /* 0x0000040e0c140981 */ /* 0x000f28000c1e1900 */
[----:B------:R-:W4:Y:S01]  /*9610*/  @P0 LDG.E R39, desc[UR14][R12.64+0x8] ;  /* 0x0000080e0c270981 */ /* 0x000f22000c1e1900 */
[----:B------:R-:W-:Y:S01]  /*9620*/  BSSY.RECONVERGENT B0, `(.L_x_2007) ;  /* 0x000001d000007945 */ /* 0x000fe20003800200 */
[----:B--2---:R-:W-:Y:S01]  /*9630*/  FADD R8, -R8, R19 ;  /* 0x0000001308087221 */ /* 0x004fe20000000100 */
[----:B---3--:R-:W-:-:S03]  /*9640*/  FADD R7, -R0, R21 ;  /* 0x0000001500077221 */ /* 0x008fc60000000100 */
[----:B----4-:R-:W-:Y:S01]  /*9650*/  @P0 FMUL R37, R8, R37 ;  /* 0x0000002508250220 */ /* 0x010fe20000400000 */
[----:B------:R-:W-:-:S05]  /*9660*/  @P0 FMUL R22, R7, R22 ;  /* 0x0000001607160220 */ /* 0x000fca0000400000 */
[----:B------:R-:W0:Y:S01]  /*9670*/  @P0 FRND R37, R37 ;  /* 0x0000002500250307 */ /* 0x000e220000201000 */
[----:B------:R-:W-:-:S04]  /*9680*/  FADD R6, -R15, R18 ;  /* 0x000000120f067221 */ /* 0x000fc80000000100 */
[----:B------:R-:W-:-:S03]  /*9690*/  @P0 FMUL R45, R6, R45 ;  /* 0x0000002d062d0220 */ /* 0x000fc60000400000 */
        /* <DEDUP_REMOVED lines=14> */
[----:B-----5:R-:W-:Y:S05]  /*9780*/  CALL.REL.NOINC `($__internal_30_$__cuda_sm20_sqrt_rn_f32_slowpath) ;  /* 0x00000054005c7944 */ /* 0x020fea0003c00000 */
[----:B------:R-:W-:Y:S01]  /*9790*/  MOV R0, R45 ;  /* 0x0000002d00007202 */ /* 0x000fe20000000f00 */
[----:B------:R-:W-:Y:S06]  /*97a0*/  BRA `(.L_x_2009) ;  /* 0x0000000000107947 */ /* 0x000fec0003800000 */
.L_x_2008:
[----:B-1----:R-:W-:Y:S01]  /*97b0*/  FMUL.FTZ R0, R3, R2 ;  /* 0x0000000203007220 */ /* 0x002fe20000410000 */
[----:B------:R-:W-:-:S03]  /*97c0*/  FMUL.FTZ R2, R2, 0.5 ;  /* 0x3f00000002027820 */ /* 0x000fc60000410000 */
[----:B------:R-:W-:-:S04]  /*97d0*/  FFMA R3, -R0, R0, R3 ;  /* 0x0000000000037223 */ /* 0x000fc80000000103 */
[----:B------:R-:W-:-:S07]  /*97e0*/  FFMA R0, R3, R2, R0 ;  /* 0x0000000203007223 */ /* 0x000fce0000000000 */
.L_x_2009:
[----:B------:R-:W-:Y:S05]  /*97f0*/  BSYNC.RECONVERGENT B0 ;  /* 0x0000000000007941 */ /* 0x000fea0003800200 */
.L_x_2007:
        /* <DEDUP_REMOVED lines=14> */
[----:B------:R-:W-:Y:S05]  /*98e0*/  CALL.REL.NOINC `($__internal_31_$__cuda_sm3x_div_rn_noftz_f32_slowpath) ;  /* 0x00000054005c7944 */ /* 0x000fea0003c00000 */
[----:B------:R-:W-:-:S07]  /*98f0*/  MOV R13, R0 ;  /* 0x00000000000d7202 */ /* 0x000fce0000000f00 */
.L_x_2011:
[----:B------:R-:W-:Y:S05]  /*9900*/  BSYNC.RECONVERGENT B3 ;  /* 0x0000000000037941 */ /* 0x000fea0003800200 */
.L_x_2010:
        /* <DEDUP_REMOVED lines=20> */
.L_x_2006:
[----:B------:R-:W-:Y:S05]  /*9a50*/  BSYNC.RECONVERGENT B2 ;  /* 0x0000000000027941 */ /* 0x000fea0003800200 */
.L_x_2005:
[----:B------:R-:W-:Y:S01]  /*9a60*/  ISETP.GE.AND P0, PT, R43, UR7, PT ;  /* 0x000000072b007c0c */ /* 0x000fe2000bf06270 */
[----:B------:R-:W-:-:S12]  /*9a70*/  BSSY.RECONVERGENT B2, `(.L_x_2012) ;  /* 0x00001d9000027945 */ /* 0x000fd80003800200 */
[----:B------:R-:W-:Y:S05]  /*9a80*/  @P0 BRA `(.L_x_2013) ;  /* 0x0000001c005c0947 */ /* 0x000fea0003800000 */
[----:B0-----:R-:W0:Y:S01]  /*9a90*/  LDC.64 R2, c[0x4][0x10] ;  /* 0x01000400ff027b82 */ /* 0x001e220000000a00 */
[----:B------:R-:W2:Y:S04]  /*9aa0*/  LDG.E.CONSTANT R16, desc[UR14][R30.64] ;  /* 0x0000000e1e107981 */ /* 0x000ea8000c1e9900 */
[----:B-----5:R-:W3:Y:S03]  /*9ab0*/  LDG.E.CONSTANT R14, desc[UR14][R30.64+0x4] ;  /* 0x0000040e1e0e7981 */ /* 0x020ee6000c1e9900 */
[----:B------:R-:W1:Y:S01]  /*9ac0*/  LDC.64 R10, c[0x0][0x380] ;  /* 0x0000e000ff0a7b82 */ /* 0x000e620000000a00 */
[----:B------:R-:W4:Y:S04]  /*9ad0*/  LDG.E.CONSTANT R12, desc[UR14][R30.64+0x8] ;  /* 0x0000080e1e0c7981 */ /* 0x000f28000c1e9900 */
[----:B------:R-:W5:Y:S04]  /*9ae0*/  LDG.E.CONSTANT R23, desc[UR14][R28.64] ;  /* 0x0000000e1c177981 */ /* 0x000f68000c1e9900 */
[----:B0-----:R-:W3:Y:S01]  /*9af0*/  LDG.E R2, desc[UR14][R2.64] ;  /* 0x0000000e02027981 */ /* 0x001ee2000c1e1900 */
[----:B--2---:R-:W-:-:S02]  /*9b00*/  LEA R16, R16, R16, 0x1 ;  /* 0x0000001010107211 */ /* 0x004fc400078e08ff */
[----:B---3--:R-:W-:Y:S02]  /*9b10*/  ISETP.NE.AND P0, PT, R2, RZ, PT ;  /* 0x000000ff0200720c */ /* 0x008fe40003f05270 */
[----:B------:R-:W-:-:S11]  /*9b20*/  LEA R14, R14, R14, 0x1 ;  /* 0x0000000e0e0e7211 */ /* 0x000fd600078e08ff */
        /* <DEDUP_REMOVED lines=8> */
[----:B------:R1:W3:Y:S04]  /*9bb0*/  LDG.E R17, desc[UR14][R36.64+0x8] ;  /* 0x0000080e24117981 */ /* 0x0002e8000c1e1900 */
[----:B0-----:R-:W3:Y:S04]  /*9bc0*/  @P0 LDG.E R18, desc[UR14][R6.64+0x4] ;  /* 0x0000040e06120981 */ /* 0x001ee8000c1e1900 */
[----:B------:R-:W3:Y:S04]  /*9bd0*/  @P0 LDG.E R20, desc[UR14][R6.64] ;  /* 0x0000000e06140981 */ /* 0x000ee8000c1e1900 */
[----:B------:R-:W3:Y:S04]  /*9be0*/  LDG.E R0, desc[UR14][R46.64+0x8] ;  /* 0x0000080e2e007981 */ /* 0x000ee8000c1e1900 */
[----:B------:R-:W3:Y:S01]  /*9bf0*/  @P0 LDG.E R49, desc[UR14][R6.64+0x8] ;  /* 0x0000080e06310981 */ /* 0x000ee2000c1e1900 */
[----:B------:R-:W0:Y:S01]  /*9c00*/  @P0 LDC.64 R2, c[0x4][0x8] ;  /* 0x01000200ff020b82 */ /* 0x000e220000000a00 */
[----:B----4-:R-:W-:-:S02]  /*9c10*/  LEA R12, R12, R12, 0x1 ;  /* 0x0000000c0c0c7211 */ /* 0x010fc400078e08ff */
[----:B-1----:R-:W4:Y:S04]  /*9c20*/  @P0 LDG.E R39, desc[UR14][R8.64+0x4] ;  /* 0x0000040e08270981 */ /* 0x002f28000c1e1900 */
[----:B------:R-:W4:Y:S01]  /*9c30*/  @P0 LDG.E R50, desc[UR14][R8.64] ;  /* 0x0000000e08320981 */ /* 0x000f22000c1e1900 */
[----:B------:R-:W-:-:S03]  /*9c40*/  IMAD.WIDE R10, R12, 0x4, R10 ;  /* 0x000000040c0a7825 */ /* 0x000fc600078e020a */
[----:B------:R-:W4:Y:S01]  /*9c50*/  @P0 LDG.E R46, desc[UR14][R8.64+0x8] ;  /* 0x0000080e082e0981 */ /* 0x000f22000c1e1900 */
[----:B------:R-:W1:Y:S03]  /*9c60*/  @P0 LDC.64 R36, c[0x4][RZ] ;  /* 0x01000000ff240b82 */ /* 0x000e660000000a00 */
[----:B------:R-:W4:Y:S04]  /*9c70*/  LDG.E R52, desc[UR14][R10.64] ;  /* 0x0000000e0a347981 */ /* 0x000f28000c1e1900 */
[----:B------:R-:W4:Y:S04]  /*9c80*/  LDG.E R51, desc[UR14][R10.64+0x8] ;  /* 0x0000080e0a337981 */ /* 0x000f28000c1e1900 */
[----:B------:R3:W4:Y:S04]  /*9c90*/  LDG.E R40, desc[UR14][R10.64+0x4] ;  /* 0x0000040e0a287981 */ /* 0x000728000c1e1900 */
[----:B0-----:R-:W4:Y:S04]  /*9ca0*/  @P0 LDG.E R48, desc[UR14][R2.64] ;  /* 0x0000000e02300981 */ /* 0x001f28000c1e1900 */
[----:B------:R-:W4:Y:S04]  /*9cb0*/  @P0 LDG.E R53, desc[UR14][R2.64+0x8] ;  /* 0x0000080e02350981 */ /* 0x000f28000c1e1900 */
[----:B------:R0:W4:Y:S04]  /*9cc0*/  @P0 LDG.E R45, desc[UR14][R2.64+0x4] ;  /* 0x0000040e022d0981 */ /* 0x000128000c1e1900 */
[----:B-1----:R-:W4:Y:S04]  /*9cd0*/  @P0 LDG.E R7, desc[UR14][R36.64] ;  /* 0x0000000e24070981 */ /* 0x002f28000c1e1900 */
[----:B------:R-:W4:Y:S04]  /*9ce0*/  @P0 LDG.E R47, desc[UR14][R36.64+0x4] ;  /* 0x0000040e242f0981 */ /* 0x000f28000c1e1900 */
[----:B------:R1:W5:Y:S04]  /*9cf0*/  LDG.E.CONSTANT R6, desc[UR14][R28.64+0x4] ;  /* 0x0000040e1c067981 */ /* 0x000368000c1e9900 */
[----:B------:R-:W4:Y:S01]  /*9d00*/  @P0 LDG.E R36, desc[UR14][R36.64+0x8] ;  /* 0x0000080e24240981 */ /* 0x000f22000c1e1900 */
[----:B------:R-:W-:Y:S01]  /*9d10*/  BSSY.RECONVERGENT B0, `(.L_x_2014) ;  /* 0x0000029000007945 */ /* 0x000fe20003800200 */
[----:B--2---:R-:W-:Y:S01]  /*9d20*/  FADD R19, R22, -R13 ;  /* 0x8000000d16137221 */ /* 0x004fe20000000000 */
[----:B---3--:R-:W-:-:S03]  /*9d30*/  FADD R21, R38, -R15 ;  /* 0x8000000f26157221 */ /* 0x008fc60000000000 */
[----:B------:R-:W-:Y:S01]  /*9d40*/  @P0 FMUL R18, R19, R18 ;  /* 0x0000001213120220 */ /* 0x000fe20000400000 */
[----:B------:R-:W-:-:S05]  /*9d50*/  @P0 FMUL R10, R21, R20 ;  /* 0x00000014150a0220 */ /* 0x000fca0000400000 */
[----:B------:R-:W4:Y:S01]  /*9d60*/  @P0 FRND R18, R18 ;  /* 0x0000001200120307 */ /* 0x000f220000201000 */
[----:B------:R-:W-:-:S04]  /*9d70*/  FADD R17, R17, -R0 ;  /* 0x8000000011117221 */ /* 0x000fc80000000000 */
[----:B------:R-:W-:-:S03]  /*9d80*/  @P0 FMUL R49, R17, R49 ;  /* 0x0000003111310220 */ /* 0x000fc60000400000 */
[----:B------:R-:W2:Y:S08]  /*9d90*/  @P0 FRND R10, R10 ;  /* 0x0000000a000a0307 */ /* 0x000eb00000201000 */
[----:B------:R-:W3:Y:S01]  /*9da0*/  @P0 FRND R49, R49 ;  /* 0x0000003100310307 */ /* 0x000ee20000201000 */
[----:B----4-:R-:W-:-:S04]  /*9db0*/  @P0 FFMA R19, -R39, R18, R19 ;  /* 0x0000001227130223 */ /* 0x010fc80000000113 */
[----:B0-----:R-:W-:Y:S01]  /*9dc0*/  FMUL R2, R19, R19 ;  /* 0x0000001313027220 */ /* 0x001fe20000400000 */
[----:B--2---:R-:W-:Y:S01]  /*9dd0*/  @P0 FFMA R21, -R50, R10, R21 ;  /* 0x0000000a32150223 */ /* 0x004fe20000000115 */
[----:B------:R-:W-:-:S03]  /*9de0*/  FADD R15, -R15, R52 ;  /* 0x000000340f0f7221 */ /* 0x000fc60000000100 */
[----:B------:R-:W-:Y:S01]  /*9df0*/  FFMA R2, R21, R21, R2 ;  /* 0x0000001515027223 */ /* 0x000fe20000000002 */
[----:B------:R-:W-:Y:S01]  /*9e00*/  FADD R11, -R0, R51 ;  /* 0x00000033000b7221 */ /* 0x000fe20000000100 */
[----:B---3--:R-:W-:Y:S01]  /*9e10*/  @P0 FFMA R17, -R46, R49, R17 ;  /* 0x000000312e110223 */ /* 0x008fe20000000111 */
[----:B------:R-:W-:-:S03]  /*9e20*/  FADD R13, -R13, R40 ;  /* 0x000000280d0d7221 */ /* 0x000fc60000000100 */
[----:B------:R-:W-:Y:S01]  /*9e30*/  FFMA R3, R17, R17, R2 ;  /* 0x0000001111037223 */ /* 0x000fe20000000002 */
[----:B------:R-:W-:Y:S01]  /*9e40*/  @P0 FMUL R48, R15, R48 ;  /* 0x000000300f300220 */ /* 0x000fe20000400000 */
[----:B------:R-:W-:-:S03]  /*9e50*/  @P0 FMUL R53, R11, R53 ;  /* 0x000000350b350220 */ /* 0x000fc60000400000 */
[----:B------:R-:W-:Y:S01]  /*9e60*/  IADD3 R2, PT, PT, R3, -0xd000000, RZ ;  /* 0xf300000003027810 */ /* 0x000fe20007ffe0ff */
[----:B------:R-:W-:Y:S01]  /*9e70*/  @P0 FMUL R45, R13, R45 ;  /* 0x0000002d0d2d0220 */ /* 0x000fe20000400000 */
[----:B------:R-:W0:Y:S02]  /*9e80*/  @P0 FRND R48, R48 ;  /* 0x0000003000300307 */ /* 0x000e240000201000 */
[----:B------:R-:W-:-:S06]  /*9e90*/  ISETP.GT.U32.AND P1, PT, R2, 0x727fffff, PT ;  /* 0x727fffff0200780c */ /* 0x000fcc0003f24070 */
[----:B------:R-:W2:Y:S08]  /*9ea0*/  @P0 FRND R0, R45 ;  /* 0x0000002d00000307 */ /* 0x000eb00000201000 */
[----:B------:R-:W3:Y:S08]  /*9eb0*/  @P0 FRND R53, R53 ;  /* 0x0000003500350307 */ /* 0x000ef00000201000 */
[----:B------:R1:W4:Y:S01]  /*9ec0*/  MUFU.RSQ R8, R3 ;  /* 0x0000000300087308 */ /* 0x0003220000001400 */
[----:B0-----:R-:W-:Y:S01]  /*9ed0*/  @P0 FFMA R15, -R7, R48, R15 ;  /* 0x00000030070f0223 */ /* 0x001fe2000000010f */
[----:B--2---:R-:W-:Y:S01]  /*9ee0*/  @P0 FFMA R13, -R47, R0, R13 ;  /* 0x000000002f0d0223 */ /* 0x004fe2000000010d */
[----:B---3--:R-:W-:Y:S01]  /*9ef0*/  @P0 FFMA R11, -R36, R53, R11 ;  /* 0x00000035240b0223 */ /* 0x008fe2000000010b */
[----:B------:R-:W-:Y:S06]  /*9f00*/  @!P1 BRA `(.L_x_2015) ;  /* 0x0000000000149947 */ /* 0x000fec0003800000 */
[----:B------:R-:W-:Y:S02]  /*9f10*/  MOV R2, R3 ;  /* 0x0000000300027202 */ /* 0x000fe40000000f00 */
[----:B------:R-:W-:-:S07]  /*9f20*/  MOV R0, 0x9f40 ;  /* 0x00009f4000007802 */ /* 0x000fce0000000f00 */
[----:B-1--45:R-:W-:Y:S05]  /*9f30*/  CALL.REL.NOINC `($__internal_30_$__cuda_sm20_sqrt_rn_f32_slowpath) ;  /* 0x0000004c00707944 */ /* 0x032fea0003c00000 */
[----:B------:R-:W-:Y:S01]  /*9f40*/  MOV R10, R45 ;  /* 0x0000002d000a7202 */ /* 0x000fe20000000f00 */
[----:B------:R-:W-:Y:S06]  /*9f50*/  BRA `(.L_x_2016) ;  /* 0x0000000000107947 */ /* 0x000fec0003800000 */
.L_x_2015:
[----:B----4-:R-:W-:Y:S01]  /*9f60*/  FMUL.FTZ R10, R3, R8 ;  /* 0x00000008030a7220 */ /* 0x010fe20000410000 */
[----:B------:R-:W-:-:S03]  /*9f70*/  FMUL.FTZ R0, R8, 0.5 ;  /* 0x3f00000008007820 */ /* 0x000fc60000410000 */
[----:B-1----:R-:W-:-:S04]  /*9f80*/  FFMA R3, -R10, R10, R3 ;  /* 0x0000000a0a037223 */ /* 0x002fc80000000103 */
[----:B------:R-:W-:-:S07]  /*9f90*/  FFMA R10, R3, R0, R10 ;  /* 0x00000000030a7223 */ /* 0x000fce000000000a */
.L_x_2016:
[----:B------:R-:W-:Y:S05]  /*9fa0*/  BSYNC.RECONVERGENT B0 ;  /* 0x0000000000007941 */ /* 0x000fea0003800200 */
.L_x_2014:
        /* <DEDUP_REMOVED lines=11> */
[----:B------:R-:W-:Y:S01]  /*a060*/  MOV R9, R45 ;  /* 0x0000002d00097202 */ /* 0x000fe20000000f00 */
[----:B------:R-:W-:Y:S06]  /*a070*/  BRA `(.L_x_2019) ;  /* 0x0000000000107947 */ /* 0x000fec0003800000 */
.L_x_2018:
[----:B------:R-:W-:Y:S01]  /*a080*/  FMUL.FTZ R9, R0, R3 ;  /* 0x0000000300097220 */ /* 0x000fe20000410000 */
[----:B------:R-:W-:-:S03]  /*a090*/  FMUL.FTZ R2, R3, 0.5 ;  /* 0x3f00000003027820 */ /* 0x000fc60000410000 */
[----:B------:R-:W-:-:S04]  /*a0a0*/  FFMA R0, -R9, R9, R0 ;  /* 0x0000000909007223 */ /* 0x000fc80000000100 */
[----:B------:R-:W-:-:S07]  /*a0b0*/  FFMA R9, R0, R2, R9 ;  /* 0x0000000200097223 */ /* 0x000fce0000000009 */
.L_x_2019:
[----:B------:R-:W-:Y:S05]  /*a0c0*/  BSYNC.RECONVERGENT B0 ;  /* 0x0000000000007941 */ /* 0x000fea0003800200 */
.L_x_2017:
        /* <DEDUP_REMOVED lines=19> */
.L_x_2021:
[----:B------:R-:W-:Y:S05]  /*a200*/  BSYNC.RECONVERGENT B3 ;  /* 0x0000000000037941 */ /* 0x000fea0003800200 */
.L_x_2020:
        /* <DEDUP_REMOVED lines=36> */
[----:B------:R-:W-:Y:S05]  /*a450*/  CALL.REL.NOINC `($__internal_30_$__cuda_sm20_sqrt_rn_f32_slowpath) ;  /* 0x0000004800287944 */ /* 0x000fea0003c00000 */
[----:B------:R-:W-:Y:S01]  /*a460*/  MOV R36, R45 ;  /* 0x0000002d00247202 */ /* 0x000fe20000000f00 */
[----:B------:R-:W-:Y:S06]  /*a470*/  BRA `(.L_x_2024) ;  /* 0x0000000000107947 */ /* 0x000fec0003800000 */
.L_x_2023:
[----:B------:R-:W-:Y:S01]  /*a480*/  FMUL.FTZ R36, R2, R39 ;  /* 0x0000002702247220 */ /* 0x000fe20000410000 */
[----:B------:R-:W-:-:S03]  /*a490*/  FMUL.FTZ R0, R39, 0.5 ;  /* 0x3f00000027007820 */ /* 0x000fc60000410000 */
[----:B------:R-:W-:-:S04]  /*a4a0*/  FFMA R3, -R36, R36, R2 ;  /* 0x0000002424037223 */ /* 0x000fc80000000102 */
[----:B------:R-:W-:-:S07]  /*a4b0*/  FFMA R36, R3, R0, R36 ;  /* 0x0000000003247223 */ /* 0x000fce0000000024 */
.L_x_2024:
[----:B------:R-:W-:Y:S05]  /*a4c0*/  BSYNC.RECONVERGENT B0 ;  /* 0x0000000000007941 */ /* 0x000fea0003800200 */
.L_x_2022:
        /* <DEDUP_REMOVED lines=14> */
[----:B------:R-:W-:Y:S05]  /*a5b0*/  CALL.REL.NOINC `($__internal_31_$__cuda_sm3x_div_rn_noftz_f32_slowpath) ;  /* 0x0000004800287944 */ /* 0x000fea0003c00000 */
[----:B------:R-:W-:-:S07]  /*a5c0*/  MOV R22, R0 ;  /* 0x0000000000167202 */ /* 0x000fce0000000f00 */
.L_x_2026:
[----:B------:R-:W-:Y:S05]  /*a5d0*/  BSYNC.RECONVERGENT B3 ;  /* 0x0000000000037941 */ /* 0x000fea0003800200 */
.L_x_2025:
        /* <DEDUP_REMOVED lines=13> */
[----:B------:R-:W-:Y:S05]  /*a6b0*/  CALL.REL.NOINC `($__internal_31_$__cuda_sm3x_div_rn_noftz_f32_slowpath) ;  /* 0x0000004400e87944 */ /* 0x000fea0003c00000 */
.L_x_2028:
[----:B------:R-:W-:Y:S05]  /*a6c0*/  BSYNC.RECONVERGENT B3 ;  /* 0x0000000000037941 */ /* 0x000fea0003800200 */
.L_x_2027:
        /* <DEDUP_REMOVED lines=14> */
[----:B------:R-:W-:-:S07]  /*a7b0*/  MOV R47, R0 ;  /* 0x00000000002f7202 */ /* 0x000fce0000000f00 */
.L_x_2030:
[----:B------:R-:W-:Y:S05]  /*a7c0*/  BSYNC.RECONVERGENT B3 ;  /* 0x0000000000037941 */ /* 0x000fea0003800200 */
.L_x_2029:
        /* <DEDUP_REMOVED lines=14> */
.L_x_2032:
[----:B------:R-:W-:Y:S05]  /*a8b0*/  BSYNC.RECONVERGENT B3 ;  /* 0x0000000000037941 */ /* 0x000fea0003800200 */
.L_x_2031:
        /* <DEDUP_REMOVED lines=14> */
.L_x_2034:
[----:B------:R-:W-:Y:S05]  /*a9a0*/  BSYNC.RECONVERGENT B3 ;  /* 0x0000000000037941 */ /* 0x000fea0003800200 */
.L_x_2033:
        /* <DEDUP_REMOVED lines=15> */
.L_x_2036:
[----:B------:R-:W-:Y:S05]  /*aaa0*/  BSYNC.RECONVERGENT B3 ;  /* 0x0000000000037941 */ /* 0x000fea0003800200 */
.L_x_2035:
        /* <DEDUP_REMOVED lines=14> */
.L_x_2038:
[----:B------:R-:W-:Y:S05]  /*ab90*/  BSYNC.RECONVERGENT B3 ;  /* 0x0000000000037941 */ /* 0x000fea0003800200 */
.L_x_2037:
        /* <DEDUP_REMOVED lines=14> */
.L_x_2040:
[----:B------:R-:W-:Y:S05]  /*ac80*/  BSYNC.RECONVERGENT B3 ;  /* 0x0000000000037941 */ /* 0x000fea0003800200 */
.L_x_2039:
        /* <DEDUP_REMOVED lines=15> */
.L_x_2042:
[----:B------:R-:W-:Y:S05]  /*ad80*/  BSYNC.RECONVERGENT B3 ;  /* 0x0000000000037941 */ /* 0x000fea0003800200 */
.L_x_2041:
        /* <DEDUP_REMOVED lines=14> */
.L_x_2044:
[----:B------:R-:W-:Y:S05]  /*ae70*/  BSYNC.RECONVERGENT B3 ;  /* 0x0000000000037941 */ /* 0x000fea0003800200 */
.L_x_2043:
        /* <DEDUP_REMOVED lines=14> */
.L_x_2046:
[----:B------:R-:W-:Y:S05]  /*af60*/  BSYNC.RECONVERGENT B3 ;  /* 0x0000000000037941 */ /* 0x000fea0003800200 */
.L_x_2045:
        /* <DEDUP_REMOVED lines=15> */
.L_x_2048:
[----:B------:R-:W-:Y:S05]  /*b060*/  BSYNC.RECONVERGENT B3 ;  /* 0x0000000000037941 */ /* 0x000fea0003800200 */
.L_x_2047:
        /* <DEDUP_REMOVED lines=14> */
.L_x_2050:
[----:B------:R-:W-:Y:S05]  /*b150*/  BSYNC.RECONVERGENT B3 ;  /* 0x0000000000037941 */ /* 0x000fea0003800200 */
.L_x_2049:
        /* <DEDUP_REMOVED lines=14> */
.L_x_2052:
[----:B------:R-:W-:Y:S05]  /*b240*/  BSYNC.RECONVERGENT B3 ;  /* 0x0000000000037941 */ /* 0x000fea0003800200 */
.L_x_2051:
        /* <DEDUP_REMOVED lines=15> */
.L_x_2054:
[----:B------:R-:W-:Y:S05]  /*b340*/  BSYNC.RECONVERGENT B3 ;  /* 0x0000000000037941 */ /* 0x000fea0003800200 */
.L_x_2053:
        /* <DEDUP_REMOVED lines=14> */
.L_x_2056:
[----:B------:R-:W-:Y:S05]  /*b430*/  BSYNC.RECONVERGENT B3 ;  /* 0x0000000000037941 */ /* 0x000fea0003800200 */
.L_x_2055:
        /* <DEDUP_REMOVED lines=14> */
.L_x_2058:
[----:B------:R-:W-:Y:S05]  /*b520*/  BSYNC.RECONVERGENT B3 ;  /* 0x0000000000037941 */ /* 0x000fea0003800200 */
.L_x_2057:
        /* <DEDUP_REMOVED lines=14> */
.L_x_2060:
[----:B------:R-:W-:Y:S05]  /*b610*/  BSYNC.RECONVERGENT B3 ;  /* 0x0000000000037941 */ /* 0x000fea0003800200 */
.L_x_2059:
        /* <DEDUP_REMOVED lines=30> */
.L_x_2013:
[----:B------:R-:W-:Y:S05]  /*b800*/  BSYNC.RECONVERGENT B2 ;  /* 0x0000000000027941 */ /* 0x000fea0003800200 */
.L_x_2012:
[----:B------:R-:W-:Y:S01]  /*b810*/  BAR.SYNC.DEFER_BLOCKING 0x0 ;  /* 0x0000000000007b1d */ /* 0x000fe20000010000 */
[----:B------:R-:W-:-:S05]  /*b820*/  ISETP.GE.AND P0, PT, R43, UR9, PT ;  /* 0x000000092b007c0c */ /* 0x000fca000bf06270 */
[----:B------:R-:W-:Y:S08]  /*b830*/  BSSY.RECONVERGENT B2, `(.L_x_2061) ;  /* 0x000007f000027945 */ /* 0x000ff00003800200 */
[----:B------:R-:W-:Y:S05]  /*b840*/  @P0 BRA `(.L_x_2062) ;  /* 0x0000000400f40947 */ /* 0x000fea0003800000 */
[----:B0-2---:R-:W-:Y:S01]  /*b850*/  IMAD.WIDE R2, R43, 0x8, R24 ;  /* 0x000000082b027825 */ /* 0x005fe200078e0218 */
[----:B-----5:R0:W5:Y:S04]  /*b860*/  LDG.E.CONSTANT R6, desc[UR14][R4.64] ;  /* 0x0000000e04067981 */ /* 0x020168000c1e9900 */
        /* <DEDUP_REMOVED lines=8> */
[----:B------:R0:W1:Y:S03]  /*b8f0*/  MUFU.RSQ R11, R0 ;  /* 0x00000000000b7308 */ /* 0x0000660000001400 */
[----:B------:R-:W-:-:S13]  /*b900*/  ISETP.GT.U32.AND P0, PT, R10, 0x727fffff, PT ;  /* 0x727fffff0a00780c */ /* 0x000fda0003f04070 */
[----:B0-----:R-:W-:Y:S05]  /*b910*/  @!P0 BRA `(.L_x_2064) ;  /* 0x0000000000148947 */ /* 0x001fea0003800000 */
[----:B------:R-:W-:Y:S02]  /*b920*/  MOV R2, R0 ;  /* 0x0000000000027202 */ /* 0x000fe40000000f00 */
[----:B------:R-:W-:-:S07]  /*b930*/  MOV R0, 0xb950 ;  /* 0x0000b95000007802 */ /* 0x000fce0000000f00 */
[----:B-1---5:R-:W-:Y:S05]  /*b940*/  CALL.REL.NOINC `($__internal_30_$__cuda_sm20_sqrt_rn_f32_slowpath) ;  /* 0x0000003000ec7944 */ /* 0x022fea0003c00000 */
[----:B------:R-:W-:Y:S01]  /*b950*/  MOV R3, R45 ;  /* 0x0000002d00037202 */ /* 0x000fe20000000f00 */
[----:B------:R-:W-:Y:S06]  /*b960*/  BRA `(.L_x_2065) ;  /* 0x0000000000107947 */ /* 0x000fec0003800000 */
.L_x_2064:
[----:B-1----:R-:W-:Y:S01]  /*b970*/  FMUL.FTZ R3, R0, R11 ;  /* 0x0000000b00037220 */ /* 0x002fe20000410000 */
[----:B------:R-:W-:-:S03]  /*b980*/  FMUL.FTZ R11, R11, 0.5 ;  /* 0x3f0000000b0b7820 */ /* 0x000fc60000410000 */
[----:B------:R-:W-:-:S04]  /*b990*/  FFMA R0, -R3, R3, R0 ;  /* 0x0000000303007223 */ /* 0x000fc80000000100 */
[----:B------:R-:W-:-:S07]  /*b9a0*/  FFMA R3, R0, R11, R3 ;  /* 0x0000000b00037223 */ /* 0x000fce0000000003 */
.L_x_2065:
[----:B------:R-:W-:Y:S05]  /*b9b0*/  BSYNC.RECONVERGENT B0 ;  /* 0x0000000000007941 */ /* 0x000fea0003800200 */
.L_x_2063:
        /* <DEDUP_REMOVED lines=16> */
.L_x_2069:
[----:B------:R-:W-:Y:S05]  /*bac0*/  BSYNC.RECONVERGENT B4 ;  /* 0x0000000000047941 */ /* 0x000fea0003800200 */
.L_x_2068:
        /* <DEDUP_REMOVED lines=32> */
[----:B-----5:R-:W-:Y:S05]  /*bcd0*/  CALL.REL.NOINC `($__internal_31_$__cuda_sm3x_div_rn_noftz_f32_slowpath) ;  /* 0x0000003000607944 */ /* 0x020fea0003c00000 */
.L_x_2072:
[----:B------:R-:W-:Y:S05]  /*bce0*/  BSYNC.RECONVERGENT B5 ;  /* 0x0000000000057941 */ /* 0x000fea0003800200 */
.L_x_2071:
[----:B------:R-:W-:Y:S05]  /*bcf0*/  BSYNC.RECONVERGENT B4 ;  /* 0x0000000000047941 */ /* 0x000fea0003800200 */
.L_x_2070:
[-C--:B------:R-:W-:Y:S01]  /*bd00*/  FMUL R9, R9, R0.reuse ;  /* 0x0000000009097220 */ /* 0x080fe20000400000 */
[-C--:B------:R-:W-:Y:S01]  /*bd10*/  FMUL R8, R8, R0.reuse ;  /* 0x0000000008087220 */ /* 0x080fe20000400000 */
[----:B------:R-:W-:-:S07]  /*bd20*/  FMUL R7, R7, R0 ;  /* 0x0000000007077220 */ /* 0x000fce0000400000 */
.L_x_2067:
[----:B------:R-:W-:Y:S05]  /*bd30*/  BSYNC.RECONVERGENT B3 ;  /* 0x0000000000037941 */ /* 0x000fea0003800200 */
.L_x_2066:
        /* <DEDUP_REMOVED lines=15> */
.L_x_2074:
[----:B------:R-:W-:Y:S05]  /*be30*/  BSYNC.RECONVERGENT B3 ;  /* 0x0000000000037941 */ /* 0x000fea0003800200 */
.L_x_2073:
[----:B------:R-:W0:Y:S01]  /*be40*/  LDC.64 R2, c[0x0][0x388] ;  /* 0x0000e200ff027b82 */ /* 0x000e220000000a00 */
[----:B------:R-:W2:Y:S04]  /*be50*/  LDG.E R14, desc[UR14][R26.64] ;  /* 0x0000000e1a0e7981 */ /* 0x000ea8000c1e1900 */
[----:B------:R-:W3:Y:S03]  /*be60*/  LDG.E R16, desc[UR14][R26.64+0x4] ;  /* 0x0000040e1a107981 */ /* 0x000ee6000c1e1900 */
[----:B------:R-:W1:Y:S01]  /*be70*/  LDC R18, c[0x0][0x45c] ;  /* 0x00011700ff127b82 */ /* 0x000e620000000800 */
[----:B------:R-:W4:Y:S01]  /*be80*/  LDG.E R17, desc[UR14][R26.64+0x8] ;  /* 0x0000080e1a117981 */ /* 0x000f22000c1e1900 */
[----:B0-----:R-:W-:-:S05]  /*be90*/  IMAD.WIDE R2, R41, 0x4, R2 ;  /* 0x0000000429027825 */ /* 0x001fca00078e0202 */
[----:B------:R-:W5:Y:S04]  /*bea0*/  LDG.E R11, desc[UR14][R2.64] ;  /* 0x0000000e020b7981 */ /* 0x000f68000c1e1900 */
[----:B------:R-:W2:Y:S04]  /*beb0*/  LDG.E R10, desc[UR14][R2.64+0x4] ;  /* 0x0000040e020a7981 */ /* 0x000ea8000c1e1900 */
[----:B------:R-:W3:Y:S01]  /*bec0*/  LDG.E R12, desc[UR14][R2.64+0x8] ;  /* 0x0000080e020c7981 */ /* 0x000ee2000c1e1900 */
[----:B------:R-:W-:Y:S01]  /*bed0*/  FSETP.GEU.AND P0, PT, R6, 9.9999999747524270788e-07, PT ;  /* 0x358637bd0600780b */ /* 0x000fe20003f0e000 */
[----:B-1----:R-:W-:-:S03]  /*bee0*/  FMUL R6, R18, 0.5 ;  /* 0x3f00000012067820 */ /* 0x002fc60000400000 */
[----:B------:R-:W-:Y:S01]  /*bef0*/  FSEL R0, R0, 3.4866669011535122991e-05, P0 ;  /* 0x38123dcd00007808 */ /* 0x000fe20000000000 */
[C---:B------:R-:W-:Y:S01]  /*bf00*/  FMUL R9, R6.reuse, R9 ;  /* 0x0000000906097220 */ /* 0x040fe20000400000 */
[C---:B------:R-:W-:Y:S01]  /*bf10*/  FMUL R13, R6.reuse, R8 ;  /* 0x00000008060d7220 */ /* 0x040fe20000400000 */
[----:B------:R-:W-:Y:S02]  /*bf20*/  FMUL R15, R6, R7 ;  /* 0x00000007060f7220 */ /* 0x000fe40000400000 */
[C---:B-----5:R-:W-:Y:S01]  /*bf30*/  FFMA R11, R0.reuse, R9, R11 ;  /* 0x00000009000b7223 */ /* 0x060fe2000000000b */
[----:B--2---:R-:W-:-:S03]  /*bf40*/  FFMA R7, R0, R13, R10 ;  /* 0x0000000d00077223 */ /* 0x004fc6000000000a */
[C---:B------:R-:W-:Y:S01]  /*bf50*/  FFMA R19, R0.reuse, R9, R11 ;  /* 0x0000000900137223 */ /* 0x040fe2000000000b */
[C---:B---3--:R-:W-:Y:S01]  /*bf60*/  FFMA R12, R0.reuse, R15, R12 ;  /* 0x0000000f000c7223 */ /* 0x048fe2000000000c */
[-C--:B------:R-:W-:Y:S01]  /*bf70*/  FFMA R11, R11, R18.reuse, R14 ;  /* 0x000000120b0b7223 */ /* 0x080fe2000000000e */
[-C--:B------:R-:W-:Y:S01]  /*bf80*/  FFMA R9, R7, R18.reuse, R16 ;  /* 0x0000001207097223 */ /* 0x080fe20000000010 */
[----:B------:R-:W-:Y:S01]  /*bf90*/  FFMA R7, R0, R13, R7 ;  /* 0x0000000d00077223 */ /* 0x000fe20000000007 */
[----:B----4-:R-:W-:Y:S01]  /*bfa0*/  FFMA R17, R12, R18, R17 ;  /* 0x000000120c117223 */ /* 0x010fe20000000011 */
[----:B------:R-:W-:Y:S01]  /*bfb0*/  FFMA R15, R0, R15, R12 ;  /* 0x0000000f000f7223 */ /* 0x000fe2000000000c */
[----:B------:R1:W-:Y:S04]  /*bfc0*/  STG.E desc[UR14][R26.64], R11 ;  /* 0x0000000b1a007986 */ /* 0x0003e8000c10190e */
[----:B------:R1:W-:Y:S04]  /*bfd0*/  STG.E desc[UR14][R26.64+0x4], R9 ;  /* 0x000004091a007986 */ /* 0x0003e8000c10190e */
[----:B------:R1:W-:Y:S04]  /*bfe0*/  STG.E desc[UR14][R26.64+0x8], R17 ;  /* 0x000008111a007986 */ /* 0x0003e8000c10190e */
[----:B------:R1:W-:Y:S04]  /*bff0*/  STG.E desc[UR14][R2.64], R19 ;  /* 0x0000001302007986 */ /* 0x0003e8000c10190e */
[----:B------:R1:W-:Y:S04]  /*c000*/  STG.E desc[UR14][R2.64+0x4], R7 ;  /* 0x0000040702007986 */ /* 0x0003e8000c10190e */
[----:B------:R1:W-:Y:S02]  /*c010*/  STG.E desc[UR14][R2.64+0x8], R15 ;  /* 0x0000080f02007986 */ /* 0x0003e4000c10190e */
.L_x_2062:
[----:B------:R-:W-:Y:S05]  /*c020*/  BSYNC.RECONVERGENT B2 ;  /* 0x0000000000027941 */ /* 0x000fea0003800200 */
.L_x_2061:
[----:B------:R-:W-:Y:S06]  /*c030*/  BAR.SYNC.DEFER_BLOCKING 0x0 ;  /* 0x0000000000007b1d */ /* 0x000fec0000010000 */
[----:B------:R-:W-:Y:S05]  /*c040*/  BRA.U UP0, `(.L_x_2075) ;  /* 0xffffffd100ec7547 */ /* 0x000fea000b83ffff */
.L_x_2004:
[----:B------:R-:W-:Y:S01]  /*c050*/  ISETP.GE.AND P0, PT, R43, R42, PT ;  /* 0x0000002a2b00720c */ /* 0x000fe20003f06270 */
[----:B------:R-:W3:Y:S01]  /*c060*/  LDCU UR4, c[0x0][0x448] ;  /* 0x00008900ff0477ac */ /* 0x000ee20008000800 */
[----:B012--5:R-:W0:Y:S01]  /*c070*/  LDC.64 R10, c[0x0][0x400] ;  /* 0x00010000ff0a7b82 */ /* 0x027e220000000a00 */
[----:B------:R-:W-:Y:S01]  /*c080*/  HFMA2 R8, -RZ, RZ, 0, 0 ;  /* 0x00000000ff087431 */ /* 0x000fe200000001ff */
[----:B------:R-:W-:-:S06]  /*c090*/  CS2R R6, SRZ ;  /* 0x0000000000067805 */ /* 0x000fcc000001ff00 */
[----:B------:R-:W1:Y:S08]  /*c0a0*/  LDC.64 R12, c[0x0][0x408] ;  /* 0x00010200ff0c7b82 */ /* 0x000e700000000a00 */
[----:B------:R-:W2:Y:S01]  /*c0b0*/  @!P0 LDC.64 R2, c[0x0][0x398] ;  /* 0x0000e600ff028b82 */ /* 0x000ea20000000a00 */
[----:B---3--:R-:W-:-:S04]  /*c0c0*/  MOV R0, UR4 ;  /* 0x0000000400007c02 */ /* 0x008fc80008000f00 */
[----:B------:R-:W-:-:S13]  /*c0d0*/  ISETP.GE.AND P1, PT, R43, R0, PT ;  /* 0x000000002b00720c */ /* 0x000fda0003f26270 */
[----:B------:R-:W3:Y:S01]  /*c0e0*/  @!P1 LDC.64 R14, c[0x0][0x410] ;  /* 0x00010400ff0e9b82 */ /* 0x000ee20000000a00 */
[----:B--2---:R-:W-:-:S07]  /*c0f0*/  @!P0 IMAD.WIDE R2, R43, 0x4, R2 ;  /* 0x000000042b028825 */ /* 0x004fce00078e0202 */
[----:B------:R-:W2:Y:S01]  /*c100*/  @!P1 LDC.64 R16, c[0x0][0x428] ;  /* 0x00010a00ff109b82 */ /* 0x000ea20000000a00 */
[----:B------:R4:W-:Y:S07]  /*c110*/  @!P0 STG.E desc[UR14][R2.64], RZ ;  /* 0x000000ff02008986 */ /* 0x0009ee000c10190e */
[----:B------:R-:W-:Y:S08]  /*c120*/  BAR.SYNC.DEFER_BLOCKING 0x0 ;  /* 0x0000000000007b1d */ /* 0x000ff00000010000 */
[----:B------:R-:W2:Y:S01]  /*c130*/  @!P1 LDC.64 R18, c[0x0][0x438] ;  /* 0x00010e00ff129b82 */ /* 0x000ea20000000a00 */
[----:B------:R-:W-:Y:S01]  /*c140*/  HFMA2 R42, -RZ, RZ, 0, 0 ;  /* 0x00000000ff2a7431 */ /* 0x000fe200000001ff */
[----:B------:R-:W-:-:S02]  /*c150*/  MOV R40, RZ ;  /* 0x000000ff00287202 */ /* 0x000fc40000000f00 */
[----:B------:R-:W-:Y:S02]  /*c160*/  CS2R R38, SRZ ;  /* 0x0000000000267805 */ /* 0x000fe4000001ff00 */
[----:B------:R-:W-:Y:S01]  /*c170*/  CS2R R36, SRZ ;  /* 0x0000000000247805 */ /* 0x000fe2000001ff00 */
[C---:B0-----:R-:W-:Y:S01]  /*c180*/  @!P1 IMAD.WIDE R10, R43.reuse, 0x4, R10 ;  /* 0x000000042b0a9825 */ /* 0x041fe200078e020a */
[----:B----4-:R-:W0:Y:S03]  /*c190*/  @!P1 LDC.64 R2, c[0x0][0x440] ;  /* 0x00011000ff029b82 */ /* 0x010e260000000a00 */
[C---:B-1----:R-:W-:Y:S01]  /*c1a0*/  @!P1 IMAD.WIDE R12, R43.reuse, 0x4, R12 ;  /* 0x000000042b0c9825 */ /* 0x042fe200078e020c */
[----:B------:R1:W5:Y:S03]  /*c1b0*/  @!P1 LDG.E.CONSTANT R40, desc[UR14][R10.64] ;  /* 0x0000000e0a289981 */ /* 0x000366000c1e9900 */
[C---:B---3--:R-:W-:Y:S01]  /*c1c0*/  @!P1 IMAD.WIDE R14, R43.reuse, 0x4, R14 ;  /* 0x000000042b0e9825 */ /* 0x048fe200078e020e */
[----:B------:R1:W5:Y:S03]  /*c1d0*/  @!P1 LDG.E.CONSTANT R39, desc[UR14][R12.64] ;  /* 0x0000000e0c279981 */ /* 0x000366000c1e9900 */
[C---:B--2---:R-:W-:Y:S01]  /*c1e0*/  @!P1 IMAD.WIDE R16, R43.reuse, 0x4, R16 ;  /* 0x000000042b109825 */ /* 0x044fe200078e0210 */
[----:B------:R1:W5:Y:S04]  /*c1f0*/  @!P1 LDG.E R8, desc[UR14][R26.64] ;  /* 0x0000000e1a089981 */ /* 0x000368000c1e1900 */
[----:B------:R1:W5:Y:S01]  /*c200*/  @!P1 LDG.E R7, desc[UR14][R26.64+0x4] ;  /* 0x0000040e1a079981 */ /* 0x000362000c1e1900 */
[----:B------:R-:W-:-:S03]  /*c210*/  @!P1 IMAD.WIDE R18, R43, 0x4, R18 ;  /* 0x000000042b129825 */ /* 0x000fc600078e0212 */
[----:B------:R1:W5:Y:S04]  /*c220*/  @!P1 LDG.E R6, desc[UR14][R26.64+0x8] ;  /* 0x0000080e1a069981 */ /* 0x000368000c1e1900 */
[----:B------:R1:W5:Y:S04]  /*c230*/  @!P1 LDG.E.CONSTANT R38, desc[UR14][R14.64] ;  /* 0x0000000e0e269981 */ /* 0x000368000c1e9900 */
[----:B------:R1:W5:Y:S04]  /*c240*/  @!P1 LDG.E.CONSTANT R42, desc[UR14][R16.64] ;  /* 0x0000000e102a9981 */ /* 0x000368000c1e9900 */
[----:B------:R1:W5:Y:S01]  /*c250*/  @!P1 LDG.E.CONSTANT R36, desc[UR14][R18.64] ;  /* 0x0000000e12249981 */ /* 0x000362000c1e9900 */
[----:B------:R-:W-:-:S02]  /*c260*/  ISETP.GE.AND P0, PT, R0, 0x1, PT ;  /* 0x000000010000780c */ /* 0x000fc40003f06270 */
[----:B------:R-:W-:Y:S01]  /*c270*/  CS2R R34, SRZ ;  /* 0x0000000000227805 */ /* 0x000fe2000001ff00 */
[C---:B0-----:R-:W-:Y:S01]  /*c280*/  @!P1 IMAD R37, R43.reuse, R2, RZ ;  /* 0x000000022b259224 */ /* 0x041fe200078e02ff */
[----:B------:R-:W-:Y:S01]  /*c290*/  CS2R R32, SRZ ;  /* 0x0000000000207805 */ /* 0x000fe2000001ff00 */
[----:B------:R-:W-:Y:S01]  /*c2a0*/  @!P1 IMAD R35, R43, R3, RZ ;  /* 0x000000032b239224 */ /* 0x000fe200078e02ff */
[----:B------:R-:W-:-:S07]  /*c2b0*/  MOV R31, RZ ;  /* 0x000000ff001f7202 */ /* 0x000fce0000000f00 */
[----:B-1----:R-:W-:Y:S05]  /*c2c0*/  @!P0 BRA `(.L_x_2076) ;  /* 0x0000001c005c8947 */ /* 0x002fea0003800000 */
[----:B------:R-:W0:Y:S01]  /*c2d0*/  S2UR UR7, SR_CgaCtaId ;  /* 0x00000000000779c3 */ /* 0x000e220000008800 */
[----:B------:R-:W-:Y:S01]  /*c2e0*/  UMOV UR4, 0x400 ;  /* 0x0000040000047882 */ /* 0x000fe20000000000 */
[----:B------:R-:W-:Y:S01]  /*c2f0*/  SHF.L.U32 R29, R44, 0x2, RZ ;  /* 0x000000022c1d7819 */ /* 0x000fe200000006ff */
[----:B------:R-:W-:Y:S01]  /*c300*/  UIADD3 UR6, UPT, UPT, UR4, 0x8, URZ ;  /* 0x0000000804067890 */ /* 0x000fe2000fffe0ff */
[----:B-----5:R-:W-:Y:S01]  /*c310*/  IADD3 R12, PT, PT, -R42, RZ, RZ ;  /* 0x000000ff2a0c7210 */ /* 0x020fe20007ffe1ff */
[----:B------:R-:W-:Y:S01]  /*c320*/  UIADD3 UR8, UPT, UPT, UR4, 0x108, URZ ;  /* 0x0000010804087890 */ /* 0x000fe2000fffe0ff */
[----:B------:R-:W-:Y:S01]  /*c330*/  MOV R31, RZ ;  /* 0x000000ff001f7202 */ /* 0x000fe20000000f00 */
[----:B------:R-:W-:Y:S01]  /*c340*/  UIADD3 UR9, UPT, UPT, UR4, 0x208, URZ ;  /* 0x0000020804097890 */ /* 0x000fe2000fffe0ff */
[----:B------:R-:W-:Y:S01]  /*c350*/  CS2R R32, SRZ ;  /* 0x0000000000207805 */ /* 0x000fe2000001ff00 */
[----:B------:R-:W-:Y:S01]  /*c360*/  UIADD3 UR10, UPT, UPT, UR4, 0x308, URZ ;  /* 0x00000308040a7890 */ /* 0x000fe2000fffe0ff */
[----:B------:R-:W-:Y:S01]  /*c370*/  MOV R34, RZ ;  /* 0x000000ff00227202 */ /* 0x000fe20000000f00 */
[----:B------:R-:W-:Y:S01]  /*c380*/  UIADD3 UR11, UPT, UPT, UR4, 0x408, URZ ;  /* 0x00000408040b7890 */ /* 0x000fe2000fffe0ff */
[----:B------:R-:W-:Y:S01]  /*c390*/  LOP3.LUT R29, R29, 0xfc, RZ, 0xc0, !PT ;  /* 0x000000fc1d1d7812 */ /* 0x000fe200078ec0ff */
[----:B------:R-:W-:-:S02]  /*c3a0*/  UIADD3 UR4, UPT, UPT, UR4, 0x508, URZ ;  /* 0x0000050804047890 */ /* 0x000fc4000fffe0ff */
[----:B------:R-:W-:-:S04]  /*c3b0*/  UISETP.LT.AND UP0, UPT, UR5, 0x1, UPT ;  /* 0x000000010500788c */ /* 0x000fc8000bf01270 */
[----:B------:R-:W-:Y:S02]  /*c3c0*/  USEL UR5, UR5, 0x1, !UP0 ;  /* 0x0000000105057887 */ /* 0x000fe4000c000000 */
[----:B0-----:R-:W-:Y:S02]  /*c3d0*/  ULEA UR6, UR7, UR6, 0x18 ;  /* 0x0000000607067291 */ /* 0x001fe4000f8ec0ff */
[----:B------:R-:W-:Y:S02]  /*c3e0*/  ULEA UR8, UR7, UR8, 0x18 ;  /* 0x0000000807087291 */ /* 0x000fe4000f8ec0ff */
[----:B------:R-:W-:Y:S02]  /*c3f0*/  ULEA UR9, UR7, UR9, 0x18 ;  /* 0x0000000907097291 */ /* 0x000fe4000f8ec0ff */
[----:B------:R-:W-:Y:S02]  /*c400*/  ULEA UR10, UR7, UR10, 0x18 ;  /* 0x0000000a070a7291 */ /* 0x000fe4000f8ec0ff */
[----:B------:R-:W-:-:S02]  /*c410*/  ULEA UR11, UR7, UR11, 0x18 ;  /* 0x0000000b070b7291 */ /* 0x000fc4000f8ec0ff */
[----:B------:R-:W-:-:S03]  /*c420*/  ULEA UR7, UR7, UR4, 0x18 ;  /* 0x0000000407077291 */ /* 0x000fc6000f8ec0ff */
[----:B------:R-:W-:-:S09]  /*c430*/  UMOV UR4, URZ ;  /* 0x000000ff00047c82 */ /* 0x000fd20008000000 */
.L_x_2116:
[----:B------:R-:W0:Y:S01]  /*c440*/  LDCU UR12, c[0x0][0x448] ;  /* 0x00008900ff0c77ac */ /* 0x000e220008000800 */
[----:B------:R-:W1:Y:S01]  /*c450*/  LDC.64 R14, c[0x0][0x400] ;  /* 0x00010000ff0e7b82 */ /* 0x000e620000000a00 */
[----:B------:R-:W-:-:S07]  /*c460*/  USHF.L.U32 UR18, UR4, 0x6, URZ ;  /* 0x0000000604127899 */ /* 0x000fce00080006ff */
[----:B------:R-:W2:Y:S01]  /*c470*/  LDC.64 R16, c[0x0][0x408] ;  /* 0x00010200ff107b82 */ /* 0x000ea20000000a00 */
[----:B------:R-:W-:-:S04]  /*c480*/  MOV R13, UR18 ;  /* 0x00000012000d7c02 */ /* 0x000fc80008000f00 */
[----:B------:R-:W-:Y:S02]  /*c490*/  LOP3.LUT R13, R13, 0x3f, R44, 0xf8, !PT ;  /* 0x0000003f0d0d7812 */ /* 0x000fe400078ef82c */
[----:B0-----:R-:W-:-:S04]  /*c4a0*/  MOV R0, UR12 ;  /* 0x0000000c00007c02 */ /* 0x001fc80008000f00 */
[----:B------:R-:W-:-:S13]  /*c4b0*/  ISETP.GE.AND P0, PT, R13, R0, PT ;  /* 0x000000000d00720c */ /* 0x000fda0003f06270 */
[----:B------:R-:W0:Y:S01]  /*c4c0*/  @!P0 LDC.64 R2, c[0x0][0x380] ;  /* 0x0000e000ff028b82 */ /* 0x000e220000000a00 */
[C---:B------:R-:W-:Y:S01]  /*c4d0*/  @!P0 LEA R9, R13.reuse, R13, 0x1 ;  /* 0x0000000d0d098211 */ /* 0x040fe200078e08ff */
[----:B-1----:R-:W-:-:S04]  /*c4e0*/  @!P0 IMAD.WIDE.U32 R14, R13, 0x4, R14 ;  /* 0x000000040d0e8825 */ /* 0x002fc800078e000e */
[----:B--2---:R-:W-:Y:S02]  /*c4f0*/  @!P0 IMAD.WIDE.U32 R16, R13, 0x4, R16 ;  /* 0x000000040d108825 */ /* 0x004fe400078e0010 */
[----:B------:R-:W1:Y:S01]  /*c500*/  @!P0 LDC.64 R10, c[0x0][0x410] ;  /* 0x00010400ff0a8b82 */ /* 0x000e620000000a00 */
[----:B------:R-:W2:Y:S04]  /*c510*/  @!P0 LDG.E.CONSTANT R14, desc[UR14][R14.64] ;  /* 0x0000000e0e0e8981 */ /* 0x000ea8000c1e9900 */
[----:B------:R-:W3:Y:S01]  /*c520*/  @!P0 LDG.E.CONSTANT R16, desc[UR14][R16.64] ;  /* 0x0000000e10108981 */ /* 0x000ee2000c1e9900 */
[----:B0-----:R-:W-:-:S05]  /*c530*/  @!P0 IMAD.WIDE.U32 R2, R9, 0x4, R2 ;  /* 0x0000000409028825 */ /* 0x001fca00078e0002 */
[----:B------:R-:W4:Y:S01]  /*c540*/  @!P0 LDG.E R18, desc[UR14][R2.64] ;  /* 0x0000000e02128981 */ /* 0x000f22000c1e1900 */
[----:B-1----:R-:W-:-:S03]  /*c550*/  @!P0 IMAD.WIDE.U32 R10, R13, 0x4, R10 ;  /* 0x000000040d0a8825 */ /* 0x002fc600078e000a */
[----:B-----5:R-:W5:Y:S04]  /*c560*/  @!P0 LDG.E R20, desc[UR14][R2.64+0x4] ;  /* 0x0000040e02148981 */ /* 0x020f68000c1e1900 */
[----:B------:R0:W2:Y:S04]  /*c570*/  @!P0 LDG.E R22, desc[UR14][R2.64+0x8] ;  /* 0x0000080e02168981 */ /* 0x0000a8000c1e1900 */
[----:B------:R-:W3:Y:S01]  /*c580*/  @!P0 LDG.E.CONSTANT R10, desc[UR14][R10.64] ;  /* 0x0000000e0a0a8981 */ /* 0x000ee2000c1e9900 */
[----:B0-----:R-:W-:Y:S01]  /*c590*/  VIMNMX R3, PT, PT, R43, UR18, !PT ;  /* 0x000000122b037c48 */ /* 0x001fe2000ffe0100 */
[----:B------:R-:W-:Y:S01]  /*c5a0*/  UIADD3 UR4, UPT, UPT, UR4, 0x1, URZ ;  /* 0x0000000104047890 */ /* 0x000fe2000fffe0ff */
[----:B------:R-:W-:Y:S03]  /*c5b0*/  BSSY.RECONVERGENT B3, `(.L_x_2077) ;  /* 0x00001a6000037945 */ /* 0x000fe60003800200 */
[----:B------:R-:W-:Y:S01]  /*c5c0*/  UISETP.NE.AND UP0, UPT, UR4, UR5, UPT ;  /* 0x000000050400728c */ /* 0x000fe2000bf05270 */
[----:B----4-:R0:W-:Y:S04]  /*c5d0*/  @!P0 STS [R29+UR6], R18 ;  /* 0x000000121d008988 */ /* 0x0101e80008000806 */
[----:B-----5:R0:W-:Y:S04]  /*c5e0*/  @!P0 STS [R29+UR8], R20 ;  /* 0x000000141d008988 */ /* 0x0201e80008000808 */
[----:B--2---:R0:W-:Y:S04]  /*c5f0*/  @!P0 STS [R29+UR9], R22 ;  /* 0x000000161d008988 */ /* 0x0041e80008000809 */
[----:B------:R0:W-:Y:S04]  /*c600*/  @!P0 STS [R29+UR10], R14 ;  /* 0x0000000e1d008988 */ /* 0x0001e8000800080a */
[----:B---3--:R0:W-:Y:S04]  /*c610*/  @!P0 STS [R29+UR11], R16 ;  /* 0x000000101d008988 */ /* 0x0081e8000800080b */
[----:B------:R0:W-:Y:S01]  /*c620*/  @!P0 STS [R29+UR7], R10 ;  /* 0x0000000a1d008988 */ /* 0x0001e20008000807 */
[----:B------:R-:W-:Y:S01]  /*c630*/  BAR.SYNC.DEFER_BLOCKING 0x0 ;  /* 0x0000000000007b1d */ /* 0x000fe20000010000 */
[----:B------:R-:W-:-:S13]  /*c640*/  ISETP.GE.AND P0, PT, R3, R0, PT ;  /* 0x000000000300720c */ /* 0x000fda0003f06270 */
[----:B0-----:R-:W-:Y:S05]  /*c650*/  @P0 BRA `(.L_x_2078) ;  /* 0x00000018006c0947 */ /* 0x001fea0003800000 */
        /* <DEDUP_REMOVED lines=17> */
.L_x_2115:
[----:B------:R-:W-:Y:S01]  /*c770*/  IADD3 R10, PT, PT, R11, UR18, RZ ;  /* 0x000000120b0a7c10 */ /* 0x000fe2000fffe0ff */
        /* <DEDUP_REMOVED lines=31> */
.L_x_2081:
        /* <DEDUP_REMOVED lines=8> */
[----:B------:R-:W-:Y:S02]  /*c9f0*/  MOV R9, R37 ;  /* 0x0000002500097202 */ /* 0x000fe40000000f00 */
[----:B------:R-:W-:-:S07]  /*ca00*/  MOV R13, R12 ;  /* 0x0000000c000d7202 */ /* 0x000fce0000000f00 */
.L_x_2084:
        /* <DEDUP_REMOVED lines=9> */
.L_x_2082:
[----:B------:R-:W-:Y:S01]  /*caa0*/  ISETP.GE.AND P0, PT, R36, 0x1, PT ;  /* 0x000000012400780c */ /* 0x000fe20003f06270 */
[----:B------:R-:W-:Y:S01]  /*cab0*/  BSSY.RECONVERGENT B0, `(.L_x_2085) ;  /* 0x0000012000007945 */ /* 0x000fe20003800200 */
[----:B------:R-:W-:Y:S01]  /*cac0*/  HFMA2 R16, -RZ, RZ, 3.82421875, 0.000126361846923828125 ;  /* 0x43a60824ff107431 */ /* 0x000fe200000001ff */
[----:B------:R-:W-:-:S10]  /*cad0*/  MOV R15, 0x3f800000 ;  /* 0x3f800000000f7802 */ /* 0x000fd40000000f00 */
[----:B------:R-:W-:Y:S05]  /*cae0*/  @!P0 BRA `(.L_x_2086) ;  /* 0x0000000000388947 */ /* 0x000fea0003800000 */
[----:B------:R-:W-:-:S07]  /*caf0*/  MOV R9, RZ ;  /* 0x000000ff00097202 */ /* 0x000fce0000000f00 */
.L_x_2087:
        /* <DEDUP_REMOVED lines=13> */
.L_x_2086:
[----:B------:R-:W-:Y:S05]  /*cbd0*/  BSYNC.RECONVERGENT B0 ;  /* 0x0000000000007941 */ /* 0x000fea0003800200 */
.L_x_2085:
        /* <DEDUP_REMOVED lines=12> */
.L_x_2089:
[----:B------:R-:W-:Y:S01]  /*cca0*/  FMUL.FTZ R3, R0, R9 ;  /* 0x0000000900037220 */ /* 0x000fe20000410000 */
[----:B------:R-:W-:-:S03]  /*ccb0*/  FMUL.FTZ R14, R9, 0.5 ;  /* 0x3f000000090e7820 */ /* 0x000fc60000410000 */
[----:B------:R-:W-:-:S04]  /*ccc0*/  FFMA R0, -R3, R3, R0 ;  /* 0x0000000303007223 */ /* 0x000fc80000000100 */
[----:B------:R-:W-:-:S07]  /*ccd0*/  FFMA R14, R0, R14, R3 ;  /* 0x0000000e000e7223 */ /* 0x000fce0000000003 */
.L_x_2090:
[----:B------:R-:W-:Y:S05]  /*cce0*/  BSYNC.RECONVERGENT B0 ;  /* 0x0000000000007941 */ /* 0x000fea0003800200 */
.L_x_2088:
[----:B------:R-:W-:Y:S01]  /*ccf0*/  IADD3 R0, PT, PT, R47, -0xd000000, RZ ;  /* 0xf30000002f007810 */ /* 0x000fe20007ffe0ff */
[----:B------:R0:W1:Y:S01]  /*cd00*/  MUFU.RSQ R2, R47 ;  /* 0x0000002f00027308 */ /* 0x0000620000001400 */
[----:B------:R-:W-:Y:S02]  /*cd10*/  BSSY.RECONVERGENT B0, `(.L_x_2091) ;  /* 0x000000b000007945 */ /* 0x000fe40003800200 */
[----:B------:R-:W-:-:S13]  /*cd20*/  ISETP.GT.U32.AND P0, PT, R0, 0x727fffff, PT ;  /* 0x727fffff0000780c */ /* 0x000fda0003f04070 */
[----:B0-----:R-:W-:Y:S05]  /*cd30*/  @!P0 BRA `(.L_x_2092) ;  /* 0x0000000000108947 */ /* 0x001fea0003800000 */
[----:B-1----:R-:W-:Y:S02]  /*cd40*/  MOV R2, R47 ;  /* 0x0000002f00027202 */ /* 0x002fe40000000f00 */
[----:B------:R-:W-:-:S07]  /*cd50*/  MOV R0, 0xcd70 ;  /* 0x0000cd7000007802 */ /* 0x000fce0000000f00 */
[----:B------:R-:W-:Y:S05]  /*cd60*/  CALL.REL.NOINC `($__internal_30_$__cuda_sm20_sqrt_rn_f32_slowpath) ;  /* 0x0000001c00e47944 */ /* 0x000fea0003c00000 */
[----:B------:R-:W-:Y:S05]  /*cd70*/  BRA `(.L_x_2093) ;  /* 0x0000000000107947 */ /* 0x000fea0003800000 */
.L_x_2092:
[----:B-1----:R-:W-:Y:S01]  /*cd80*/  FMUL.FTZ R0, R47, R2 ;  /* 0x000000022f007220 */ /* 0x002fe20000410000 */
[----:B------:R-:W-:-:S03]  /*cd90*/  FMUL.FTZ R2, R2, 0.5 ;  /* 0x3f00000002027820 */ /* 0x000fc60000410000 */
[----:B------:R-:W-:-:S04]  /*cda0*/  FFMA R45, -R0, R0, R47 ;  /* 0x00000000002d7223 */ /* 0x000fc8000000012f */
[----:B------:R-:W-:-:S07]  /*cdb0*/  FFMA R45, R45, R2, R0 ;  /* 0x000000022d2d7223 */ /* 0x000fce0000000000 */
.L_x_2093:
[----:B------:R-:W-:Y:S05]  /*cdc0*/  BSYNC.RECONVERGENT B0 ;  /* 0x0000000000007941 */ /* 0x000fea0003800200 */
.L_x_2091:
        /* <DEDUP_REMOVED lines=8> */
.L_x_2095:
[----:B------:R-:W0:Y:S02]  /*ce50*/  MUFU.RCP R2, R45 ;  /* 0x0000002d00027308 */ /* 0x000e240000001000 */
[----:B0-----:R-:W-:-:S04]  /*ce60*/  FFMA R0, R2, R45, -1 ;  /* 0xbf80000002007423 */ /* 0x001fc8000000002d */
[----:B------:R-:W-:-:S04]  /*ce70*/  FADD.FTZ R3, -R0, -RZ ;  /* 0x800000ff00037221 */ /* 0x000fc80000010100 */
[----:B------:R-:W-:-:S07]  /*ce80*/  FFMA R2, R2, R3, R2 ;  /* 0x0000000302027223 */ /* 0x000fce0000000002 */
.L_x_2096:
[----:B------:R-:W-:Y:S05]  /*ce90*/  BSYNC.RECONVERGENT B1 ;  /* 0x0000000000017941 */ /* 0x000fea0003800200 */
.L_x_2094:
        /* <DEDUP_REMOVED lines=24> */
.L_x_2098:
[----:B------:R-:W-:Y:S01]  /*d020*/  FMUL.FTZ R13, R46, R45 ;  /* 0x0000002d2e0d7220 */ /* 0x000fe20000410000 */
[----:B------:R-:W-:-:S03]  /*d030*/  FMUL.FTZ R2, R45, 0.5 ;  /* 0x3f0000002d027820 */ /* 0x000fc60000410000 */
[----:B------:R-:W-:-:S04]  /*d040*/  FFMA R0, -R13, R13, R46 ;  /* 0x0000000d0d007223 */ /* 0x000fc8000000012e */
[----:B------:R-:W-:-:S07]  /*d050*/  FFMA R13, R0, R2, R13 ;  /* 0x00000002000d7223 */ /* 0x000fce000000000d */
.L_x_2099:
[----:B------:R-:W-:Y:S05]  /*d060*/  BSYNC.RECONVERGENT B0 ;  /* 0x0000000000007941 */ /* 0x000fea0003800200 */
.L_x_2097:
[----:B------:R-:W-:Y:S01]  /*d070*/  FMUL R9, R9, R9 ;  /* 0x0000000909097220 */ /* 0x000fe20000400000 */
[C---:B------:R-:W-:Y:S01]  /*d080*/  FMUL R3, R48.reuse, R48 ;  /* 0x0000003030037220 */ /* 0x040fe20000400000 */
        /* <DEDUP_REMOVED lines=22> */
.L_x_2101:
[----:B------:R-:W-:Y:S05]  /*d1f0*/  BSYNC.RECONVERGENT B4 ;  /* 0x0000000000047941 */ /* 0x000fea0003800200 */
.L_x_2100:
[----:B------:R-:W0:Y:S01]  /*d200*/  S2UR UR13, SR_CgaCtaId ;  /* 0x00000000000d79c3 */ /* 0x000e220000008800 */
[----:B------:R-:W-:Y:S01]  /*d210*/  UMOV UR12, 0x400 ;  /* 0x00000400000c7882 */ /* 0x000fe20000000000 */
[----:B------:R-:W-:Y:S01]  /*d220*/  FADD R45, R14, 0.10000000149011611938 ;  /* 0x3dcccccd0e2d7421 */ /* 0x000fe20000000000 */
[----:B------:R-:W-:Y:S01]  /*d230*/  UIADD3 UR12, UPT, UPT, UR12, 0x508, URZ ;  /* 0x000005080c0c7890 */ /* 0x000fe2000fffe0ff */
[----:B------:R-:W-:Y:S01]  /*d240*/  FMUL R0, R15, 4 ;  /* 0x408000000f007820 */ /* 0x000fe20000400000 */
[----:B------:R-:W-:Y:S02]  /*d250*/  BSSY.RECONVERGENT B1, `(.L_x_2102) ;  /* 0x0000014000017945 */ /* 0x000fe40003800200 */
[----:B------:R-:W-:Y:S01]  /*d260*/  IADD3 R15, PT, PT, R45, 0x1800000, RZ ;  /* 0x018000002d0f7810 */ /* 0x000fe20007ffe0ff */
[----:B------:R-:W-:Y:S01]  /*d270*/  FMUL R0, R0, R13 ;  /* 0x0000000d00007220 */ /* 0x000fe20000400000 */
[----:B------:R-:W-:Y:S02]  /*d280*/  FADD R13, R9, -1 ;  /* 0xbf800000090d7421 */ /* 0x000fe40000000000 */
[----:B------:R-:W-:Y:S01]  /*d290*/  LOP3.LUT R15, R15, 0x7f800000, RZ, 0xc0, !PT ;  /* 0x7f8000000f0f7812 */ /* 0x000fe200078ec0ff */
[----:B------:R-:W-:-:S03]  /*d2a0*/  FMUL R0, R9, R0 ;  /* 0x0000000009007220 */ /* 0x000fc60000400000 */
[----:B------:R-:W-:Y:S01]  /*d2b0*/  ISETP.GT.U32.AND P0, PT, R15, 0x1ffffff, PT ;  /* 0x01ffffff0f00780c */ /* 0x000fe20003f04070 */
        /* <DEDUP_REMOVED lines=9> */
.L_x_2103:
[----:B------:R-:W0:Y:S02]  /*d350*/  MUFU.RCP R2, R45 ;  /* 0x0000002d00027308 */ /* 0x000e240000001000 */
[----:B0-----:R-:W-:-:S04]  /*d360*/  FFMA R0, R45, R2, -1 ;  /* 0xbf8000002d007423 */ /* 0x001fc80000000002 */
[----:B------:R-:W-:-:S04]  /*d370*/  FADD.FTZ R3, -R0, -RZ ;  /* 0x800000ff00037221 */ /* 0x000fc80000010100 */
[----:B------:R-:W-:-:S07]  /*d380*/  FFMA R2, R2, R3, R2 ;  /* 0x0000000302027223 */ /* 0x000fce0000000002 */
.L_x_2104:
[----:B------:R-:W-:Y:S05]  /*d390*/  BSYNC.RECONVERGENT B1 ;  /* 0x0000000000017941 */ /* 0x000fea0003800200 */
.L_x_2102:
[----:B------:R-:W-:-:S04]  /*d3a0*/  @!P4 FMUL.D4 R3, R9, R16 ;  /* 0x000000100903c220 */ /* 0x000fc80000200000 */
[----:B------:R-:W-:-:S04]  /*d3b0*/  @!P4 FMUL R3, R3, R2 ;  /* 0x000000020303c220 */ /* 0x000fc80000400000 */
[----:B------:R-:W-:-:S04]  /*d3c0*/  @!P4 FMUL R0, R3, R2 ;  /* 0x000000020300c220 */ /* 0x000fc80000400000 */
[----:B------:R-:W-:-:S04]  /*d3d0*/  @!P4 FADD R3, R0, R0 ;  /* 0x000000000003c221 */ /* 0x000fc80000000000 */
[----:B------:R-:W-:Y:S01]  /*d3e0*/  @!P4 FMUL R3, R3, R2 ;  /* 0x000000020303c220 */ /* 0x000fe20000400000 */
[----:B------:R-:W-:Y:S06]  /*d3f0*/  @!P4 BRA `(.L_x_2105) ;  /* 0x000000040014c947 */ /* 0x000fec0003800000 */
[----:B------:R-:W-:Y:S01]  /*d400*/  FMUL R14, R21, R14 ;  /* 0x0000000e150e7220 */ /* 0x000fe20000400000 */
[----:B------:R-:W-:Y:S01]  /*d410*/  MOV R47, 0x3f800000 ;  /* 0x3f800000002f7802 */ /* 0x000fe20000000f00 */
[----:B------:R-:W-:Y:S02]  /*d420*/  HFMA2 R49, -RZ, RZ, 3.4921875, 0 ;  /* 0x42fc0000ff317431 */ /* 0x000fe400000001ff */
[----:B------:R-:W-:Y:S01]  /*d430*/  FMUL R16, R9, R16 ;  /* 0x0000001009107220 */ /* 0x000fe20000400000 */
[C---:B------:R-:W-:Y:S01]  /*d440*/  FADD R3, |R14|.reuse, 4 ;  /* 0x408000000e037421 */ /* 0x040fe20000000200 */
[C---:B------:R-:W-:Y:S01]  /*d450*/  FADD R0, |R14|.reuse, -4 ;  /* 0xc08000000e007421 */ /* 0x040fe20000000200 */
[C---:B------:R-:W-:Y:S01]  /*d460*/  FFMA R47, |R14|.reuse, 2, R47 ;  /* 0x400000000e2f7823 */ /* 0x040fe2000000022f */
[----:B------:R-:W-:-:S03]  /*d470*/  FSETP.GEU.AND P1, PT, R14, RZ, PT ;  /* 0x000000ff0e00720b */ /* 0x000fc60003f2e000 */
[----:B------:R-:W0:Y:S02]  /*d480*/  MUFU.RCP R3, R3 ;  /* 0x0000000300037308 */ /* 0x000e240000001000 */
[----:B0-----:R-:W-:-:S04]  /*d490*/  FMUL R0, R0, R3 ;  /* 0x0000000300007220 */ /* 0x001fc80000400000 */
[----:B------:R-:W-:-:S04]  /*d4a0*/  FADD R15, R0, 1 ;  /* 0x3f800000000f7421 */ /* 0x000fc80000000000 */
[----:B------:R-:W-:-:S04]  /*d4b0*/  FFMA R15, R15, -4, |R14| ;  /* 0xc08000000f0f7823 */ /* 0x000fc8000000040e */
[----:B------:R-:W-:-:S04]  /*d4c0*/  FFMA R15, |R14|, -R0, R15 ;  /* 0x800000000e0f7223 */ /* 0x000fc8000000020f */
[----:B------:R-:W-:Y:S01]  /*d4d0*/  FFMA R0, R3, R15, R0 ;  /* 0x0000000f03007223 */ /* 0x000fe20000000000 */
[----:B------:R-:W-:-:S05]  /*d4e0*/  HFMA2 R15, -RZ, RZ, 0.80126953125, -0.00891876220703125 ;  /* 0x3a69a091ff0f7431 */ /* 0x000fca00000001ff */
[----:B------:R-:W-:-:S04]  /*d4f0*/  FFMA R15, R0, R15, 0.0070457882247865200043 ;  /* 0x3be6e05b000f7423 */ /* 0x000fc8000000000f */
[----:B------:R-:W-:-:S04]  /*d500*/  FFMA R15, R0, R15, -0.015866896137595176697 ;  /* 0xbc81fb4b000f7423 */ /* 0x000fc8000000000f */
[----:B------:R-:W-:-:S04]  /*d510*/  FFMA R15, R0, R15, 0.036429625004529953003 ;  /* 0x3d15373b000f7423 */ /* 0x000fc8000000000f */
[----:B------:R-:W-:-:S04]  /*d520*/  FFMA R15, R0, R15, -0.066643431782722473145 ;  /* 0xbd887c5a000f7423 */ /* 0x000fc8000000000f */
[----:B------:R-:W-:-:S04]  /*d530*/  FFMA R15, R0, R15, 0.093814529478549957275 ;  /* 0x3dc021d5000f7423 */ /* 0x000fc8000000000f */
[----:B------:R-:W-:-:S04]  /*d540*/  FFMA R15, R0, R15, -0.10099056363105773926 ;  /* 0xbdced424000f7423 */ /* 0x000fc8000000000f */
[C---:B------:R-:W-:Y:S02]  /*d550*/  FFMA R3, R0.reuse, R15, 0.06809400022029876709 ;  /* 0x3d8b74de00037423 */ /* 0x040fe4000000000f */
[----:B------:R-:W0:Y:S02]  /*d560*/  MUFU.RCP R15, R47 ;  /* 0x0000002f000f7308 */ /* 0x000e240000001000 */
[----:B------:R-:W-:-:S04]  /*d570*/  FFMA R3, R0, R3, 0.015377387404441833496 ;  /* 0x3c7bf17000037423 */ /* 0x000fc80000000003 */
[----:B------:R-:W-:Y:S01]  /*d580*/  FFMA R45, R0, R3, -0.1396210789680480957 ;  /* 0xbe0ef8d4002d7423 */ /* 0x000fe20000000003 */
[----:B------:R-:W-:-:S03]  /*d590*/  FMUL R3, R14, -R14 ;  /* 0x8000000e0e037220 */ /* 0x000fc60000400000 */
[----:B------:R-:W-:Y:S01]  /*d5a0*/  FFMA R45, R0, R45, 1.232995152473449707 ;  /* 0x3f9dd2c9002d7423 */ /* 0x000fe2000000002d */
[----:B------:R-:W-:-:S06]  /*d5b0*/  FMUL R48, R3, 1.4426950216293334961 ;  /* 0x3fb8aa3b03307820 */ /* 0x000fcc0000400000 */
[----:B------:R-:W1:Y:S01]  /*d5c0*/  FRND.TRUNC R48, R48 ;  /* 0x0000003000307307 */ /* 0x000e62000020d000 */
[----:B0-----:R-:W-:-:S04]  /*d5d0*/  FMUL R46, R45, R15 ;  /* 0x0000000f2d2e7220 */ /* 0x001fc80000400000 */
[----:B------:R-:W-:-:S04]  /*d5e0*/  FMUL R0, R46, -2 ;  /* 0xc00000002e007820 */ /* 0x000fc80000400000 */
[----:B------:R-:W-:-:S04]  /*d5f0*/  FFMA R45, |R14|, R0, R45 ;  /* 0x000000000e2d7223 */ /* 0x000fc8000000022d */
[----:B------:R-:W-:Y:S01]  /*d600*/  FADD R45, -R46, R45 ;  /* 0x0000002d2e2d7221 */ /* 0x000fe20000000100 */
[----:B-1----:R-:W-:Y:S02]  /*d610*/  FSETP.GT.AND P0, PT, |R48|, 126, PT ;  /* 0x42fc00003000780b */ /* 0x002fe40003f04200 */
[----:B------:R-:W-:Y:S01]  /*d620*/  LOP3.LUT R47, R49, 0x80000000, R48, 0xb8, !PT ;  /* 0x80000000312f7812 */ /* 0x000fe200078eb830 */
[----:B------:R-:W-:-:S03]  /*d630*/  FFMA R15, R15, R45, R46 ;  /* 0x0000002d0f0f7223 */ /* 0x000fc6000000002e */
[----:B------:R-:W-:Y:S02]  /*d640*/  FSEL R0, R47, R48, P0 ;  /* 0x000000302f007208 */ /* 0x000fe40000000000 */
[----:B------:R-:W-:Y:S02]  /*d650*/  MOV R48, 0x3bbb989d ;  /* 0x3bbb989d00307802 */ /* 0x000fe40000000f00 */
[----:B------:R-:W-:Y:S01]  /*d660*/  FSETP.GT.AND P0, PT, |R14|, 10.05500030517578125, PT ;  /* 0x4120e1480e00780b */ /* 0x000fe20003f04200 */
[----:B------:R-:W-:-:S04]  /*d670*/  FFMA R45, R0, -0.69314718246459960938, R3 ;  /* 0xbf317218002d7823 */ /* 0x000fc80000000003 */
[C---:B------:R-:W-:Y:S01]  /*d680*/  FFMA R45, R0.reuse, 1.9046542121259335545e-09, R45 ;  /* 0x3102e308002d7823 */ /* 0x040fe2000000002d */
[----:B------:R-:W-:-:S03]  /*d690*/  FADD R0, R0, 12583039 ;  /* 0x4b40007f00007421 */ /* 0x000fc60000000000 */
[----:B------:R-:W-:Y:S01]  /*d6a0*/  FMUL R46, R45, 1.4426950216293334961 ;  /* 0x3fb8aa3b2d2e7820 */ /* 0x000fe20000400000 */
[----:B------:R-:W-:Y:S01]  /*d6b0*/  FFMA.SAT R45, R3, R48, 0.5 ;  /* 0x3f000000032d7423 */ /* 0x000fe20000002030 */
[----:B------:R-:W-:Y:S01]  /*d6c0*/  HFMA2 R48, -RZ, RZ, 3.7421875, 0 ;  /* 0x437c0000ff307431 */ /* 0x000fe200000001ff */
[----:B------:R-:W-:Y:S01]  /*d6d0*/  SHF.L.U32 R47, R0, 0x17, RZ ;  /* 0x00000017002f7819 */ /* 0x000fe200000006ff */
[----:B------:R-:W-:Y:S02]  /*d6e0*/  FFMA R0, -|R14|, |R14|, -R3 ;  /* 0x4000000e0e007223 */ /* 0x000fe40000000b03 */
[----:B------:R-:W0:Y:S01]  /*d6f0*/  MUFU.EX2 R46, R46 ;  /* 0x0000002e002e7308 */ /* 0x000e220000000800 */
[----:B------:R-:W-:-:S04]  /*d700*/  FFMA.RM R45, R45, R48, 12582913 ;  /* 0x4b4000012d2d7423 */ /* 0x000fc80000004030 */
[C---:B------:R-:W-:Y:S01]  /*d710*/  FADD R48, R45.reuse, -12583039 ;  /* 0xcb40007f2d307421 */ /* 0x040fe20000000000 */
[----:B------:R-:W-:-:S03]  /*d720*/  SHF.L.U32 R45, R45, 0x17, RZ ;  /* 0x000000172d2d7819 */ /* 0x000fc600000006ff */
[----:B------:R-:W-:Y:S01]  /*d730*/  FFMA R48, R3, 1.4426950216293334961, -R48 ;  /* 0x3fb8aa3b03307823 */ /* 0x000fe20000000830 */
[----:B0-----:R-:W-:-:S03]  /*d740*/  FMUL R47, R47, R46 ;  /* 0x0000002e2f2f7220 */ /* 0x001fc60000400000 */
[----:B------:R-:W-:Y:S01]  /*d750*/  FFMA R48, R3, 1.925963033500011079e-08, R48 ;  /* 0x32a5706003307823 */ /* 0x000fe20000000030 */
[----:B------:R-:W-:-:S05]  /*d760*/  FFMA R0, R47, R0, R47 ;  /* 0x000000002f007223 */ /* 0x000fca000000002f */
[----:B------:R-:W0:Y:S01]  /*d770*/  MUFU.EX2 R48, R48 ;  /* 0x0000003000307308 */ /* 0x000e220000000800 */
[----:B------:R-:W-:-:S05]  /*d780*/  FMUL R0, R15, R0 ;  /* 0x000000000f007220 */ /* 0x000fca0000400000 */
[----:B------:R-:W-:-:S05]  /*d790*/  FSEL R3, R0, RZ, !P0 ;  /* 0x000000ff00037208 */ /* 0x000fca0004000000 */
[----:B------:R-:W-:-:S04]  /*d7a0*/  @!P1 FADD R3, -R3, 2 ;  /* 0x4000000003039421 */ /* 0x000fc80000000100 */
[C---:B------:R-:W-:Y:S01]  /*d7b0*/  FMUL R15, R3.reuse, R2 ;  /* 0x00000002030f7220 */ /* 0x040fe20000400000 */
[----:B------:R-:W-:Y:S01]  /*d7c0*/  FMUL R3, R3, R16 ;  /* 0x0000001003037220 */ /* 0x000fe20000400000 */
[----:B0-----:R-:W-:Y:S02]  /*d7d0*/  FMUL R45, R45, R48 ;  /* 0x000000302d2d7220 */ /* 0x001fe40000400000 */
[-C--:B------:R-:W-:Y:S02]  /*d7e0*/  FMUL R15, R15, R2.reuse ;  /* 0x000000020f0f7220 */ /* 0x080fe40000400000 */
[----:B------:R-:W-:Y:S02]  /*d7f0*/  FMUL R45, R20, R45 ;  /* 0x0000002d142d7220 */ /* 0x000fe40000400000 */
[-C--:B------:R-:W-:Y:S02]  /*d800*/  FMUL R15, R15, R2.reuse ;  /* 0x000000020f0f7220 */ /* 0x080fe40000400000 */
[----:B------:R-:W-:-:S04]  /*d810*/  FMUL R0, R45, R2 ;  /* 0x000000022d007220 */ /* 0x000fc80000400000 */
[-C--:B------:R-:W-:Y:S01]  /*d820*/  FFMA R15, R0, R2.reuse, R15 ;  /* 0x00000002000f7223 */ /* 0x080fe2000000000f */
[----:B------:R-:W-:-:S03]  /*d830*/  FMUL R0, R3, R2 ;  /* 0x0000000203007220 */ /* 0x000fc60000400000 */
[----:B------:R-:W-:-:S07]  /*d840*/  FMUL R3, R16, R15 ;  /* 0x0000000f10037220 */ /* 0x000fce0000400000 */
.L_x_2105:
        /* <DEDUP_REMOVED lines=11> */
.L_x_2083:
        /* <DEDUP_REMOVED lines=11> */
.L_x_2107:
[----:B-1----:R-:W-:Y:S01]  /*d9b0*/  FMUL.FTZ R45, R0, R3 ;  /* 0x00000003002d7220 */ /* 0x002fe20000410000 */
[----:B------:R-:W-:-:S03]  /*d9c0*/  FMUL.FTZ R2, R3, 0.5 ;  /* 0x3f00000003027820 */ /* 0x000fc60000410000 */
[----:B------:R-:W-:-:S04]  /*d9d0*/  FFMA R0, -R45, R45, R0 ;  /* 0x0000002d2d007223 */ /* 0x000fc80000000100 */
[----:B------:R-:W-:-:S07]  /*d9e0*/  FFMA R45, R0, R2, R45 ;  /* 0x00000002002d7223 */ /* 0x000fce000000002d */
.L_x_2108:
[----:B------:R-:W-:Y:S05]  /*d9f0*/  BSYNC.RECONVERGENT B0 ;  /* 0x0000000000007941 */ /* 0x000fea0003800200 */
.L_x_2106:
        /* <DEDUP_REMOVED lines=31> */
[----:B------:R-:W-:-:S04]  /*dbf0*/  FFMA R2, R0, R3, R2 ;  /* 0x0000000300027223 */ /* 0x000fc80000000002 */
[----:B------:R-:W-:Y:S01]  /*dc00*/  FFMA R14, R2, R15, R15 ;  /* 0x0000000f020e7223 */ /* 0x000fe2000000000f */
[----:B------:R-:W-:-:S03]  /*dc10*/  IADD3 R2, PT, PT, R45, 0x1800000, RZ ;  /* 0x018000002d027810 */ /* 0x000fc60007ffe0ff */
[----:B------:R-:W2:Y:S01]  /*dc20*/  @P0 MUFU.EX2 R0, R14 ;  /* 0x0000000e00000308 */ /* 0x000ea20000000800 */
[----:B------:R-:W-:-:S04]  /*dc30*/  LOP3.LUT R2, R2, 0x7f800000, RZ, 0xc0, !PT ;  /* 0x7f80000002027812 */ /* 0x000fc800078ec0ff */
[----:B------:R-:W-:Y:S01]  /*dc40*/  ISETP.GT.U32.AND P1, PT, R2, 0x1ffffff, PT ;  /* 0x01ffffff0200780c */ /* 0x000fe20003f24070 */
[----:B--2---:R-:W-:-:S05]  /*dc50*/  @P0 FADD R0, -R0, 1 ;  /* 0x3f80000000000421 */ /* 0x004fca0000000100 */
[----:B------:R-:W-:-:S07]  /*dc60*/  @P0 LOP3.LUT R14, R0, 0x80000000, R9, 0xb8, !PT ;  /* 0x80000000000e0812 */ /* 0x000fce00078eb809 */
[----:B0-----:R-:W-:Y:S05]  /*dc70*/  @P1 BRA `(.L_x_2110) ;  /* 0x00000000000c1947 */ /* 0x001fea0003800000 */
[----:B------:R-:W-:-:S07]  /*dc80*/  MOV R46, 0xdca0 ;  /* 0x0000dca0002e7802 */ /* 0x000fce0000000f00 */
[----:B-1----:R-:W-:Y:S05]  /*dc90*/  CALL.REL.NOINC `($__internal_29_$__cuda_sm20_rcp_rn_f32_slowpath) ;  /* 0x0000000c00447944 */ /* 0x002fea0003c00000 */
[----:B------:R-:W-:Y:S05]  /*dca0*/  BRA `(.L_x_2111) ;  /* 0x0000000000107947 */ /* 0x000fea0003800000 */
.L_x_2110:
[----:B------:R-:W0:Y:S02]  /*dcb0*/  MUFU.RCP R2, R45 ;  /* 0x0000002d00027308 */ /* 0x000e240000001000 */
[----:B0-----:R-:W-:-:S04]  /*dcc0*/  FFMA R0, R2, R45, -1 ;  /* 0xbf80000002007423 */ /* 0x001fc8000000002d */
[----:B------:R-:W-:-:S04]  /*dcd0*/  FADD.FTZ R3, -R0, -RZ ;  /* 0x800000ff00037221 */ /* 0x000fc80000010100 */
[----:B------:R-:W-:-:S07]  /*dce0*/  FFMA R2, R2, R3, R2 ;  /* 0x0000000302027223 */ /* 0x000fce0000000002 */
.L_x_2111:
[----:B------:R-:W-:Y:S05]  /*dcf0*/  BSYNC.RECONVERGENT B1 ;  /* 0x0000000000017941 */ /* 0x000fea0003800200 */
.L_x_2109:
[----:B------:R-:W-:Y:S01]  /*dd00*/  HFMA2 R3, -RZ, RZ, 3.7421875, 0 ;  /* 0x437c0000ff037431 */ /* 0x000fe200000001ff */
[----:B------:R-:W-:Y:S01]  /*dd10*/  MOV R0, 0x3bbb989d ;  /* 0x3bbb989d00007802 */ /* 0x000fe20000000f00 */
[----:B------:R-:W-:Y:S01]  /*dd20*/  FMUL R9, R9, -R9 ;  /* 0x8000000909097220 */ /* 0x000fe20000400000 */
[----:B------:R-:W-:Y:S01]  /*dd30*/  FADD R45, R45, 9.9999999392252902908e-09 ;  /* 0x322bcc772d2d7421 */ /* 0x000fe20000000000 */
[----:B-1----:R-:W-:Y:S01]  /*dd40*/  FMUL R13, R13, R38 ;  /* 0x000000260d0d7220 */ /* 0x002fe20000400000 */
[----:B------:R-:W-:Y:S01]  /*dd50*/  BSSY.RECONVERGENT B1, `(.L_x_2112) ;  /* 0x000001c000017945 */ /* 0x000fe20003800200 */
[----:B------:R-:W-:Y:S02]  /*dd60*/  FFMA.SAT R0, R9, R0, 0.5 ;  /* 0x3f00000009007423 */ /* 0x000fe40000002000 */
[----:B------:R-:W-:Y:S02]  /*dd70*/  FMUL R13, R13, -332.0635986328125 ;  /* 0xc3a608240d0d7820 */ /* 0x000fe40000400000 */
[----:B------:R-:W-:-:S04]  /*dd80*/  FFMA.RM R0, R0, R3, 12582913 ;  /* 0x4b40000100007423 */ /* 0x000fc80000004003 */
[C---:B------:R-:W-:Y:S01]  /*dd90*/  FADD R16, R0.reuse, -12583039 ;  /* 0xcb40007f00107421 */ /* 0x040fe20000000000 */
[----:B------:R-:W-:-:S03]  /*dda0*/  SHF.L.U32 R0, R0, 0x17, RZ ;  /* 0x0000001700007819 */ /* 0x000fc600000006ff */
[----:B------:R-:W-:-:S04]  /*ddb0*/  FFMA R16, R9, 1.4426950216293334961, -R16 ;  /* 0x3fb8aa3b09107823 */ /* 0x000fc80000000810 */
[----:B------:R-:W-:Y:S01]  /*ddc0*/  FFMA R16, R9, 1.925963033500011079e-08, R16 ;  /* 0x32a5706009107823 */ /* 0x000fe20000000010 */
[----:B------:R-:W-:-:S03]  /*ddd0*/  FMUL R9, R2, R14 ;  /* 0x0000000e02097220 */ /* 0x000fc60000400000 */
[----:B------:R-:W0:Y:S02]  /*dde0*/  MUFU.EX2 R3, R16 ;  /* 0x0000001000037308 */ /* 0x000e240000000800 */
[----:B0-----:R-:W-:Y:S01]  /*ddf0*/  FMUL R3, R0, R3 ;  /* 0x0000000300037220 */ /* 0x001fe20000400000 */
[----:B------:R-:W-:-:S03]  /*de00*/  IADD3 R0, PT, PT, R45, 0x1800000, RZ ;  /* 0x018000002d007810 */ /* 0x000fc60007ffe0ff */
[----:B------:R-:W-:Y:S01]  /*de10*/  FMUL R3, R20, R3 ;  /* 0x0000000314037220 */ /* 0x000fe20000400000 */
[----:B------:R-:W-:-:S03]  /*de20*/  LOP3.LUT R15, R0, 0x7f800000, RZ, 0xc0, !PT ;  /* 0x7f800000000f7812 */ /* 0x000fc600078ec0ff */
[----:B------:R-:W-:Y:S01]  /*de30*/  FMUL R0, R3, R2 ;  /* 0x0000000203007220 */ /* 0x000fe20000400000 */
[----:B------:R-:W-:Y:S01]  /*de40*/  ISETP.GT.U32.AND P0, PT, R15, 0x1ffffff, PT ;  /* 0x01ffffff0f00780c */ /* 0x000fe20003f04070 */
[----:B------:R-:W-:Y:S02]  /*de50*/  FMUL R3, R13, R14 ;  /* 0x0000000e0d037220 */ /* 0x000fe40000400000 */
[-C--:B------:R-:W-:Y:S02]  /*de60*/  FFMA R0, R9, R2.reuse, R0 ;  /* 0x0000000209007223 */ /* 0x080fe40000000000 */
[----:B------:R-:W-:Y:S02]  /*de70*/  FMUL R16, R3, R2 ;  /* 0x0000000203107220 */ /* 0x000fe40000400000 */
[----:B------:R-:W-:-:S06]  /*de80*/  FMUL R14, R13, R0 ;  /* 0x000000000d0e7220 */ /* 0x000fcc0000400000 */
[----:B------:R-:W-:Y:S05]  /*de90*/  @P0 BRA `(.L_x_2113) ;  /* 0x00000000000c0947 */ /* 0x000fea0003800000 */
[----:B------:R-:W-:-:S07]  /*dea0*/  MOV R46, 0xdec0 ;  /* 0x0000dec0002e7802 */ /* 0x000fce0000000f00 */
[----:B------:R-:W-:Y:S05]  /*deb0*/  CALL.REL.NOINC `($__internal_29_$__cuda_sm20_rcp_rn_f32_slowpath) ;  /* 0x0000000800bc7944 */ /* 0x000fea0003c00000 */
[----:B------:R-:W-:Y:S05]  /*dec0*/  BRA `(.L_x_2114) ;  /* 0x0000000000107947 */ /* 0x000fea0003800000 */
.L_x_2113:
[----:B------:R-:W0:Y:S02]  /*ded0*/  MUFU.RCP R2, R45 ;  /* 0x0000002d00027308 */ /* 0x000e240000001000 */
[----:B0-----:R-:W-:-:S04]  /*dee0*/  FFMA R0, R45, R2, -1 ;  /* 0xbf8000002d007423 */ /* 0x001fc80000000002 */
[----:B------:R-:W-:-:S04]  /*def0*/  FADD.FTZ R3, -R0, -RZ ;  /* 0x800000ff00037221 */ /* 0x000fc80000010100 */
[----:B------:R-:W-:-:S07]  /*df00*/  FFMA R2, R2, R3, R2 ;  /* 0x0000000302027223 */ /* 0x000fce0000000002 */
.L_x_2114:
[----:B------:R-:W-:Y:S05]  /*df10*/  BSYNC.RECONVERGENT B1 ;  /* 0x0000000000017941 */ /* 0x000fea0003800200 */
.L_x_2112:
[C---:B------:R-:W-:Y:S01]  /*df20*/  FMUL R19, R14.reuse, R19 ;  /* 0x000000130e137220 */ /* 0x040fe20000400000 */
[C---:B------:R-:W-:Y:S01]  /*df30*/  FMUL R18, R14.reuse, R18 ;  /* 0x000000120e127220 */ /* 0x040fe20000400000 */
[----:B------:R-:W-:Y:S01]  /*df40*/  FMUL R17, R14, R17 ;  /* 0x000000110e117220 */ /* 0x000fe20000400000 */
[----:B------:R-:W-:Y:S01]  /*df50*/  FFMA R31, R16, 0.5, R31 ;  /* 0x3f000000101f7823 */ /* 0x000fe2000000001f */
[-C--:B------:R-:W-:Y:S01]  /*df60*/  FFMA R34, R19, R2.reuse, R34 ;  /* 0x0000000213227223 */ /* 0x080fe20000000022 */
[-C--:B------:R-:W-:Y:S01]  /*df70*/  FFMA R33, R18, R2.reuse, R33 ;  /* 0x0000000212217223 */ /* 0x080fe20000000021 */
[----:B------:R-:W-:-:S07]  /*df80*/  FFMA R32, R17, R2, R32 ;  /* 0x0000000211207223 */ /* 0x000fce0000000020 */
.L_x_2080:
[----:B------:R-:W-:Y:S05]  /*df90*/  BSYNC.RECONVERGENT B2 ;  /* 0x0000000000027941 */ /* 0x000fea0003800200 */
.L_x_2079:
[----:B------:R-:W0:Y:S01]  /*dfa0*/  LDCU UR12, c[0x0][0x448] ;  /* 0x00008900ff0c77ac */ /* 0x000e220008000800 */
[----:B------:R-:W-:Y:S02]  /*dfb0*/  IADD3 R3, PT, PT, R10, 0x1, RZ ;  /* 0x000000010a037810 */ /* 0x000fe40007ffe0ff */
[C---:B------:R-:W-:Y:S02]  /*dfc0*/  ISETP.LT.U32.AND P1, PT, R11.reuse, 0x3f, PT ;  /* 0x0000003f0b00780c */ /* 0x040fe40003f21070 */
[----:B------:R-:W-:Y:S02]  /*dfd0*/  IADD3 R11, PT, PT, R11, 0x1, RZ ;  /* 0x000000010b0b7810 */ /* 0x000fe40007ffe0ff */
[----:B0-----:R-:W-:-:S04]  /*dfe0*/  MOV R0, UR12 ;  /* 0x0000000c00007c02 */ /* 0x001fc80008000f00 */
[----:B------:R-:W-:-:S13]  /*dff0*/  ISETP.GE.AND P0, PT, R3, R0, PT ;  /* 0x000000000300720c */ /* 0x000fda0003f06270 */
[----:B------:R-:W-:Y:S05]  /*e000*/  @!P0 BRA P1, `(.L_x_2115) ;  /* 0xffffffe400d88947 */ /* 0x000fea000083ffff */
.L_x_2078:
[----:B------:R-:W-:Y:S05]  /*e010*/  BSYNC.RECONVERGENT B3 ;  /* 0x0000000000037941 */ /* 0x000fea0003800200 */
.L_x_2077:
[----:B------:R-:W-:Y:S06]  /*e020*/  BAR.SYNC.DEFER_BLOCKING 0x0 ;  /* 0x0000000000007b1d */ /* 0x000fec0000010000 */
[----:B------:R-:W-:Y:S05]  /*e030*/  BRA.U UP0, `(.L_x_2116) ;  /* 0xffffffe500007547 */ /* 0x000fea000b83ffff */
.L_x_2076:
[----:B------:R-:W-:Y:S01]  /*e040*/  ISETP.GE.AND P0, PT, R43, R0, PT ;  /* 0x000000002b00720c */ /* 0x000fe20003f06270 */
[----:B------:R-:W-:-:S12]  /*e050*/  BSSY.RECONVERGENT B0, `(.L_x_2117) ;  /* 0x0000009000007945 */ /* 0x000fd80003800200 */
[----:B------:R-:W-:Y:S05]  /*e060*/  @P0 BRA `(.L_x_2118) ;  /* 0x00000000001c0947 */ /* 0x000fea0003800000 */
[----:B------:R-:W0:Y:S08]  /*e070*/  LDC.64 R2, c[0x0][0x398] ;  /* 0x0000e600ff027b82 */ /* 0x000e300000000a00 */
[----:B-----5:R-:W1:Y:S01]  /*e080*/  LDC.64 R6, c[0x0][0x3a0] ;  /* 0x0000e800ff067b82 */ /* 0x020e620000000a00 */
[----:B0-----:R-:W-:-:S05]  /*e090*/  IMAD.WIDE R2, R41, 0x4, R2 ;  /* 0x0000000429027825 */ /* 0x001fca00078e0202 */
[----:B------:R0:W-:Y:S04]  /*e0a0*/  REDG.E.ADD.F32.FTZ.RN.STRONG.GPU desc[UR14][R2.64], R34 ;  /* 0x00000022020079a6 */ /* 0x0001e8000c12f30e */
[----:B------:R0:W-:Y:S04]  /*e0b0*/  REDG.E.ADD.F32.FTZ.RN.STRONG.GPU desc[UR14][R2.64+0x4], R33 ;  /* 0x00000421020079a6 */ /* 0x0001e8000c12f30e */
[----:B------:R0:W-:Y:S04]  /*e0c0*/  REDG.E.ADD.F32.FTZ.RN.STRONG.GPU desc[UR14][R2.64+0x8], R32 ;  /* 0x00000820020079a6 */ /* 0x0001e8000c12f30e */
[----:B-1----:R0:W-:Y:S02]  /*e0d0*/  REDG.E.ADD.F32.FTZ.RN.STRONG.GPU desc[UR14][R6.64], R31 ;  /* 0x0000001f060079a6 */ /* 0x0021e4000c12f30e */
.L_x_2118:
[----:B------:R-:W-:Y:S05]  /*e0e0*/  BSYNC.RECONVERGENT B0 ;  /* 0x0000000000007941 */ /* 0x000fea0003800200 */
.L_x_2117:
[----:B------:R-:W-:Y:S06]  /*e0f0*/  BAR.SYNC.DEFER_BLOCKING 0x0 ;  /* 0x0000000000007b1d */ /* 0x000fec0000010000 */
[----:B------:R-:W-:Y:S05]  /*e100*/  @P0 EXIT ;  /* 0x000000000000094d */ /* 0x000fea0003800000 */
[----:B0-----:R-:W0:Y:S01]  /*e110*/  LDC.64 R2, c[0x0][0x398] ;  /* 0x0000e600ff027b82 */ /* 0x001e220000000a00 */
[----:B------:R1:W5:Y:S01]  /*e120*/  LDG.E.CONSTANT R4, desc[UR14][R4.64] ;  /* 0x0000000e04047981 */ /* 0x000362000c1e9900 */
[----:B0-----:R-:W-:-:S05]  /*e130*/  IMAD.WIDE R2, R41, 0x4, R2 ;  /* 0x0000000429027825 */ /* 0x001fca00078e0202 */
[----:B-----5:R-:W2:Y:S04]  /*e140*/  LDG.E R7, desc[UR14][R2.64+0x4] ;  /* 0x0000040e02077981 */ /* 0x020ea8000c1e1900 */
        /* <DEDUP_REMOVED lines=12> */
[----:B------:R-:W-:Y:S05]  /*e210*/  CALL.REL.NOINC `($__internal_30_$__cuda_sm20_sqrt_rn_f32_slowpath) ;  /* 0x0000000800b87944 */ /* 0x000fea0003c00000 */
[----:B------:R-:W-:Y:S01]  /*e220*/  MOV R3, R45 ;  /* 0x0000002d00037202 */ /* 0x000fe20000000f00 */
[----:B------:R-:W-:Y:S06]  /*e230*/  BRA `(.L_x_2121) ;  /* 0x0000000000107947 */ /* 0x000fec0003800000 */
.L_x_2120:
[----:B0-----:R-:W-:Y:S01]  /*e240*/  FMUL.FTZ R2, R9, R0 ;  /* 0x0000000009027220 */ /* 0x001fe20000410000 */
[----:B------:R-:W-:-:S03]  /*e250*/  FMUL.FTZ R0, R0, 0.5 ;  /* 0x3f00000000007820 */ /* 0x000fc60000410000 */
[----:B------:R-:W-:-:S04]  /*e260*/  FFMA R3, -R2, R2, R9 ;  /* 0x0000000202037223 */ /* 0x000fc80000000109 */
[----:B------:R-:W-:-:S07]  /*e270*/  FFMA R3, R3, R0, R2 ;  /* 0x0000000003037223 */ /* 0x000fce0000000002 */
.L_x_2121:
[----:B------:R-:W-:Y:S05]  /*e280*/  BSYNC.RECONVERGENT B0 ;  /* 0x0000000000007941 */ /* 0x000fea0003800200 */
.L_x_2119:
        /* <DEDUP_REMOVED lines=15> */
[----:B------:R-:W-:Y:S05]  /*e380*/  CALL.REL.NOINC `($__internal_31_$__cuda_sm3x_div_rn_noftz_f32_slowpath) ;  /* 0x0000000800b47944 */ /* 0x000fea0003c00000 */
.L_x_2125:
[----:B------:R-:W-:Y:S05]  /*e390*/  BSYNC.RECONVERGENT B3 ;  /* 0x0000000000037941 */ /* 0x000fea0003800200 */
.L_x_2124:
        /* <DEDUP_REMOVED lines=33> */
.L_x_2129:
[----:B------:R-:W-:Y:S05]  /*e5b0*/  BSYNC.RECONVERGENT B4 ;  /* 0x0000000000047941 */ /* 0x000fea0003800200 */
.L_x_2128:
[----:B------:R-:W-:-:S07]  /*e5c0*/  MOV R3, R0 ;  /* 0x0000000000037202 */ /* 0x000fce0000000f00 */
.L_x_2127:
[----:B------:R-:W-:Y:S05]  /*e5d0*/  BSYNC.RECONVERGENT B3 ;  /* 0x0000000000037941 */ /* 0x000fea0003800200 */
.L_x_2126:
[-C--:B------:R-:W-:Y:S01]  /*e5e0*/  FMUL R8, R8, R3.reuse ;  /* 0x0000000308087220 */ /* 0x080fe20000400000 */
[-C--:B------:R-:W-:Y:S01]  /*e5f0*/  FMUL R7, R7, R3.reuse ;  /* 0x0000000307077220 */ /* 0x080fe20000400000 */
[----:B------:R-:W-:-:S07]  /*e600*/  FMUL R6, R6, R3 ;  /* 0x0000000306067220 */ /* 0x000fce0000400000 */
.L_x_2123:
[----:B------:R-:W-:Y:S05]  /*e610*/  BSYNC.RECONVERGENT B2 ;  /* 0x0000000000027941 */ /* 0x000fea0003800200 */
.L_x_2122:
[C---:B------:R-:W-:Y:S01]  /*e620*/  FSETP.GEU.AND P0, PT, R4.reuse, 9.9999999747524270788e-07, PT ;  /* 0x358637bd0400780b */ /* 0x040fe20003f0e000 */
[----:B------:R-:W-:Y:S01]  /*e630*/  UMOV UR4, 0x39db5cb3 ;  /* 0x39db5cb300047882 */ /* 0x000fe20000000000 */
[----:B------:R-:W-:Y:S01]  /*e640*/  BSSY.RECONVERGENT B2, `(.L_x_2130) ;  /* 0x000000f000027945 */ /* 0x000fe20003800200 */
[----:B------:R-:W-:Y:S02]  /*e650*/  MOV R5, UR4 ;  /* 0x0000000400057c02 */ /* 0x000fe40008000f00 */
[----:B------:R-:W-:-:S04]  /*e660*/  FSEL R4, R4, 12, P0 ;  /* 0x4140000004047808 */ /* 0x000fc80000000000 */
[----:B------:R-:W0:Y:S08]  /*e670*/  MUFU.RCP R3, R4 ;  /* 0x0000000400037308 */ /* 0x000e300000001000 */
        /* <DEDUP_REMOVED lines=11> */
.L_x_2131:
[----:B------:R-:W-:Y:S05]  /*e730*/  BSYNC.RECONVERGENT B2 ;  /* 0x0000000000027941 */ /* 0x000fea0003800200 */
.L_x_2130:
[----:B------:R-:W0:Y:S02]  /*e740*/  LDC.64 R2, c[0x0][0x388] ;  /* 0x0000e200ff027b82 */ /* 0x000e240000000a00 */
[----:B0-----:R-:W-:-:S06]  /*e750*/  IMAD.WIDE R10, R41, 0x4, R2 ;  /* 0x00000004290a7825 */ /* 0x001fcc00078e0202 */
[----:B------:R-:W0:Y:S01]  /*e760*/  LDC R3, c[0x0][0x458] ;  /* 0x00011600ff037b82 */ /* 0x000e220000000800 */
[----:B------:R-:W2:Y:S04]  /*e770*/  LDG.E R12, desc[UR14][R10.64+0x4] ;  /* 0x0000040e0a0c7981 */ /* 0x000ea8000c1e1900 */
[----:B------:R-:W3:Y:S04]  /*e780*/  LDG.E R2, desc[UR14][R10.64] ;  /* 0x0000000e0a027981 */ /* 0x000ee8000c1e1900 */
[----:B------:R-:W4:Y:S01]  /*e790*/  LDG.E R14, desc[UR14][R10.64+0x8] ;  /* 0x0000080e0a0e7981 */ /* 0x000f22000c1e1900 */
[----:B------:R-:W-:Y:S01]  /*e7a0*/  HFMA2 R13, -RZ, RZ, 5.08203125, 629.5 ;  /* 0x451560ebff0d7431 */ /* 0x000fe200000001ff */
[----:B------:R-:W-:Y:S01]  /*e7b0*/  MOV R15, 0x3f800000 ;  /* 0x3f800000000f7802 */ /* 0x000fe20000000f00 */
[----:B------:R-:W-:Y:S01]  /*e7c0*/  BSSY.RECONVERGENT B2, `(.L_x_2132) ;  /* 0x000001b000027945 */ /* 0x000fe20003800200 */
[----:B0-----:R-:W-:-:S04]  /*e7d0*/  FMUL R9, R3, 0.5 ;  /* 0x3f00000003097820 */ /* 0x001fc80000400000 */
[C---:B------:R-:W-:Y:S01]  /*e7e0*/  FMUL R7, R9.reuse, R7 ;  /* 0x0000000709077220 */ /* 0x040fe20000400000 */
[C---:B------:R-:W-:Y:S01]  /*e7f0*/  FMUL R3, R9.reuse, R8 ;  /* 0x0000000809037220 */ /* 0x040fe20000400000 */
[----:B------:R-:W-:Y:S02]  /*e800*/  FMUL R9, R9, R6 ;  /* 0x0000000609097220 */ /* 0x000fe40000400000 */
[-C--:B--2---:R-:W-:Y:S01]  /*e810*/  FFMA R7, R7, R0.reuse, R12 ;  /* 0x0000000007077223 */ /* 0x084fe2000000000c */
[----:B---3--:R-:W-:-:S03]  /*e820*/  FFMA R5, R3, R0, R2 ;  /* 0x0000000003057223 */ /* 0x008fc60000000002 */
[----:B------:R-:W-:Y:S01]  /*e830*/  FMUL R2, R7, R7 ;  /* 0x0000000707027220 */ /* 0x000fe20000400000 */
[----:B------:R-:W-:Y:S01]  /*e840*/  FMUL R3, R4, 0.5 ;  /* 0x3f00000004037820 */ /* 0x000fe20000400000 */
[----:B------:R-:W-:Y:S01]  /*e850*/  STG.E desc[UR14][R10.64+0x4], R7 ;  /* 0x000004070a007986 */ /* 0x000fe2000c10190e */
[----:B----4-:R-:W-:Y:S01]  /*e860*/  FFMA R9, R9, R0, R14 ;  /* 0x0000000009097223 */ /* 0x010fe2000000000e */
[----:B------:R-:W-:Y:S01]  /*e870*/  FFMA R2, R5, R5, R2 ;  /* 0x0000000505027223 */ /* 0x000fe20000000002 */
[----:B------:R-:W-:Y:S01]  /*e880*/  HFMA2 R0, -RZ, RZ, 0.73193359375, 300.75 ;  /* 0x39db5cb3ff007431 */ /* 0x000fe200000001ff */
[----:B------:R0:W-:Y:S02]  /*e890*/  STG.E desc[UR14][R10.64], R5 ;  /* 0x000000050a007986 */ /* 0x0001e4000c10190e */
[----:B------:R-:W-:Y:S02]  /*e8a0*/  FFMA R2, R9, R9, R2 ;  /* 0x0000000909027223 */ /* 0x000fe40000000002 */
[----:B------:R1:W-:Y:S02]  /*e8b0*/  STG.E desc[UR14][R10.64+0x8], R9 ;  /* 0x000008090a007986 */ /* 0x0003e4000c10190e */
[----:B------:R-:W-:Y:S01]  /*e8c0*/  FMUL R3, R2, R3 ;  /* 0x0000000302037220 */ /* 0x000fe20000400000 */
[----:B------:R-:W-:-:S03]  /*e8d0*/  FFMA R0, -R0, 2390.057373046875, R15 ;  /* 0x451560eb00007823 */ /* 0x000fc6000000010f */
[----:B------:R-:W2:Y:S01]  /*e8e0*/  FCHK P0, R3, 0.00041840001358650624752 ;  /* 0x39db5cb303007902 */ /* 0x000ea20000000000 */
[----:B------:R-:W-:-:S04]  /*e8f0*/  FFMA R0, R0, R13, 2390.057373046875 ;  /* 0x451560eb00007423 */ /* 0x000fc8000000000d */
[----:B------:R-:W-:-:S04]  /*e900*/  FFMA R2, R3, R0, RZ ;  /* 0x0000000003027223 */ /* 0x000fc800000000ff */
[----:B0-----:R-:W-:-:S04]  /*e910*/  FFMA R5, R2, -0.00041840001358650624752, R3 ;  /* 0xb9db5cb302057823 */ /* 0x001fc80000000003 */
[----:B------:R-:W-:Y:S01]  /*e920*/  FFMA R0, R0, R5, R2 ;  /* 0x0000000500007223 */ /* 0x000fe20000000002 */
[----:B-12---:R-:W-:Y:S06]  /*e930*/  @!P0 BRA `(.L_x_2133) ;  /* 0x00000000000c8947 */ /* 0x006fec0003800000 */
[----:B------:R-:W-:Y:S02]  /*e940*/  MOV R0, 0x39db5cb3 ;  /* 0x39db5cb300007802 */ /* 0x000fe40000000f00 */
[----:B------:R-:W-:-:S07]  /*e950*/  MOV R46, 0xe970 ;  /* 0x0000e970002e7802 */ /* 0x000fce0000000f00 */
[----:B------:R-:W-:Y:S05]  /*e960*/  CALL.REL.NOINC `($__internal_31_$__cuda_sm3x_div_rn_noftz_f32_slowpath) ;  /* 0x00000004003c7944 */ /* 0x000fea0003c00000 */
.L_x_2133:
[----:B------:R-:W-:Y:S05]  /*e970*/  BSYNC.RECONVERGENT B2 ;  /* 0x0000000000027941 */ /* 0x000fea0003800200 */
.L_x_2132:
[----:B------:R-:W0:Y:S02]  /*e980*/  LDC.64 R2, c[0x0][0x3a8] ;  /* 0x0000ea00ff027b82 */ /* 0x000e240000000a00 */
[----:B0-----:R-:W-:Y:S01]  /*e990*/  REDG.E.ADD.F32.FTZ.RN.STRONG.GPU desc[UR14][R2.64], R0 ;  /* 0x00000000020079a6 */ /* 0x001fe2000c12f30e */
[----:B------:R-:W-:Y:S05]  /*e9a0*/  EXIT ;  /* 0x000000000000794d */ /* 0x000fea0003800000 */
        .weak           $__internal_29_$__cuda_sm20_rcp_rn_f32_slowpath
        .type           $__internal_29_$__cuda_sm20_rcp_rn_f32_slowpath,@function
        .size           $__internal_29_$__cuda_sm20_rcp_rn_f32_slowpath,($__internal_30_$__cuda_sm20_sqrt_rn_f32_slowpath - $__internal_29_$__cuda_sm20_rcp_rn_f32_slowpath)
$__internal_29_$__cuda_sm20_rcp_rn_f32_slowpath:
        /* <DEDUP_REMOVED lines=15> */
.L_x_2135:
[----:B------:R-:W-:-:S04]  /*eaa0*/  IADD3 R0, PT, PT, R2, -0xfd, RZ ;  /* 0xffffff0302007810 */ /* 0x000fc80007ffe0ff */
[----:B------:R-:W-:-:S13]  /*eab0*/  ISETP.GT.U32.AND P0, PT, R0, 0x1, PT ;  /* 0x000000010000780c */ /* 0x000fda0003f04070 */
[----:B------:R-:W-:Y:S05]  /*eac0*/  @P0 BRA `(.L_x_2137) ;  /* 0x0000000000780947 */ /* 0x000fea0003800000 */
[----:B------:R-:W-:Y:S02]  /*ead0*/  LOP3.LUT R50, R45, 0x7fffff, RZ, 0xc0, !PT ;  /* 0x007fffff2d327812 */ /* 0x000fe400078ec0ff */
[----:B------:R-:W-:Y:S02]  /*eae0*/  IADD3 R2, PT, PT, R2, -0xfc, RZ ;  /* 0xffffff0402027810 */ /* 0x000fe40007ffe0ff */
[----:B------:R-:W-:-:S04]  /*eaf0*/  LOP3.LUT R50, R50, 0x3f800000, RZ, 0xfc, !PT ;  /* 0x3f80000032327812 */ /* 0x000fc800078efcff */
[----:B------:R-:W0:Y:S02]  /*eb00*/  MUFU.RCP R49, R50 ;  /* 0x0000003200317308 */ /* 0x000e240000001000 */
[----:B0-----:R-:W-:-:S04]  /*eb10*/  FFMA R48, R50, R49, -1 ;  /* 0xbf80000032307423 */ /* 0x001fc80000000031 */
[----:B------:R-:W-:-:S04]  /*eb20*/  FADD.FTZ R48, -R48, -RZ ;  /* 0x800000ff30307221 */ /* 0x000fc80000010100 */
[CCC-:B------:R-:W-:Y:S01]  /*eb30*/  FFMA.RM R3, R49.reuse, R48.reuse, R49.reuse ;  /* 0x0000003031037223 */ /* 0x1c0fe20000004031 */
[----:B------:R-:W-:-:S04]  /*eb40*/  FFMA.RP R48, R49, R48, R49 ;  /* 0x0000003031307223 */ /* 0x000fc80000008031 */
[C---:B------:R-:W-:Y:S02]  /*eb50*/  LOP3.LUT R49, R3.reuse, 0x7fffff, RZ, 0xc0, !PT ;  /* 0x007fffff03317812 */ /* 0x040fe400078ec0ff */
[----:B------:R-:W-:Y:S01]  /*eb60*/  FSETP.NEU.FTZ.AND P0, PT, R3, R48, PT ;  /* 0x000000300300720b */ /* 0x000fe20003f1d000 */
[----:B------:R-:W-:Y:S01]  /*eb70*/  HFMA2 R3, -RZ, RZ, 0, 1.78813934326171875e-07 ;  /* 0x00000003ff037431 */ /* 0x000fe200000001ff */
[----:B------:R-:W-:-:S04]  /*eb80*/  LOP3.LUT R49, R49, 0x800000, RZ, 0xfc, !PT ;  /* 0x0080000031317812 */ /* 0x000fc800078efcff */
[----:B------:R-:W-:Y:S02]  /*eb90*/  SHF.R.U32.HI R2, RZ, R2, R49 ;  /* 0x00000002ff027219 */ /* 0x000fe40000011631 */
[-C--:B------:R-:W-:Y:S02]  /*eba0*/  SHF.L.U32 R48, R3, R0.reuse, RZ ;  /* 0x0000000003307219 */ /* 0x080fe400000006ff */
[----:B------:R-:W-:Y:S02]  /*ebb0*/  SEL R3, RZ, 0xffffffff, !P0 ;  /* 0xffffffffff037807 */ /* 0x000fe40004000000 */
[----:B------:R-:W-:Y:S02]  /*ebc0*/  LOP3.LUT R51, R48, R49, RZ, 0xc0, !PT ;  /* 0x0000003130337212 */ /* 0x000fe400078ec0ff */
[----:B------:R-:W-:Y:S02]  /*ebd0*/  IADD3 R3, PT, PT, -R3, RZ, RZ ;  /* 0x000000ff03037210 */ /* 0x000fe40007ffe1ff */
[----:B------:R-:W-:-:S02]  /*ebe0*/  SHF.R.U32.HI R48, RZ, R0, R51 ;  /* 0x00000000ff307219 */ /* 0x000fc40000011633 */
        /* <DEDUP_REMOVED lines=12> */
.L_x_2137:
[----:B------:R0:W1:Y:S02]  /*ecb0*/  MUFU.RCP R2, R45 ;  /* 0x0000002d00027308 */ /* 0x0000640000001000 */
.L_x_2136:
[----:B------:R-:W-:Y:S05]  /*ecc0*/  BSYNC.RECONVERGENT B0 ;  /* 0x0000000000007941 */ /* 0x000fea0003800200 */
.L_x_2134:
[----:B------:R-:W-:Y:S01]  /*ecd0*/  HFMA2 R49, -RZ, RZ, 0, 0 ;  /* 0x00000000ff317431 */ /* 0x000fe200000001ff */
[----:B------:R-:W-:-:S04]  /*ece0*/  MOV R48, R46 ;  /* 0x0000002e00307202 */ /* 0x000fc80000000f00 */
[----:B01----:R-:W-:Y:S05]  /*ecf0*/  RET.REL.NODEC R48 `(amber_tda_biased_hmc_step_flat) ;  /* 0xffffff1030c07950 */ /* 0x003fea0003c3ffff */
        .weak           $__internal_30_$__cuda_sm20_sqrt_rn_f32_slowpath
        .type           $__internal_30_$__cuda_sm20_sqrt_rn_f32_slowpath,@function
        .size           $__internal_30_$__cuda_sm20_sqrt_rn_f32_slowpath,($__internal_31_$__cuda_sm3x_div_rn_noftz_f32_slowpath - $__internal_30_$__cuda_sm20_sqrt_rn_f32_slowpath)
$__internal_30_$__cuda_sm20_sqrt_rn_f32_slowpath:
        /* <DEDUP_REMOVED lines=15> */
[----:B------:R-:W-:-:S04]  /*edf0*/  @P0 FFMA R3, R46, R3, R49 ;  /* 0x000000032e030223 */ /* 0x000fc80000000031 */
[----:B------:R-:W-:Y:S01]  /*ee00*/  @P0 FFMA R3, R3, R45, R46 ;  /* 0x0000002d03030223 */ /* 0x000fe2000000002e */
[----:B------:R-:W-:-:S03]  /*ee10*/  @!P0 MOV R45, R2 ;  /* 0x00000002002d8202 */ /* 0x000fc60000000f00 */
[----:B------:R-:W-:-:S07]  /*ee20*/  @P0 FMUL.FTZ R45, R3, 2.3283064365386962891e-10 ;  /* 0x2f800000032d0820 */ /* 0x000fce0000410000 */
.L_x_2138:
[----:B------:R-:W-:Y:S01]  /*ee30*/  HFMA2 R3, -RZ, RZ, 0, 0 ;  /* 0x00000000ff037431 */ /* 0x000fe200000001ff */
[----:B------:R-:W-:-:S04]  /*ee40*/  MOV R2, R0 ;  /* 0x0000000000027202 */ /* 0x000fc80000000f00 */
[----:B------:R-:W-:Y:S05]  /*ee50*/  RET.REL.NODEC R2 `(amber_tda_biased_hmc_step_flat) ;  /* 0xffffff1002687950 */ /* 0x000fea0003c3ffff */
        .weak           $__internal_31_$__cuda_sm3x_div_rn_noftz_f32_slowpath
        .type           $__internal_31_$__cuda_sm3x_div_rn_noftz_f32_slowpath,@function
        .size           $__internal_31_$__cuda_sm3x_div_rn_noftz_f32_slowpath,(.L_x_3166 - $__internal_31_$__cuda_sm3x_div_rn_noftz_f32_slowpath)
$__internal_31_$__cuda_sm3x_div_rn_noftz_f32_slowpath:
        /* <DEDUP_REMOVED lines=34> */
.L_x_2140:
[----:B------:R-:W-:Y:S01]  /*f080*/  LEA R49, R2, 0xc0800000, 0x17 ;  /* 0xc080000002317811 */ /* 0x000fe200078eb8ff */
[----:B------:R-:W-:Y:S01]  /*f090*/  BSSY.RECONVERGENT B1, `(.L_x_2145) ;  /* 0x0000036000017945 */ /* 0x000fe20003800200 */
[----:B------:R-:W-:Y:S02]  /*f0a0*/  IADD3 R48, PT, PT, R48, -0x7f, RZ ;  /* 0xffffff8130307810 */ /* 0x000fe40007ffe0ff */
[----:B------:R-:W-:-:S04]  /*f0b0*/  IADD3 R50, PT, PT, -R49, R0, RZ ;  /* 0x0000000031327210 */ /* 0x000fc80007ffe1ff */
[----:B------:R-:W0:Y:S01]  /*f0c0*/  MUFU.RCP R0, R50 ;  /* 0x0000003200007308 */ /* 0x000e220000001000 */
[----:B------:R-:W-:-:S04]  /*f0d0*/  FADD.FTZ R49, -R50, -RZ ;  /* 0x800000ff32317221 */ /* 0x000fc80000010100 */
[----:B0-----:R-:W-:-:S04]  /*f0e0*/  FFMA R51, R0, R49, 1 ;  /* 0x3f80000000337423 */ /* 0x001fc80000000031 */
[----:B------:R-:W-:Y:S01]  /*f0f0*/  FFMA R51, R0, R51, R0 ;  /* 0x0000003300337223 */ /* 0x000fe20000000000 */
[C---:B------:R-:W-:Y:S01]  /*f100*/  IMAD R0, R48.reuse, -0x800000, R3 ;  /* 0xff80000030007824 */ /* 0x040fe200078e0203 */
[----:B------:R-:W-:-:S03]  /*f110*/  IADD3 R48, PT, PT, R48, 0x7f, -R2 ;  /* 0x0000007f30307810 */ /* 0x000fc60007ffe802 */
[----:B------:R-:W-:Y:S01]  /*f120*/  FFMA R2, R0, R51, RZ ;  /* 0x0000003300027223 */ /* 0x000fe200000000ff */
[----:B------:R-:W-:-:S03]  /*f130*/  IADD3 R45, PT, PT, R48, R45, RZ ;  /* 0x0000002d302d7210 */ /* 0x000fc60007ffe0ff */
        /* <DEDUP_REMOVED lines=17> */
[CCC-:B------:R-:W-:Y:S01]  /*f250*/  FFMA.RP R45, R51.reuse, R49.reuse, R2.reuse ;  /* 0x00000031332d7223 */ /* 0x1c0fe20000008002 */
[CCC-:B------:R-:W-:Y:S01]  /*f260*/  FFMA.RM R48, R51.reuse, R49.reuse, R2.reuse ;  /* 0x0000003133307223 */ /* 0x1c0fe20000004002 */
[----:B------:R-:W-:Y:S01]  /*f270*/  FFMA.RZ R2, R51, R49, R2 ;  /* 0x0000003133027223 */ /* 0x000fe2000000c002 */
[C---:B------:R-:W-:Y:S02]  /*f280*/  ISETP.NE.AND P1, PT, R3.reuse, RZ, PT ;  /* 0x000000ff0300720c */ /* 0x040fe40003f25270 */
[----:B------:R-:W-:Y:S02]  /*f290*/  ISETP.NE.AND P2, PT, R3, RZ, PT ;  /* 0x000000ff0300720c */ /* 0x000fe40003f45270 */
[----:B------:R-:W-:Y:S02]  /*f2a0*/  LOP3.LUT R2, R2, 0x7fffff, RZ, 0xc0, !PT ;  /* 0x007fffff02027812 */ /* 0x000fe400078ec0ff */
[----:B------:R-:W-:Y:S02]  /*f2b0*/  FSETP.NEU.FTZ.AND P0, PT, R45, R48, PT ;  /* 0x000000302d00720b */ /* 0x000fe40003f1d000 */
[----:B------:R-:W-:-:S02]  /*f2c0*/  LOP3.LUT R2, R2, 0x800000, RZ, 0xfc, !PT ;  /* 0x0080000002027812 */ /* 0x000fc400078efcff */
[C---:B------:R-:W-:Y:S02]  /*f2d0*/  IADD3 R45, PT, PT, R3.reuse, 0x20, RZ ;  /* 0x00000020032d7810 */ /* 0x040fe40007ffe0ff */
[----:B------:R-:W-:Y:S02]  /*f2e0*/  IADD3 R3, PT, PT, -R3, RZ, RZ ;  /* 0x000000ff03037210 */ /* 0x000fe40007ffe1ff */
[----:B------:R-:W-:Y:S02]  /*f2f0*/  SHF.L.U32 R45, R2, R45, RZ ;  /* 0x0000002d022d7219 */ /* 0x000fe400000006ff */
        /* <DEDUP_REMOVED lines=11> */
.L_x_2147:
[----:B------:R-:W-:-:S04]  /*f3b0*/  LOP3.LUT R0, R0, 0x80000000, RZ, 0xc0, !PT ;  /* 0x8000000000007812 */ /* 0x000fc800078ec0ff */
[----:B------:R-:W-:Y:S01]  /*f3c0*/  LOP3.LUT R0, R0, 0x7f800000, RZ, 0xfc, !PT ;  /* 0x7f80000000007812 */ /* 0x000fe200078efcff */
[----:B------:R-:W-:Y:S06]  /*f3d0*/  BRA `(.L_x_2148) ;  /* 0x0000000000047947 */ /* 0x000fec0003800000 */
.L_x_2146:
[----:B------:R-:W-:-:S07]  /*f3e0*/  LEA R0, R45, R0, 0x17 ;  /* 0x000000002d007211 */ /* 0x000fce00078eb8ff */
.L_x_2148:
[----:B------:R-:W-:Y:S05]  /*f3f0*/  BSYNC.RECONVERGENT B1 ;  /* 0x0000000000017941 */ /* 0x000fea0003800200 */
.L_x_2145:
[----:B------:R-:W-:Y:S05]  /*f400*/  BRA `(.L_x_2149) ;  /* 0x0000000000207947 */ /* 0x000fea0003800000 */
.L_x_2144:
[----:B------:R-:W-:-:S04]  /*f410*/  LOP3.LUT R0, R0, 0x80000000, R3, 0x48, !PT ;  /* 0x8000000000007812 */ /* 0x000fc800078e4803 */
[----:B------:R-:W-:Y:S01]  /*f420*/  LOP3.LUT R0, R0, 0x7f800000, RZ, 0xfc, !PT ;  /* 0x7f80000000007812 */ /* 0x000fe200078efcff */
[----:B------:R-:W-:Y:S06]  /*f430*/  BRA `(.L_x_2149) ;  /* 0x0000000000147947 */ /* 0x000fec0003800000 */
.L_x_2143:
[----:B------:R-:W-:Y:S01]  /*f440*/  LOP3.LUT R0, R0, 0x80000000, R3, 0x48, !PT ;  /* 0x8000000000007812 */ /* 0x000fe200078e4803 */
[----:B------:R-:W-:Y:S06]  /*f450*/  BRA `(.L_x_2149) ;  /* 0x00000000000c7947 */ /* 0x000fec0003800000 */
.L_x_2142:
[----:B------:R-:W0:Y:S01]  /*f460*/  MUFU.RSQ R0, -QNAN ;  /* 0xffc0000000007908 */ /* 0x000e220000001400 */
[----:B------:R-:W-:Y:S05]  /*f470*/  BRA `(.L_x_2149) ;  /* 0x0000000000047947 */ /* 0x000fea0003800000 */
.L_x_2141:
[----:B------:R-:W-:-:S07]  /*f480*/  FADD.FTZ R0, R3, R0 ;  /* 0x0000000003007221 */ /* 0x000fce0000010000 */
.L_x_2149:
[----:B------:R-:W-:Y:S05]  /*f490*/  BSYNC.RECONVERGENT B0 ;  /* 0x0000000000007941 */ /* 0x000fea0003800200 */
.L_x_2139:
[----:B------:R-:W-:Y:S01]  /*f4a0*/  HFMA2 R3, -RZ, RZ, 0, 0 ;  /* 0x00000000ff037431 */ /* 0x000fe200000001ff */
[----:B------:R-:W-:-:S04]  /*f4b0*/  MOV R2, R46 ;  /* 0x0000002e00027202 */ /* 0x000fc80000000f00 */
[----:B0-----:R-:W-:Y:S05]  /*f4c0*/  RET.REL.NODEC R2 `(amber_tda_biased_hmc_step_flat) ;  /* 0xffffff0802cc7950 */ /* 0x001fea0003c3ffff */
.L_x_2150:
        /* <DEDUP_REMOVED lines=11> */
.L_x_3166:


//--------------------- .text.ghmc_partial_momentum_refresh --------------------------
	.section	.text.ghmc_partial_momentum_refresh,"ax",@progbits
	.align	128
        .global         ghmc_partial_momentum_refresh
        .type           ghmc_partial_momentum_refresh,@function
        .size           ghmc_partial_momentum_refresh,(.L_x_3168 - ghmc_partial_momentum_refresh)
        .other          ghmc_partial_momentum_refresh,@"STO_CUDA_ENTRY STV_DEFAULT"
ghmc_partial_momentum_refresh:
.text.ghmc_partial_momentum_refresh:
        /* <DEDUP_REMOVED lines=9> */
[----:B------:R-:W1:Y:S07]  /*0090*/  LDCU.64 UR6, c[0x0][0x358] ;  /* 0x00006b00ff0677ac */ /* 0x000e6e0008000a00 */
[----:B------:R-:W2:Y:S08]  /*00a0*/  LDC R0, c[0x0][0x394] ;  /* 0x0000e500ff007b82 */ /* 0x000eb00000000800 */
[----:B------:R-:W3:Y:S01]  /*00b0*/  LDC.64 R8, c[0x0][0x3a0] ;  /* 0x0000e800ff087b82 */ /* 0x000ee20000000a00 */
[----:B0-----:R-:W-:-:S06]  /*00c0*/  IMAD.WIDE R2, R4, 0x4, R2 ;  /* 0x0000000404027825 */ /* 0x001fcc00078e0202 */
[----:B-1----:R-:W4:Y:S01]  /*00d0*/  LDG.E.CONSTANT R2, desc[UR6][R2.64] ;  /* 0x0000000602027981 */ /* 0x002f22000c1e9900 */
[----:B------:R-:W-:Y:S01]  /*00e0*/  BSSY.RECONVERGENT B0, `(.L_x_2151) ;  /* 0x0000011000007945 */ /* 0x000fe20003800200 */
[----:B--2---:R-:W-:-:S04]  /*00f0*/  FMUL R0, R0, 0.0019872039556503295898 ;  /* 0x3b023bc000007820 */ /* 0x004fc80000400000 */
[----:B------:R-:W-:Y:S01]  /*0100*/  FMUL R0, R0, 0.00041840001358650624752 ;  /* 0x39db5cb300007820 */ /* 0x000fe20000400000 */
[----:B---3--:R-:W-:Y:S01]  /*0110*/  IMAD.WIDE R8, R4, 0x3039, R8 ;  /* 0x0000303904087825 */ /* 0x008fe200078e0208 */
[----:B----4-:R-:W-:-:S04]  /*0120*/  FSETP.GEU.AND P0, PT, R2, 9.9999999747524270788e-07, PT ;  /* 0x358637bd0200780b */ /* 0x010fc80003f0e000 */
[----:B------:R-:W-:-:S04]  /*0130*/  FSEL R3, R2, 12, P0 ;  /* 0x4140000002037808 */ /* 0x000fc80000000000 */
        /* <DEDUP_REMOVED lines=9> */
[----:B------:R-:W-:Y:S05]  /*01d0*/  CALL.REL.NOINC `($__internal_33_$__cuda_sm3x_div_rn_noftz_f32_slowpath) ;  /* 0x0000002400d07944 */ /* 0x000fea0003c00000 */
[----:B------:R-:W-:-:S07]  /*01e0*/  IMAD.MOV.U32 R5, RZ, RZ, R0 ;  /* 0x000000ffff057224 */ /* 0x000fce00078e0000 */
.L_x_2152:
[----:B------:R-:W-:Y:S05]  /*01f0*/  BSYNC.RECONVERGENT B0 ;  /* 0x0000000000007941 */ /* 0x000fea0003800200 */
.L_x_2151:
[----:B------:R-:W-:Y:S02]  /*0200*/  HFMA2 R3, -RZ, RZ, 0.00098133087158203125, 61376 ;  /* 0x14057b7eff037431 */ /* 0x000fe400000001ff */
[----:B------:R-:W-:Y:S01]  /*0210*/  IMAD R7, R9, 0x4c957f2d, RZ ;  /* 0x4c957f2d09077824 */ /* 0x000fe200078e02ff */
[----:B------:R-:W-:Y:S01]  /*0220*/  UMOV UR4, 0x54442d18 ;  /* 0x54442d1800047882 */ /* 0x000fe20000000000 */
[----:B------:R-:W-:Y:S01]  /*0230*/  IMAD.MOV.U32 R2, RZ, RZ, -0x8987eb1 ;  /* 0xf767814fff027424 */ /* 0x000fe200078e00ff */
[----:B------:R-:W-:Y:S01]  /*0240*/  UMOV UR5, 0x401921fb ;  /* 0x401921fb00057882 */ /* 0x000fe20000000000 */
[----:B------:R-:W-:Y:S01]  /*0250*/  IMAD R11, R8, 0x5851f42d, R7 ;  /* 0x5851f42d080b7824 */ /* 0x000fe200078e0207 */
[----:B------:R-:W-:Y:S01]  /*0260*/  BSSY.RECONVERGENT B0, `(.L_x_2153) ;  /* 0x000008f000007945 */ /* 0x000fe20003800200 */
[----:B------:R-:W-:Y:S02]  /*0270*/  IMAD.MOV.U32 R6, RZ, RZ, -0x7b4592ce ;  /* 0x84ba6d32ff067424 */ /* 0x000fe400078e00ff */
[----:B------:R-:W-:-:S02]  /*0280*/  IMAD.MOV.U32 R7, RZ, RZ, 0x1a08ee11 ;  /* 0x1a08ee11ff077424 */ /* 0x000fc400078e00ff */
[----:B------:R-:W-:-:S04]  /*0290*/  IMAD.WIDE.U32 R2, R8, 0x4c957f2d, R2 ;  /* 0x4c957f2d08027825 */ /* 0x000fc800078e0002 */
[----:B------:R-:W-:Y:S01]  /*02a0*/  IMAD R9, R9, 0x18fade9, RZ ;  /* 0x018fade909097824 */ /* 0x000fe200078e02ff */
[----:B------:R-:W-:Y:S01]  /*02b0*/  IADD3 R3, PT, PT, R3, R11, RZ ;  /* 0x0000000b03037210 */ /* 0x000fe20007ffe0ff */
[----:B------:R-:W-:-:S03]  /*02c0*/  IMAD.WIDE.U32 R6, R8, 0x18fade9, R6 ;  /* 0x018fade908067825 */ /* 0x000fc600078e0006 */
[----:B------:R-:W-:Y:S01]  /*02d0*/  SHF.R.U64 R12, R2, 0xb, R3 ;  /* 0x0000000b020c7819 */ /* 0x000fe20000001203 */
[----:B------:R-:W-:Y:S01]  /*02e0*/  IMAD R9, R8, 0x685f98a2, R9 ;  /* 0x685f98a208097824 */ /* 0x000fe200078e0209 */
[----:B------:R-:W-:-:S03]  /*02f0*/  SHF.R.U32.HI R13, RZ, 0xb, R3 ;  /* 0x0000000bff0d7819 */ /* 0x000fc60000011603 */
[----:B------:R-:W-:Y:S01]  /*0300*/  IMAD.IADD R3, R7, 0x1, R9 ;  /* 0x0000000107037824 */ /* 0x000fe200078e0209 */
[----:B------:R-:W0:Y:S01]  /*0310*/  I2F.U64 R12, R12 ;  /* 0x0000000c000c7312 */ /* 0x000e220000301000 */
[----:B------:R-:W-:-:S03]  /*0320*/  IMAD.MOV.U32 R9, RZ, RZ, 0x3e055027 ;  /* 0x3e055027ff097424 */ /* 0x000fc600078e00ff */
[--C-:B------:R-:W-:Y:S02]  /*0330*/  SHF.R.U64 R14, R6, 0xb, R3.reuse ;  /* 0x0000000b060e7819 */ /* 0x100fe40000001203 */
[----:B------:R-:W-:-:S04]  /*0340*/  SHF.R.U32.HI R15, RZ, 0xb, R3 ;  /* 0x0000000bff0f7819 */ /* 0x000fc80000011603 */
[----:B------:R1:W2:Y:S01]  /*0350*/  I2F.U64 R14, R14 ;  /* 0x0000000e000e7312 */ /* 0x0002a20000301000 */
[----:B0-----:R-:W-:-:S05]  /*0360*/  FMUL R8, R12, 1.1102230246251565404e-16 ;  /* 0x250000000c087820 */ /* 0x001fca0000400000 */
[----:B------:R-:W-:Y:S01]  /*0370*/  FMNMX R8, R8, 1.00000001335143196e-10, !PT ;  /* 0x2edbe6ff08087809 */ /* 0x000fe20007800000 */
[----:B-1----:R-:W-:-:S03]  /*0380*/  IMAD.MOV.U32 R15, RZ, RZ, 0x7f800000 ;  /* 0x7f800000ff0f7424 */ /* 0x002fc600078e00ff */
[----:B------:R-:W-:Y:S01]  /*0390*/  ISETP.GT.U32.AND P0, PT, R8, 0x7f7fffff, PT ;  /* 0x7f7fffff0800780c */ /* 0x000fe20003f04070 */
[----:B--2---:R-:W-:Y:S01]  /*03a0*/  FMUL R0, R14, 1.1102230246251565404e-16 ;  /* 0x250000000e007820 */ /* 0x004fe20000400000 */
[----:B------:R-:W-:-:S03]  /*03b0*/  VIADD R2, R8, 0xc0d55555 ;  /* 0xc0d5555508027836 */ /* 0x000fc60000000000 */
[----:B------:R0:W1:Y:S02]  /*03c0*/  F2F.F64.F32 R10, R0 ;  /* 0x00000000000a7310 */ /* 0x0000640000201800 */
[----:B------:R-:W-:-:S04]  /*03d0*/  LOP3.LUT R17, R2, 0xff800000, RZ, 0xc0, !PT ;  /* 0xff80000002117812 */ /* 0x000fc800078ec0ff */
[-C--:B------:R-:W-:Y:S02]  /*03e0*/  IADD3 R2, PT, PT, R8, -R17.reuse, RZ ;  /* 0x8000001108027210 */ /* 0x080fe40007ffe0ff */
[----:B0-----:R-:W-:-:S03]  /*03f0*/  I2FP.F32.S32 R0, R17 ;  /* 0x0000001100007245 */ /* 0x001fc60000201400 */
[----:B------:R-:W-:Y:S02]  /*0400*/  FADD R12, R2, -1 ;  /* 0xbf800000020c7421 */ /* 0x000fe40000000000 */
[----:B------:R-:W-:Y:S01]  /*0410*/  FFMA R0, R0, 1.1920928955078125e-07, RZ ;  /* 0x3400000000007823 */ /* 0x000fe200000000ff */
[----:B-1----:R-:W-:Y:S01]  /*0420*/  DMUL R10, R10, UR4 ;  /* 0x000000040a0a7c28 */ /* 0x002fe20008000000 */
[----:B------:R-:W-:-:S04]  /*0430*/  FFMA R9, R12, -R9, 0.14084610342979431152 ;  /* 0x3e1039f60c097423 */ /* 0x000fc80000000809 */
[C---:B------:R-:W-:Y:S01]  /*0440*/  FFMA R9, R12.reuse, R9, -0.12148627638816833496 ;  /* 0xbdf8cdcc0c097423 */ /* 0x040fe20000000009 */
[----:B------:R-:W0:Y:S03]  /*0450*/  F2F.F32.F64 R2, R10 ;  /* 0x0000000a00027310 */ /* 0x000e260000301000 */
[----:B------:R-:W-:-:S04]  /*0460*/  FFMA R9, R12, R9, 0.13980610668659210205 ;  /* 0x3e0f29550c097423 */ /* 0x000fc80000000009 */
[----:B------:R-:W-:-:S04]  /*0470*/  FFMA R9, R12, R9, -0.16684235632419586182 ;  /* 0xbe2ad8b90c097423 */ /* 0x000fc80000000009 */
[----:B------:R-:W-:Y:S01]  /*0480*/  FFMA R13, R12, R9, 0.20012299716472625732 ;  /* 0x3e4ced0b0c0d7423 */ /* 0x000fe20000000009 */
[----:B0-----:R-:W-:-:S03]  /*0490*/  FMUL R14, R2, 0.63661974668502807617 ;  /* 0x3f22f983020e7820 */ /* 0x001fc60000400000 */
[----:B------:R-:W-:Y:S01]  /*04a0*/  FFMA R13, R12, R13, -0.24999669194221496582 ;  /* 0xbe7fff220c0d7423 */ /* 0x000fe2000000000d */
[----:B------:R-:W-:Y:S01]  /*04b0*/  FSETP.GE.AND P1, PT, |R2|, 105615, PT ;  /* 0x47ce47800200780b */ /* 0x000fe20003f26200 */
[----:B------:R-:W0:Y:S02]  /*04c0*/  F2I.NTZ R9, R14 ;  /* 0x0000000e00097305 */ /* 0x000e240000203100 */
[----:B------:R-:W-:-:S04]  /*04d0*/  FFMA R13, R12, R13, 0.33333182334899902344 ;  /* 0x3eaaaa780c0d7423 */ /* 0x000fc8000000000d */
[----:B------:R-:W-:-:S04]  /*04e0*/  FFMA R13, R12, R13, -0.5 ;  /* 0xbf0000000c0d7423 */ /* 0x000fc8000000000d */
[----:B------:R-:W-:-:S04]  /*04f0*/  FMUL R13, R12, R13 ;  /* 0x0000000d0c0d7220 */ /* 0x000fc80000400000 */
[----:B------:R-:W-:Y:S01]  /*0500*/  FFMA R13, R12, R13, R12 ;  /* 0x0000000d0c0d7223 */ /* 0x000fe2000000000c */
[----:B0-----:R-:W-:-:S03]  /*0510*/  I2FP.F32.S32 R11, R9 ;  /* 0x00000009000b7245 */ /* 0x001fc60000201400 */
[----:B------:R-:W-:Y:S01]  /*0520*/  FFMA R0, R0, 0.69314718246459960938, R13 ;  /* 0x3f31721800007823 */ /* 0x000fe2000000000d */
[----:B------:R-:W-:Y:S01]  /*0530*/  @P0 FFMA R0, R8, R15, +INF ;  /* 0x7f80000008000423 */ /* 0x000fe2000000000f */
[----:B------:R-:W-:-:S03]  /*0540*/  FFMA R10, R11, -1.5707962512969970703, R2 ;  /* 0xbfc90fda0b0a7823 */ /* 0x000fc60000000002 */
[----:B------:R-:W-:Y:S01]  /*0550*/  FMUL R8, R0, -2 ;  /* 0xc000000000087820 */ /* 0x000fe20000400000 */
        /* <DEDUP_REMOVED lines=14> */
.L_x_2155:
[----:B0-----:R-:W-:Y:S02]  /*0640*/  IMAD.U32 R13, RZ, RZ, UR9 ;  /* 0x00000009ff0d7e24 */ /* 0x001fe4000f8e00ff */
        /* <DEDUP_REMOVED lines=42> */
[--C-:B------:R-:W-:Y:S01]  /*08f0*/  @P2 IMAD.MOV.U32 R0, RZ, RZ, R15.reuse ;  /* 0x000000ffff002224 */ /* 0x100fe200078e000f */
[----:B------:R-:W-:Y:S01]  /*0900*/  @P1 MOV R0, R16 ;  /* 0x0000001000001202 */ /* 0x000fe20000000f00 */
[----:B------:R-:W-:Y:S02]  /*0910*/  @P1 IMAD.MOV.U32 R12, RZ, RZ, R15 ;  /* 0x000000ffff0c1224 */ /* 0x000fe400078e000f */
[----:B------:R-:W-:-:S02]  /*0920*/  @P0 IMAD.MOV.U32 R12, RZ, RZ, R16 ;  /* 0x000000ffff0c0224 */ /* 0x000fc400078e0010 */
[----:B------:R-:W-:Y:S02]  /*0930*/  @P0 IMAD.MOV.U32 R0, RZ, RZ, R17 ;  /* 0x000000ffff000224 */ /* 0x000fe400078e0011 */
[----:B------:R-:W-:Y:S01]  /*0940*/  @P3 MOV R12, R17 ;  /* 0x00000011000c3202 */ /* 0x000fe20000000f00 */
[--C-:B------:R-:W-:Y:S01]  /*0950*/  @P3 IMAD.MOV.U32 R0, RZ, RZ, R18.reuse ;  /* 0x000000ffff003224 */ /* 0x100fe200078e0012 */
[----:B------:R-:W-:Y:S01]  /*0960*/  @P5 MOV R0, R9 ;  /* 0x0000000900005202 */ /* 0x000fe20000000f00 */
[----:B------:R-:W-:Y:S02]  /*0970*/  @P5 IMAD.MOV.U32 R12, RZ, RZ, R18 ;  /* 0x000000ffff0c5224 */ /* 0x000fe400078e0012 */
[----:B------:R-:W-:Y:S01]  /*0980*/  @P4 IMAD.MOV.U32 R12, RZ, RZ, R9 ;  /* 0x000000ffff0c4224 */ /* 0x000fe200078e0009 */
[----:B------:R-:W-:Y:S06]  /*0990*/  @!P6 BRA `(.L_x_2157) ;  /* 0x00000000002ce947 */ /* 0x000fec0003800000 */
[----:B------:R-:W-:Y:S01]  /*09a0*/  @P2 IMAD.MOV.U32 R13, RZ, RZ, R10 ;  /* 0x000000ffff0d2224 */ /* 0x000fe200078e000a */
[----:B------:R-:W-:Y:S01]  /*09b0*/  @P1 MOV R13, R14 ;  /* 0x0000000e000d1202 */ /* 0x000fe20000000f00 */
[----:B------:R-:W-:Y:S01]  /*09c0*/  @P0 IMAD.MOV.U32 R13, RZ, RZ, R15 ;  /* 0x000000ffff0d0224 */ /* 0x000fe200078e000f */
[----:B------:R-:W-:Y:S01]  /*09d0*/  ISETP.EQ.AND P0, PT, R19, 0x8, PT ;  /* 0x000000081300780c */ /* 0x000fe20003f02270 */
[----:B------:R-:W-:Y:S01]  /*09e0*/  @P3 IMAD.MOV.U32 R13, RZ, RZ, R16 ;  /* 0x000000ffff0d3224 */ /* 0x000fe200078e0010 */
[----:B------:R-:W-:Y:S01]  /*09f0*/  @P5 MOV R13, R17 ;  /* 0x00000011000d5202 */ /* 0x000fe20000000f00 */
[----:B------:R-:W-:Y:S01]  /*0a00*/  @P4 IMAD.MOV.U32 R13, RZ, RZ, R18 ;  /* 0x000000ffff0d4224 */ /* 0x000fe200078e0012 */
[----:B------:R-:W-:-:S04]  /*0a10*/  LOP3.LUT R11, R11, 0x1f, RZ, 0xc0, !PT ;  /* 0x0000001f0b0b7812 */ /* 0x000fc800078ec0ff */
[----:B------:R-:W-:-:S05]  /*0a20*/  SHF.L.W.U32.HI R0, R12, R11, R0 ;  /* 0x0000000b0c007219 */ /* 0x000fca0000010e00 */
[----:B------:R-:W-:-:S05]  /*0a30*/  @P0 IMAD.MOV.U32 R13, RZ, RZ, R9 ;  /* 0x000000ffff0d0224 */ /* 0x000fca00078e0009 */
[----:B------:R-:W-:-:S07]  /*0a40*/  SHF.L.W.U32.HI R12, R13, R11, R12 ;  /* 0x0000000b0d0c7219 */ /* 0x000fce0000010e0c */
.L_x_2157:
[----:B------:R-:W-:Y:S05]  /*0a50*/  BSYNC.RECONVERGENT B1 ;  /* 0x0000000000017941 */ /* 0x000fea0003800200 */
.L_x_2156:
        /* <DEDUP_REMOVED lines=15> */
.L_x_2154:
[----:B------:R-:W-:Y:S05]  /*0b50*/  BSYNC.RECONVERGENT B0 ;  /* 0x0000000000007941 */ /* 0x000fea0003800200 */
.L_x_2153:
[----:B------:R-:W-:Y:S01]  /*0b60*/  LOP3.LUT R2, R9, 0x1, RZ, 0xc0, !PT ;  /* 0x0000000109027812 */ /* 0x000fe200078ec0ff */
[----:B------:R-:W-:Y:S02]  /*0b70*/  IMAD.MOV.U32 R0, RZ, RZ, 0x37cbac00 ;  /* 0x37cbac00ff007424 */ /* 0x000fe400078e00ff */
[----:B------:R-:W-:Y:S01]  /*0b80*/  FMUL R13, R11, R11 ;  /* 0x0000000b0b0d7220 */ /* 0x000fe20000400000 */
[----:B------:R-:W-:Y:S01]  /*0b90*/  IMAD.MOV.U32 R12, RZ, RZ, 0x3e2aaaa8 ;  /* 0x3e2aaaa8ff0c7424 */ /* 0x000fe200078e00ff */
[----:B------:R-:W-:Y:S01]  /*0ba0*/  ISETP.NE.U32.AND P0, PT, R2, 0x1, PT ;  /* 0x000000010200780c */ /* 0x000fe20003f05070 */
[----:B------:R-:W-:Y:S02]  /*0bb0*/  IMAD.MOV.U32 R2, RZ, RZ, 0x3c0885e4 ;  /* 0x3c0885e4ff027424 */ /* 0x000fe400078e00ff */
[----:B------:R-:W-:Y:S01]  /*0bc0*/  FFMA R0, R13, R0, -0.0013887860113754868507 ;  /* 0xbab607ed0d007423 */ /* 0x000fe20000000000 */
[----:B------:R-:W-:Y:S01]  /*0bd0*/  VIADD R19, R8, 0xf3000000 ;  /* 0xf300000008137836 */ /* 0x000fe20000000000 */
[----:B------:R-:W-:Y:S01]  /*0be0*/  IADD3 R9, PT, PT, R9, 0x1, RZ ;  /* 0x0000000109097810 */ /* 0x000fe20007ffe0ff */
[----:B------:R-:W-:Y:S01]  /*0bf0*/  BSSY.RECONVERGENT B0, `(.L_x_2158) ;  /* 0x0000017000007945 */ /* 0x000fe20003800200 */
[----:B------:R-:W-:-:S02]  /*0c00*/  FSEL R2, R2, 0.041666727513074874878, !P0 ;  /* 0x3d2aaabb02027808 */ /* 0x000fc40004000000 */
[----:B------:R-:W-:Y:S02]  /*0c10*/  FSEL R0, R0, -0.00019574658654164522886, P0 ;  /* 0xb94d415300007808 */ /* 0x000fe40000000000 */
[----:B------:R-:W-:Y:S02]  /*0c20*/  FSEL R12, -R12, -0.4999999701976776123, !P0 ;  /* 0xbeffffff0c0c7808 */ /* 0x000fe40004000100 */
[----:B------:R-:W-:Y:S01]  /*0c30*/  LOP3.LUT P1, RZ, R9, 0x2, RZ, 0xc0, !PT ;  /* 0x0000000209ff7812 */ /* 0x000fe2000782c0ff */
[----:B------:R-:W-:Y:S01]  /*0c40*/  FFMA R2, R13, R0, R2 ;  /* 0x000000000d027223 */ /* 0x000fe20000000002 */
[----:B------:R-:W-:Y:S01]  /*0c50*/  FSEL R0, R11, 1, !P0 ;  /* 0x3f8000000b007808 */ /* 0x000fe20004000000 */
[----:B------:R0:W1:Y:S01]  /*0c60*/  MUFU.RSQ R9, R8 ;  /* 0x0000000800097308 */ /* 0x0000620000001400 */
[----:B------:R-:W-:Y:S01]  /*0c70*/  ISETP.GT.U32.AND P0, PT, R19, 0x727fffff, PT ;  /* 0x727fffff1300780c */ /* 0x000fe20003f04070 */
[C---:B------:R-:W-:Y:S02]  /*0c80*/  FFMA R2, R13.reuse, R2, R12 ;  /* 0x000000020d027223 */ /* 0x040fe4000000000c */
[----:B------:R-:W-:-:S04]  /*0c90*/  FFMA R11, R13, R0, RZ ;  /* 0x000000000d0b7223 */ /* 0x000fc800000000ff */
[----:B------:R-:W-:-:S04]  /*0ca0*/  FFMA R11, R11, R2, R0 ;  /* 0x000000020b0b7223 */ /* 0x000fc80000000000 */
[----:B------:R-:W-:Y:S02]  /*0cb0*/  @P1 FADD R11, RZ, -R11 ;  /* 0x8000000bff0b1221 */ /* 0x000fe40000000000 */
[----:B0-----:R-:W-:Y:S05]  /*0cc0*/  @!P0 BRA `(.L_x_2159) ;  /* 0x0000000000148947 */ /* 0x001fea0003800000 */
[----:B------:R-:W-:Y:S02]  /*0cd0*/  MOV R0, R8 ;  /* 0x0000000800007202 */ /* 0x000fe40000000f00 */
[----:B------:R-:W-:-:S07]  /*0ce0*/  MOV R8, 0xd00 ;  /* 0x00000d0000087802 */ /* 0x000fce0000000f00 */
[----:B-1----:R-:W-:Y:S05]  /*0cf0*/  CALL.REL.NOINC `($__internal_32_$__cuda_sm20_sqrt_rn_f32_slowpath) ;  /* 0x0000001800b47944 */ /* 0x002fea0003c00000 */
[----:B------:R-:W-:Y:S01]  /*0d00*/  IMAD.MOV.U32 R12, RZ, RZ, R13 ;  /* 0x000000ffff0c7224 */ /* 0x000fe200078e000d */
[----:B------:R-:W-:Y:S06]  /*0d10*/  BRA `(.L_x_2160) ;  /* 0x0000000000107947 */ /* 0x000fec0003800000 */
.L_x_2159:
[----:B-1----:R-:W-:Y:S01]  /*0d20*/  FMUL.FTZ R13, R8, R9 ;  /* 0x00000009080d7220 */ /* 0x002fe20000410000 */
[----:B------:R-:W-:-:S03]  /*0d30*/  FMUL.FTZ R9, R9, 0.5 ;  /* 0x3f00000009097820 */ /* 0x000fc60000410000 */
[----:B------:R-:W-:-:S04]  /*0d40*/  FFMA R8, -R13, R13, R8 ;  /* 0x0000000d0d087223 */ /* 0x000fc80000000108 */
[----:B------:R-:W-:-:S07]  /*0d50*/  FFMA R12, R8, R9, R13 ;  /* 0x00000009080c7223 */ /* 0x000fce000000000d */
.L_x_2160:
[----:B------:R-:W-:Y:S05]  /*0d60*/  BSYNC.RECONVERGENT B0 ;  /* 0x0000000000007941 */ /* 0x000fea0003800200 */
.L_x_2158:
        /* <DEDUP_REMOVED lines=22> */
[----:B-1----:R-:W-:Y:S01]  /*0ed0*/  FMUL R6, R20, 1.1102230246251565404e-16 ;  /* 0x2500000014067820 */ /* 0x002fe20000400000 */
[----:B------:R-:W-:-:S04]  /*0ee0*/  IMAD.MOV.U32 R20, RZ, RZ, 0x3e055027 ;  /* 0x3e055027ff147424 */ /* 0x000fc800078e00ff */
[----:B------:R-:W-:-:S04]  /*0ef0*/  FMNMX R6, R6, 1.00000001335143196e-10, !PT ;  /* 0x2edbe6ff06067809 */ /* 0x000fc80007800000 */
        /* <DEDUP_REMOVED lines=23> */
[----:B------:R-:W-:-:S04]  /*1070*/  FFMA R19, R19, R20, R19 ;  /* 0x0000001413137223 */ /* 0x000fc80000000013 */
[----:B------:R-:W-:Y:S01]  /*1080*/  FFMA R9, R0, 0.69314718246459960938, R19 ;  /* 0x3f31721800097823 */ /* 0x000fe20000000013 */
[----:B------:R-:W-:Y:S01]  /*1090*/  @P0 FFMA R9, R6, R21, +INF ;  /* 0x7f80000006090423 */ /* 0x000fe20000000015 */
[----:B------:R-:W-:Y:S01]  /*10a0*/  FMUL R6, R11, R12 ;  /* 0x0000000c0b067220 */ /* 0x000fe20000400000 */
[----:B0-----:R-:W-:Y:S02]  /*10b0*/  I2FP.F32.S32 R13, R22 ;  /* 0x00000016000d7245 */ /* 0x001fe40000201400 */
[----:B------:R-:W-:-:S03]  /*10c0*/  FMUL R9, R9, -2 ;  /* 0xc000000009097820 */ /* 0x000fc60000400000 */
        /* <DEDUP_REMOVED lines=15> */
.L_x_2163:
        /* <DEDUP_REMOVED lines=43> */
[--C-:B------:R-:W-:Y:S02]  /*1470*/  @P1 IMAD.MOV.U32 R13, RZ, RZ, R15.reuse ;  /* 0x000000ffff0d1224 */ /* 0x100fe400078e000f */
[----:B------:R-:W-:Y:S02]  /*1480*/  @P0 IMAD.MOV.U32 R13, RZ, RZ, R16 ;  /* 0x000000ffff0d0224 */ /* 0x000fe400078e0010 */
[----:B------:R-:W-:Y:S01]  /*1490*/  @P2 IMAD.MOV.U32 R0, RZ, RZ, R15 ;  /* 0x000000ffff002224 */ /* 0x000fe200078e000f */
[----:B------:R-:W-:Y:S01]  /*14a0*/  @P1 MOV R0, R16 ;  /* 0x0000001000001202 */ /* 0x000fe20000000f00 */
[----:B------:R-:W-:-:S02]  /*14b0*/  @P0 IMAD.MOV.U32 R0, RZ, RZ, R17 ;  /* 0x000000ffff000224 */ /* 0x000fc400078e0011 */
[----:B------:R-:W-:Y:S01]  /*14c0*/  @P3 MOV R13, R17 ;  /* 0x00000011000d3202 */ /* 0x000fe20000000f00 */
[--C-:B------:R-:W-:Y:S02]  /*14d0*/  @P5 IMAD.MOV.U32 R13, RZ, RZ, R18.reuse ;  /* 0x000000ffff0d5224 */ /* 0x100fe400078e0012 */
[----:B------:R-:W-:Y:S01]  /*14e0*/  @P3 IMAD.MOV.U32 R0, RZ, RZ, R18 ;  /* 0x000000ffff003224 */ /* 0x000fe200078e0012 */
[----:B------:R-:W-:Y:S01]  /*14f0*/  @P5 MOV R0, R11 ;  /* 0x0000000b00005202 */ /* 0x000fe20000000f00 */
[----:B------:R-:W-:-:S04]  /*1500*/  @P4 IMAD.MOV.U32 R13, RZ, RZ, R11 ;  /* 0x000000ffff0d4224 */ /* 0x000fc800078e000b */
[----:B------:R-:W-:Y:S01]  /*1510*/  IMAD.MOV.U32 R19, RZ, RZ, R13 ;  /* 0x000000ffff137224 */ /* 0x000fe200078e000d */
        /* <DEDUP_REMOVED lines=12> */
.L_x_2165:
[----:B------:R-:W-:Y:S05]  /*15e0*/  BSYNC.RECONVERGENT B1 ;  /* 0x0000000000017941 */ /* 0x000fea0003800200 */
.L_x_2164:
        /* <DEDUP_REMOVED lines=8> */
[----:B------:R-:W-:Y:S02]  /*1670*/  SHF.R.U32.HI R0, RZ, 0x1e, R0 ;  /* 0x0000001eff007819 */ /* 0x000fe40000011600 */
[----:B------:R-:W-:Y:S02]  /*1680*/  ISETP.GE.AND P0, PT, R8, RZ, PT ;  /* 0x000000ff0800720c */ /* 0x000fe40003f06270 */
[----:B------:R-:W0:Y:S01]  /*1690*/  I2F.F64.S64 R12, R12 ;  /* 0x0000000c000c7312 */ /* 0x000e220000301c00 */
[----:B------:R-:W-:Y:S01]  /*16a0*/  LEA.HI R22, R11, R0, RZ, 0x1 ;  /* 0x000000000b167211 */ /* 0x000fe200078f08ff */
[----:B0-----:R-:W-:-:S10]  /*16b0*/  DMUL R20, R12, UR4 ;  /* 0x000000040c147c28 */ /* 0x001fd40008000000 */
[----:B------:R-:W0:Y:S02]  /*16c0*/  F2F.F32.F64 R20, R20 ;  /* 0x0000001400147310 */ /* 0x000e240000301000 */
[----:B0-----:R-:W-:-:S07]  /*16d0*/  FSEL R0, -R20, R20, !P0 ;  /* 0x0000001414007208 */ /* 0x001fce0004000100 */
.L_x_2162:
[----:B------:R-:W-:Y:S05]  /*16e0*/  BSYNC.RECONVERGENT B0 ;  /* 0x0000000000007941 */ /* 0x000fea0003800200 */
.L_x_2161:
[----:B------:R-:W-:Y:S02]  /*16f0*/  IMAD.MOV.U32 R8, RZ, RZ, 0x37cbac00 ;  /* 0x37cbac00ff087424 */ /* 0x000fe400078e00ff */
[----:B------:R-:W-:Y:S01]  /*1700*/  FMUL R11, R0, R0 ;  /* 0x00000000000b7220 */ /* 0x000fe20000400000 */
[----:B------:R-:W-:Y:S01]  /*1710*/  LOP3.LUT R12, R22, 0x1, RZ, 0xc0, !PT ;  /* 0x00000001160c7812 */ /* 0x000fe200078ec0ff */
[----:B------:R-:W-:Y:S01]  /*1720*/  IMAD.MOV.U32 R20, RZ, RZ, 0x3e2aaaa8 ;  /* 0x3e2aaaa8ff147424 */ /* 0x000fe200078e00ff */
[----:B------:R-:W-:Y:S01]  /*1730*/  IADD3 R13, PT, PT, R9, -0xd000000, RZ ;  /* 0xf3000000090d7810 */ /* 0x000fe20007ffe0ff */
[----:B------:R-:W-:Y:S01]  /*1740*/  FFMA R8, R11, R8, -0.0013887860113754868507 ;  /* 0xbab607ed0b087423 */ /* 0x000fe20000000008 */
[----:B------:R-:W-:Y:S01]  /*1750*/  ISETP.NE.U32.AND P0, PT, R12, 0x1, PT ;  /* 0x000000010c00780c */ /* 0x000fe20003f05070 */
[----:B------:R-:W-:Y:S01]  /*1760*/  VIADD R22, R22, 0x1 ;  /* 0x0000000116167836 */ /* 0x000fe20000000000 */
[----:B------:R-:W-:Y:S01]  /*1770*/  MOV R12, 0x3c0885e4 ;  /* 0x3c0885e4000c7802 */ /* 0x000fe20000000f00 */
[----:B------:R-:W-:Y:S01]  /*1780*/  BSSY.RECONVERGENT B0, `(.L_x_2166) ;  /* 0x0000017000007945 */ /* 0x000fe20003800200 */
[----:B------:R-:W-:-:S02]  /*1790*/  FSEL R8, R8, -0.00019574658654164522886, P0 ;  /* 0xb94d415308087808 */ /* 0x000fc40000000000 */
        /* <DEDUP_REMOVED lines=12> */
[----:B------:R-:W-:Y:S01]  /*1860*/  IMAD.MOV.U32 R0, RZ, RZ, R9 ;  /* 0x000000ffff007224 */ /* 0x000fe200078e0009 */
[----:B------:R-:W-:-:S07]  /*1870*/  MOV R8, 0x1890 ;  /* 0x0000189000087802 */ /* 0x000fce0000000f00 */
[----:B-1----:R-:W-:Y:S05]  /*1880*/  CALL.REL.NOINC `($__internal_32_$__cuda_sm20_sqrt_rn_f32_slowpath) ;  /* 0x0000000c00d07944 */ /* 0x002fea0003c00000 */
[----:B------:R-:W-:Y:S01]  /*1890*/  IMAD.MOV.U32 R20, RZ, RZ, R13 ;  /* 0x000000ffff147224 */ /* 0x000fe200078e000d */
[----:B------:R-:W-:Y:S06]  /*18a0*/  BRA `(.L_x_2168) ;  /* 0x0000000000107947 */ /* 0x000fec0003800000 */
.L_x_2167:
[----:B-1----:R-:W-:Y:S01]  /*18b0*/  FMUL.FTZ R20, R9, R12 ;  /* 0x0000000c09147220 */ /* 0x002fe20000410000 */
[----:B------:R-:W-:-:S03]  /*18c0*/  FMUL.FTZ R12, R12, 0.5 ;  /* 0x3f0000000c0c7820 */ /* 0x000fc60000410000 */
[----:B------:R-:W-:-:S04]  /*18d0*/  FFMA R9, -R20, R20, R9 ;  /* 0x0000001414097223 */ /* 0x000fc80000000109 */
[----:B------:R-:W-:-:S07]  /*18e0*/  FFMA R20, R9, R12, R20 ;  /* 0x0000000c09147223 */ /* 0x000fce0000000014 */
.L_x_2168:
[----:B------:R-:W-:Y:S05]  /*18f0*/  BSYNC.RECONVERGENT B0 ;  /* 0x0000000000007941 */ /* 0x000fea0003800200 */
.L_x_2166:
[----:B------:R-:W-:Y:S02]  /*1900*/  HFMA2 R8, -RZ, RZ, -30320, -1.9967555999755859375e-05 ;  /* 0xf767814fff087431 */ /* 0x000fe400000001ff */
[C---:B------:R-:W-:Y:S01]  /*1910*/  IMAD R3, R7.reuse, 0x4c957f2d, RZ ;  /* 0x4c957f2d07037824 */ /* 0x040fe200078e02ff */
[----:B------:R-:W-:Y:S01]  /*1920*/  MOV R13, 0x1a08ee11 ;  /* 0x1a08ee11000d7802 */ /* 0x000fe20000000f00 */
[----:B------:R-:W-:Y:S01]  /*1930*/  IMAD.MOV.U32 R9, RZ, RZ, 0x14057b7e ;  /* 0x14057b7eff097424 */ /* 0x000fe200078e00ff */
[----:B------:R-:W-:Y:S01]  /*1940*/  UMOV UR4, 0x54442d18 ;  /* 0x54442d1800047882 */ /* 0x000fe20000000000 */
[C---:B------:R-:W-:Y:S01]  /*1950*/  IMAD R3, R2.reuse, 0x5851f42d, R3 ;  /* 0x5851f42d02037824 */ /* 0x040fe200078e0203 */
[----:B------:R-:W-:Y:S01]  /*1960*/  UMOV UR5, 0x401921fb ;  /* 0x401921fb00057882 */ /* 0x000fe20000000000 */
[----:B------:R-:W-:Y:S01]  /*1970*/  IMAD.MOV.U32 R12, RZ, RZ, -0x7b4592ce ;  /* 0x84ba6d32ff0c7424 */ /* 0x000fe200078e00ff */
[----:B------:R-:W-:Y:S01]  /*1980*/  MOV R21, 0x7f800000 ;  /* 0x7f80000000157802 */ /* 0x000fe20000000f00 */
[----:B------:R-:W-:Y:S01]  /*1990*/  IMAD R7, R7, 0x18fade9, RZ ;  /* 0x018fade907077824 */ /* 0x000fe200078e02ff */
[----:B------:R-:W-:Y:S01]  /*19a0*/  BSSY.RECONVERGENT B0, `(.L_x_2169) ;  /* 0x000008c000007945 */ /* 0x000fe20003800200 */
[----:B------:R-:W-:-:S04]  /*19b0*/  IMAD.WIDE.U32 R8, R2, 0x4c957f2d, R8 ;  /* 0x4c957f2d02087825 */ /* 0x000fc800078e0008 */
[----:B------:R-:W-:Y:S01]  /*19c0*/  FMUL R20, R11, R20 ;  /* 0x000000140b147220 */ /* 0x000fe20000400000 */
[----:B------:R-:W-:Y:S02]  /*19d0*/  IMAD.IADD R3, R9, 0x1, R3 ;  /* 0x0000000109037824 */ /* 0x000fe400078e0203 */
[----:B------:R-:W-:-:S03]  /*19e0*/  IMAD.WIDE.U32 R12, R2, 0x18fade9, R12 ;  /* 0x018fade9020c7825 */ /* 0x000fc600078e000c */
[----:B------:R-:W-:Y:S01]  /*19f0*/  SHF.R.U64 R22, R8, 0xb, R3 ;  /* 0x0000000b08167819 */ /* 0x000fe20000001203 */
[----:B------:R-:W-:Y:S01]  /*1a00*/  IMAD R7, R2, 0x685f98a2, R7 ;  /* 0x685f98a202077824 */ /* 0x000fe200078e0207 */
[----:B------:R-:W-:Y:S01]  /*1a10*/  SHF.R.U32.HI R23, RZ, 0xb, R3 ;  /* 0x0000000bff177819 */ /* 0x000fe20000011603 */
[----:B------:R-:W-:Y:S02]  /*1a20*/  IMAD.MOV.U32 R19, RZ, RZ, 0x3e055027 ;  /* 0x3e055027ff137424 */ /* 0x000fe400078e00ff */
[----:B------:R-:W-:Y:S01]  /*1a30*/  IMAD.IADD R3, R13, 0x1, R7 ;  /* 0x000000010d037824 */ /* 0x000fe200078e0207 */
[----:B------:R-:W0:Y:S04]  /*1a40*/  I2F.U64 R22, R22 ;  /* 0x0000001600167312 */ /* 0x000e280000301000 */
[----:B------:R-:W-:-:S02]  /*1a50*/  SHF.R.U64 R12, R12, 0xb, R3 ;  /* 0x0000000b0c0c7819 */ /* 0x000fc40000001203 */
[----:B------:R-:W-:-:S04]  /*1a60*/  SHF.R.U32.HI R13, RZ, 0xb, R3 ;  /* 0x0000000bff0d7819 */ /* 0x000fc80000011603 */
[----:B------:R-:W1:Y:S01]  /*1a70*/  I2F.U64 R12, R12 ;  /* 0x0000000c000c7312 */ /* 0x000e620000301000 */
[----:B0-----:R-:W-:-:S05]  /*1a80*/  FMUL R8, R22, 1.1102230246251565404e-16 ;  /* 0x2500000016087820 */ /* 0x001fca0000400000 */
[----:B------:R-:W-:-:S04]  /*1a90*/  FMNMX R8, R8, 1.00000001335143196e-10, !PT ;  /* 0x2edbe6ff08087809 */ /* 0x000fc80007800000 */
[----:B------:R-:W-:Y:S01]  /*1aa0*/  IADD3 R9, PT, PT, R8, -0x3f2aaaab, RZ ;  /* 0xc0d5555508097810 */ /* 0x000fe20007ffe0ff */
[----:B-1----:R-:W-:Y:S01]  /*1ab0*/  FMUL R0, R12, 1.1102230246251565404e-16 ;  /* 0x250000000c007820 */ /* 0x002fe20000400000 */
[C---:B------:R-:W-:Y:S02]  /*1ac0*/  ISETP.GT.U32.AND P0, PT, R8.reuse, 0x7f7fffff, PT ;  /* 0x7f7fffff0800780c */ /* 0x040fe40003f04070 */
[----:B------:R-:W-:Y:S01]  /*1ad0*/  LOP3.LUT R9, R9, 0xff800000, RZ, 0xc0, !PT ;  /* 0xff80000009097812 */ /* 0x000fe200078ec0ff */
[----:B------:R0:W1:Y:S04]  /*1ae0*/  F2F.F64.F32 R2, R0 ;  /* 0x0000000000027310 */ /* 0x0000680000201800 */
[----:B------:R-:W-:-:S04]  /*1af0*/  IMAD.IADD R7, R8, 0x1, -R9 ;  /* 0x0000000108077824 */ /* 0x000fc800078e0a09 */
[----:B------:R-:W-:Y:S01]  /*1b00*/  FADD R12, R7, -1 ;  /* 0xbf800000070c7421 */ /* 0x000fe20000000000 */
[----:B0-----:R-:W-:-:S03]  /*1b10*/  I2FP.F32.S32 R0, R9 ;  /* 0x0000000900007245 */ /* 0x001fc60000201400 */
[----:B------:R-:W-:Y:S02]  /*1b20*/  FFMA R7, R12, -R19, 0.14084610342979431152 ;  /* 0x3e1039f60c077423 */ /* 0x000fe40000000813 */
[----:B------:R-:W-:Y:S01]  /*1b30*/  FFMA R0, R0, 1.1920928955078125e-07, RZ ;  /* 0x3400000000007823 */ /* 0x000fe200000000ff */
[----:B-1----:R-:W-:Y:S01]  /*1b40*/  DMUL R2, R2, UR4 ;  /* 0x0000000402027c28 */ /* 0x002fe20008000000 */
[----:B------:R-:W-:-:S04]  /*1b50*/  FFMA R7, R12, R7, -0.12148627638816833496 ;  /* 0xbdf8cdcc0c077423 */ /* 0x000fc80000000007 */
[----:B------:R-:W-:-:S04]  /*1b60*/  FFMA R7, R12, R7, 0.13980610668659210205 ;  /* 0x3e0f29550c077423 */ /* 0x000fc80000000007 */
[C---:B------:R-:W-:Y:S01]  /*1b70*/  FFMA R7, R12.reuse, R7, -0.16684235632419586182 ;  /* 0xbe2ad8b90c077423 */ /* 0x040fe20000000007 */
[----:B------:R-:W0:Y:S03]  /*1b80*/  F2F.F32.F64 R3, R2 ;  /* 0x0000000200037310 */ /* 0x000e260000301000 */
[----:B------:R-:W-:-:S04]  /*1b90*/  FFMA R13, R12, R7, 0.20012299716472625732 ;  /* 0x3e4ced0b0c0d7423 */ /* 0x000fc80000000007 */
[----:B------:R-:W-:-:S04]  /*1ba0*/  FFMA R13, R12, R13, -0.24999669194221496582 ;  /* 0xbe7fff220c0d7423 */ /* 0x000fc8000000000d */
[----:B------:R-:W-:Y:S01]  /*1bb0*/  FFMA R13, R12, R13, 0.33333182334899902344 ;  /* 0x3eaaaa780c0d7423 */ /* 0x000fe2000000000d */
[----:B0-----:R-:W-:-:S03]  /*1bc0*/  FMUL R19, R3, 0.63661974668502807617 ;  /* 0x3f22f98303137820 */ /* 0x001fc60000400000 */
[C---:B------:R-:W-:Y:S01]  /*1bd0*/  FFMA R13, R12.reuse, R13, -0.5 ;  /* 0xbf0000000c0d7423 */ /* 0x040fe2000000000d */
[----:B------:R-:W-:Y:S01]  /*1be0*/  FSETP.GE.AND P1, PT, |R3|, 105615, PT ;  /* 0x47ce47800300780b */ /* 0x000fe20003f26200 */
[----:B------:R-:W0:Y:S02]  /*1bf0*/  F2I.NTZ R7, R19 ;  /* 0x0000001300077305 */ /* 0x000e240000203100 */
[----:B------:R-:W-:-:S04]  /*1c00*/  FMUL R13, R12, R13 ;  /* 0x0000000d0c0d7220 */ /* 0x000fc80000400000 */
[----:B------:R-:W-:-:S04]  /*1c10*/  FFMA R13, R12, R13, R12 ;  /* 0x0000000d0c0d7223 */ /* 0x000fc8000000000c */
[----:B------:R-:W-:Y:S01]  /*1c20*/  FFMA R2, R0, 0.69314718246459960938, R13 ;  /* 0x3f31721800027823 */ /* 0x000fe2000000000d */
[----:B------:R-:W-:-:S04]  /*1c30*/  @P0 FFMA R2, R8, R21, +INF ;  /* 0x7f80000008020423 */ /* 0x000fc80000000015 */
[----:B------:R-:W-:Y:S01]  /*1c40*/  FMUL R2, R2, -2 ;  /* 0xc000000002027820 */ /* 0x000fe20000400000 */
[----:B0-----:R-:W-:-:S05]  /*1c50*/  I2FP.F32.S32 R22, R7 ;  /* 0x0000000700167245 */ /* 0x001fca0000201400 */
        /* <DEDUP_REMOVED lines=15> */
.L_x_2171:
        /* <DEDUP_REMOVED lines=52> */
[----:B------:R-:W-:-:S05]  /*2090*/  @P4 IMAD.MOV.U32 R9, RZ, RZ, R7 ;  /* 0x000000ffff094224 */ /* 0x000fca00078e0007 */
[----:B------:R-:W-:Y:S01]  /*20a0*/  MOV R11, R9 ;  /* 0x00000009000b7202 */ /* 0x000fe20000000f00 */
[----:B------:R-:W-:Y:S06]  /*20b0*/  @!P6 BRA `(.L_x_2173) ;  /* 0x000000000028e947 */ /* 0x000fec0003800000 */
[----:B------:R-:W-:Y:S01]  /*20c0*/  @P1 IMAD.MOV.U32 R10, RZ, RZ, R14 ;  /* 0x000000ffff0a1224 */ /* 0x000fe200078e000e */
[----:B------:R-:W-:Y:S01]  /*20d0*/  @P0 MOV R10, R15 ;  /* 0x0000000f000a0202 */ /* 0x000fe20000000f00 */
[----:B------:R-:W-:Y:S01]  /*20e0*/  @P3 IMAD.MOV.U32 R10, RZ, RZ, R16 ;  /* 0x000000ffff0a3224 */ /* 0x000fe200078e0010 */
[----:B------:R-:W-:Y:S02]  /*20f0*/  ISETP.EQ.AND P0, PT, R12, 0x8, PT ;  /* 0x000000080c00780c */ /* 0x000fe40003f02270 */
[----:B------:R-:W-:Y:S01]  /*2100*/  @P5 MOV R10, R17 ;  /* 0x00000011000a5202 */ /* 0x000fe20000000f00 */
[----:B------:R-:W-:Y:S01]  /*2110*/  @P4 IMAD.MOV.U32 R10, RZ, RZ, R18 ;  /* 0x000000ffff0a4224 */ /* 0x000fe200078e0012 */
[----:B------:R-:W-:-:S04]  /*2120*/  LOP3.LUT R9, R8, 0x1f, RZ, 0xc0, !PT ;  /* 0x0000001f08097812 */ /* 0x000fc800078ec0ff */
[----:B------:R-:W-:-:S05]  /*2130*/  SHF.L.W.U32.HI R0, R11, R9, R0 ;  /* 0x000000090b007219 */ /* 0x000fca0000010e00 */
[----:B------:R-:W-:-:S04]  /*2140*/  @P0 MOV R10, R7 ;  /* 0x00000007000a0202 */ /* 0x000fc80000000f00 */
[----:B------:R-:W-:-:S07]  /*2150*/  SHF.L.W.U32.HI R11, R10, R9, R11 ;  /* 0x000000090a0b7219 */ /* 0x000fce0000010e0b */
.L_x_2173:
[----:B------:R-:W-:Y:S05]  /*2160*/  BSYNC.RECONVERGENT B1 ;  /* 0x0000000000017941 */ /* 0x000fea0003800200 */
.L_x_2172:
        /* <DEDUP_REMOVED lines=9> */
[----:B------:R-:W0:Y:S01]  /*2200*/  I2F.F64.S64 R8, R12 ;  /* 0x0000000c00087312 */ /* 0x000e220000301c00 */
[----:B------:R-:W-:-:S04]  /*2210*/  SHF.R.U32.HI R0, RZ, 0x1e, R0 ;  /* 0x0000001eff007819 */ /* 0x000fc80000011600 */
[----:B------:R-:W-:Y:S01]  /*2220*/  LEA.HI R7, R7, R0, RZ, 0x1 ;  /* 0x0000000007077211 */ /* 0x000fe200078f08ff */
[----:B0-----:R-:W-:-:S10]  /*2230*/  DMUL R8, R8, UR4 ;  /* 0x0000000408087c28 */ /* 0x001fd40008000000 */
[----:B------:R-:W0:Y:S02]  /*2240*/  F2F.F32.F64 R8, R8 ;  /* 0x0000000800087310 */ /* 0x000e240000301000 */
[----:B0-----:R-:W-:-:S07]  /*2250*/  FSEL R11, -R8, R8, !P0 ;  /* 0x00000008080b7208 */ /* 0x001fce0004000100 */
.L_x_2170:
[----:B------:R-:W-:Y:S05]  /*2260*/  BSYNC.RECONVERGENT B0 ;  /* 0x0000000000007941 */ /* 0x000fea0003800200 */
.L_x_2169:
[----:B------:R-:W-:Y:S01]  /*2270*/  IADD3 R0, PT, PT, R5, -0xd000000, RZ ;  /* 0xf300000005007810 */ /* 0x000fe20007ffe0ff */
[----:B------:R0:W1:Y:S01]  /*2280*/  MUFU.RSQ R8, R5 ;  /* 0x0000000500087308 */ /* 0x0000620000001400 */
[----:B------:R-:W-:Y:S02]  /*2290*/  BSSY.RECONVERGENT B0, `(.L_x_2174) ;  /* 0x000000c000007945 */ /* 0x000fe40003800200 */
[----:B------:R-:W-:-:S13]  /*22a0*/  ISETP.GT.U32.AND P0, PT, R0, 0x727fffff, PT ;  /* 0x727fffff0000780c */ /* 0x000fda0003f04070 */
[----:B0-----:R-:W-:Y:S05]  /*22b0*/  @!P0 BRA `(.L_x_2175) ;  /* 0x0000000000148947 */ /* 0x001fea0003800000 */
[----:B------:R-:W-:Y:S01]  /*22c0*/  IMAD.MOV.U32 R0, RZ, RZ, R5 ;  /* 0x000000ffff007224 */ /* 0x000fe200078e0005 */
[----:B-1----:R-:W-:-:S07]  /*22d0*/  MOV R8, 0x22f0 ;  /* 0x000022f000087802 */ /* 0x002fce0000000f00 */
[----:B------:R-:W-:Y:S05]  /*22e0*/  CALL.REL.NOINC `($__internal_32_$__cuda_sm20_sqrt_rn_f32_slowpath) ;  /* 0x0000000400387944 */ /* 0x000fea0003c00000 */
[----:B------:R-:W-:Y:S01]  /*22f0*/  MOV R3, R13 ;  /* 0x0000000d00037202 */ /* 0x000fe20000000f00 */
[----:B------:R-:W-:Y:S06]  /*2300*/  BRA `(.L_x_2176) ;  /* 0x0000000000107947 */ /* 0x000fec0003800000 */
.L_x_2175:
[C---:B-1----:R-:W-:Y:S01]  /*2310*/  FMUL.FTZ R0, R8.reuse, R5 ;  /* 0x0000000508007220 */ /* 0x042fe20000410000 */
[----:B------:R-:W-:-:S03]  /*2320*/  FMUL.FTZ R8, R8, 0.5 ;  /* 0x3f00000008087820 */ /* 0x000fc60000410000 */
[----:B------:R-:W-:-:S04]  /*2330*/  FFMA R3, -R0, R0, R5 ;  /* 0x0000000000037223 */ /* 0x000fc80000000105 */
[----:B------:R-:W-:-:S07]  /*2340*/  FFMA R3, R3, R8, R0 ;  /* 0x0000000803037223 */ /* 0x000fce0000000000 */
.L_x_2176:
[----:B------:R-:W-:Y:S05]  /*2350*/  BSYNC.RECONVERGENT B0 ;  /* 0x0000000000007941 */ /* 0x000fea0003800200 */
.L_x_2174:
[----:B------:R-:W-:Y:S01]  /*2360*/  LOP3.LUT R8, R7, 0x1, RZ, 0xc0, !PT ;  /* 0x0000000107087812 */ /* 0x000fe200078ec0ff */
[----:B------:R-:W-:Y:S02]  /*2370*/  IMAD.MOV.U32 R0, RZ, RZ, 0x37cbac00 ;  /* 0x37cbac00ff007424 */ /* 0x000fe400078e00ff */
[----:B------:R-:W-:Y:S01]  /*2380*/  FMUL R5, R11, R11 ;  /* 0x0000000b0b057220 */ /* 0x000fe20000400000 */
[----:B------:R-:W-:Y:S01]  /*2390*/  MOV R10, 0x3e2aaaa8 ;  /* 0x3e2aaaa8000a7802 */ /* 0x000fe20000000f00 */
[----:B------:R-:W-:Y:S01]  /*23a0*/  VIADD R9, R2, 0xf3000000 ;  /* 0xf300000002097836 */ /* 0x000fe20000000000 */
[----:B------:R-:W-:Y:S01]  /*23b0*/  ISETP.NE.U32.AND P0, PT, R8, 0x1, PT ;  /* 0x000000010800780c */ /* 0x000fe20003f05070 */
[----:B------:R-:W-:Y:S02]  /*23c0*/  HFMA2 R8, -RZ, RZ, 1.0078125, -8.98838043212890625e-05 ;  /* 0x3c0885e4ff087431 */ /* 0x000fe400000001ff */
[----:B------:R-:W-:Y:S01]  /*23d0*/  FFMA R0, R5, R0, -0.0013887860113754868507 ;  /* 0xbab607ed05007423 */ /* 0x000fe20000000000 */
[----:B------:R-:W-:Y:S01]  /*23e0*/  VIADD R7, R7, 0x1 ;  /* 0x0000000107077836 */ /* 0x000fe20000000000 */
[----:B------:R-:W-:Y:S01]  /*23f0*/  FSEL R10, -R10, -0.4999999701976776123, !P0 ;  /* 0xbeffffff0a0a7808 */ /* 0x000fe20004000100 */
[----:B------:R-:W-:Y:S02]  /*2400*/  BSSY.RECONVERGENT B0, `(.L_x_2177) ;  /* 0x0000016000007945 */ /* 0x000fe40003800200 */
[----:B------:R-:W-:-:S02]  /*2410*/  FSEL R0, R0, -0.00019574658654164522886, P0 ;  /* 0xb94d415300007808 */ /* 0x000fc40000000000 */
[----:B------:R-:W-:Y:S02]  /*2420*/  LOP3.LUT P1, RZ, R7, 0x2, RZ, 0xc0, !PT ;  /* 0x0000000207ff7812 */ /* 0x000fe4000782c0ff */
[----:B------:R-:W-:Y:S01]  /*2430*/  FSEL R8, R8, 0.041666727513074874878, !P0 ;  /* 0x3d2aaabb08087808 */ /* 0x000fe20004000000 */
[----:B------:R0:W1:Y:S04]  /*2440*/  MUFU.RSQ R7, R2 ;  /* 0x0000000200077308 */ /* 0x0000680000001400 */
[----:B------:R-:W-:Y:S01]  /*2450*/  FFMA R8, R5, R0, R8 ;  /* 0x0000000005087223 */ /* 0x000fe20000000008 */
[----:B------:R-:W-:Y:S02]  /*2460*/  FSEL R0, R11, 1, !P0 ;  /* 0x3f8000000b007808 */ /* 0x000fe40004000000 */
[----:B------:R-:W-:Y:S01]  /*2470*/  ISETP.GT.U32.AND P0, PT, R9, 0x727fffff, PT ;  /* 0x727fffff0900780c */ /* 0x000fe20003f04070 */
[----:B------:R-:W-:-:S02]  /*2480*/  FFMA R8, R5, R8, R10 ;  /* 0x0000000805087223 */ /* 0x000fc4000000000a */
[----:B------:R-:W-:-:S04]  /*2490*/  FFMA R5, R5, R0, RZ ;  /* 0x0000000005057223 */ /* 0x000fc800000000ff */
[----:B------:R-:W-:-:S04]  /*24a0*/  FFMA R5, R5, R8, R0 ;  /* 0x0000000805057223 */ /* 0x000fc80000000000 */
[----:B------:R-:W-:Y:S02]  /*24b0*/  @P1 FADD R5, RZ, -R5 ;  /* 0x80000005ff051221 */ /* 0x000fe40000000000 */
[----:B01----:R-:W-:Y:S05]  /*24c0*/  @!P0 BRA `(.L_x_2178) ;  /* 0x0000000000148947 */ /* 0x003fea0003800000 */
[----:B------:R-:W-:Y:S02]  /*24d0*/  MOV R0, R2 ;  /* 0x0000000200007202 */ /* 0x000fe40000000f00 */
[----:B------:R-:W-:-:S07]  /*24e0*/  MOV R8, 0x2500 ;  /* 0x0000250000087802 */ /* 0x000fce0000000f00 */
[----:B------:R-:W-:Y:S05]  /*24f0*/  CALL.REL.NOINC `($__internal_32_$__cuda_sm20_sqrt_rn_f32_slowpath) ;  /* 0x0000000000b47944 */ /* 0x000fea0003c00000 */
[----:B------:R-:W-:Y:S01]  /*2500*/  IMAD.MOV.U32 R0, RZ, RZ, R13 ;  /* 0x000000ffff007224 */ /* 0x000fe200078e000d */
[----:B------:R-:W-:Y:S06]  /*2510*/  BRA `(.L_x_2179) ;  /* 0x0000000000107947 */ /* 0x000fec0003800000 */
.L_x_2178:
[----:B------:R-:W-:Y:S01]  /*2520*/  FMUL.FTZ R9, R2, R7 ;  /* 0x0000000702097220 */ /* 0x000fe20000410000 */
[----:B------:R-:W-:-:S03]  /*2530*/  FMUL.FTZ R7, R7, 0.5 ;  /* 0x3f00000007077820 */ /* 0x000fc60000410000 */
[----:B------:R-:W-:-:S04]  /*2540*/  FFMA R0, -R9, R9, R2 ;  /* 0x0000000909007223 */ /* 0x000fc80000000102 */
[----:B------:R-:W-:-:S07]  /*2550*/  FFMA R0, R0, R7, R9 ;  /* 0x0000000700007223 */ /* 0x000fce0000000009 */
.L_x_2179:
[----:B------:R-:W-:Y:S05]  /*2560*/  BSYNC.RECONVERGENT B0 ;  /* 0x0000000000007941 */ /* 0x000fea0003800200 */
.L_x_2177:
[----:B------:R-:W0:Y:S01]  /*2570*/  LDC R7, c[0x0][0x398] ;  /* 0x0000e600ff077b82 */ /* 0x000e220000000800 */
[----:B------:R-:W-:Y:S01]  /*2580*/  FMUL R0, R5, R0 ;  /* 0x0000000005007220 */ /* 0x000fe20000400000 */
[----:B0-----:R-:W-:-:S04]  /*2590*/  FFMA R7, -R7, R7, 1 ;  /* 0x3f80000007077423 */ /* 0x001fc80000000107 */
[----:B------:R0:W1:Y:S01]  /*25a0*/  MUFU.RSQ R8, R7 ;  /* 0x0000000700087308 */ /* 0x0000620000001400 */
[----:B------:R-:W-:-:S04]  /*25b0*/  IADD3 R2, PT, PT, R7, -0xd000000, RZ ;  /* 0xf300000007027810 */ /* 0x000fc80007ffe0ff */
[----:B------:R-:W-:Y:S01]  /*25c0*/  ISETP.GT.U32.AND P0, PT, R2, 0x727fffff, PT ;  /* 0x727fffff0200780c */ /* 0x000fe20003f04070 */
[----:B------:R-:W-:-:S12]  /*25d0*/  FMUL R2, R0, R3 ;  /* 0x0000000300027220 */ /* 0x000fd80000400000 */
[----:B01----:R-:W-:Y:S05]  /*25e0*/  @!P0 BRA `(.L_x_2180) ;  /* 0x00000000001c8947 */ /* 0x003fea0003800000 */
[----:B------:R-:W-:Y:S01]  /*25f0*/  BSSY.RECONVERGENT B0, `(.L_x_2181) ;  /* 0x0000004000007945 */ /* 0x000fe20003800200 */
[----:B------:R-:W-:Y:S01]  /*2600*/  IMAD.MOV.U32 R0, RZ, RZ, R7 ;  /* 0x000000ffff007224 */ /* 0x000fe200078e0007 */
[----:B------:R-:W-:-:S07]  /*2610*/  MOV R8, 0x2630 ;  /* 0x0000263000087802 */ /* 0x000fce0000000f00 */
[----:B------:R-:W-:Y:S05]  /*2620*/  CALL.REL.NOINC `($__internal_32_$__cuda_sm20_sqrt_rn_f32_slowpath) ;  /* 0x0000000000687944 */ /* 0x000fea0003c00000 */
[----:B------:R-:W-:Y:S05]  /*2630*/  BSYNC.RECONVERGENT B0 ;  /* 0x0000000000007941 */ /* 0x000fea0003800200 */
.L_x_2181:
[----:B------:R-:W-:Y:S01]  /*2640*/  MOV R7, R13 ;  /* 0x0000000d00077202 */ /* 0x000fe20000000f00 */
[----:B------:R-:W-:Y:S06]  /*2650*/  BRA `(.L_x_2182) ;  /* 0x0000000000107947 */ /* 0x000fec0003800000 */
.L_x_2180:
[----:B------:R-:W-:Y:S01]  /*2660*/  FMUL.FTZ R0, R7, R8 ;  /* 0x0000000807007220 */ /* 0x000fe20000410000 */
[----:B------:R-:W-:-:S03]  /*2670*/  FMUL.FTZ R8, R8, 0.5 ;  /* 0x3f00000008087820 */ /* 0x000fc60000410000 */
[----:B------:R-:W-:-:S04]  /*2680*/  FFMA R7, -R0, R0, R7 ;  /* 0x0000000000077223 */ /* 0x000fc80000000107 */
[----:B------:R-:W-:-:S07]  /*2690*/  FFMA R7, R7, R8, R0 ;  /* 0x0000000807077223 */ /* 0x000fce0000000000 */
.L_x_2182:
[----:B------:R-:W0:Y:S01]  /*26a0*/  LDC.64 R8, c[0x0][0x380] ;  /* 0x0000e000ff087b82 */ /* 0x000e220000000a00 */
[----:B------:R-:W-:Y:S01]  /*26b0*/  IMAD R5, R4, 0x3, RZ ;  /* 0x0000000304057824 */ /* 0x000fe200078e02ff */
[----:B------:R-:W1:Y:S03]  /*26c0*/  LDCU UR4, c[0x0][0x398] ;  /* 0x00007300ff0477ac */ /* 0x000e660008000800 */
[----:B0-----:R-:W-:-:S05]  /*26d0*/  IMAD.WIDE R4, R5, 0x4, R8 ;  /* 0x0000000405047825 */ /* 0x001fca00078e0208 */
[----:B------:R-:W1:Y:S04]  /*26e0*/  LDG.E R0, desc[UR6][R4.64] ;  /* 0x0000000604007981 */ /* 0x000e68000c1e1900 */
[----:B------:R-:W2:Y:S04]  /*26f0*/  LDG.E R8, desc[UR6][R4.64+0x4] ;  /* 0x0000040604087981 */ /* 0x000ea8000c1e1900 */
[----:B------:R-:W3:Y:S01]  /*2700*/  LDG.E R10, desc[UR6][R4.64+0x8] ;  /* 0x00000806040a7981 */ /* 0x000ee2000c1e1900 */
[-C--:B------:R-:W-:Y:S01]  /*2710*/  FMUL R9, R6, R3.reuse ;  /* 0x0000000306097220 */ /* 0x080fe20000400000 */
[----:B------:R-:W-:Y:S01]  /*2720*/  FMUL R3, R20, R3 ;  /* 0x0000000314037220 */ /* 0x000fe20000400000 */
[----:B------:R-:W-:Y:S01]  /*2730*/  FMUL R11, R2, R7 ;  /* 0x00000007020b7220 */ /* 0x000fe20000400000 */
[----:B-1----:R-:W-:Y:S01]  /*2740*/  FMUL R0, R0, UR4 ;  /* 0x0000000400007c20 */ /* 0x002fe20008400000 */
[----:B--2---:R-:W-:-:S03]  /*2750*/  FMUL R8, R8, UR4 ;  /* 0x0000000408087c20 */ /* 0x004fc60008400000 */
[-C--:B------:R-:W-:Y:S01]  /*2760*/  FFMA R9, R9, R7.reuse, R0 ;  /* 0x0000000709097223 */ /* 0x080fe20000000000 */
[----:B---3--:R-:W-:Y:S01]  /*2770*/  FFMA R11, R10, UR4, R11 ;  /* 0x000000040a0b7c23 */ /* 0x008fe2000800000b */
[----:B------:R-:W-:-:S03]  /*2780*/  FFMA R3, R3, R7, R8 ;  /* 0x0000000703037223 */ /* 0x000fc60000000008 */
[----:B------:R-:W-:Y:S04]  /*2790*/  STG.E desc[UR6][R4.64], R9 ;  /* 0x0000000904007986 */ /* 0x000fe8000c101906 */
[----:B------:R-:W-:Y:S04]  /*27a0*/  STG.E desc[UR6][R4.64+0x8], R11 ;  /* 0x0000080b04007986 */ /* 0x000fe8000c101906 */
[----:B------:R-:W-:Y:S01]  /*27b0*/  STG.E desc[UR6][R4.64+0x4], R3 ;  /* 0x0000040304007986 */ /* 0x000fe2000c101906 */
[----:B------:R-:W-:Y:S05]  /*27c0*/  EXIT ;  /* 0x000000000000794d */ /* 0x000fea0003800000 */
        .weak           $__internal_32_$__cuda_sm20_sqrt_rn_f32_slowpath
        .type           $__internal_32_$__cuda_sm20_sqrt_rn_f32_slowpath,@function
        .size           $__internal_32_$__cuda_sm20_sqrt_rn_f32_slowpath,($__internal_33_$__cuda_sm3x_div_rn_noftz_f32_slowpath - $__internal_32_$__cuda_sm20_sqrt_rn_f32_slowpath)
$__internal_32_$__cuda_sm20_sqrt_rn_f32_slowpath:
[----:B------:R-:W-:-:S13]  /*27d0*/  LOP3.LUT P0, RZ, R0, 0x7fffffff, RZ, 0xc0, !PT ;  /* 0x7fffffff00ff7812 */ /* 0x000fda000780c0ff */
[----:B------:R-:W-:Y:S01]  /*27e0*/  @!P0 IMAD.MOV.U32 R13, RZ, RZ, R0 ;  /* 0x000000ffff0d8224 */ /* 0x000fe200078e0000 */
        /* <DEDUP_REMOVED lines=14> */
[----:B------:R-:W-:-:S03]  /*28d0*/  @!P0 IMAD.MOV.U32 R13, RZ, RZ, R0 ;  /* 0x000000ffff0d8224 */ /* 0x000fc600078e0000 */
[----:B------:R-:W-:-:S04]  /*28e0*/  @P0 FFMA R12, R24, R12, R9 ;  /* 0x0000000c180c0223 */ /* 0x000fc80000000009 */
[----:B------:R-:W-:-:S07]  /*28f0*/  @P0 FMUL.FTZ R13, R12, 2.3283064365386962891e-10 ;  /* 0x2f8000000c0d0820 */ /* 0x000fce0000410000 */
.L_x_2183:
[----:B------:R-:W-:-:S04]  /*2900*/  HFMA2 R9, -RZ, RZ, 0, 0 ;  /* 0x00000000ff097431 */ /* 0x000fc800000001ff */
[----:B------:R-:W-:Y:S05]  /*2910*/  RET.REL.NODEC R8 `(ghmc_partial_momentum_refresh) ;  /* 0xffffffd408b87950 */ /* 0x000fea0003c3ffff */
        .weak           $__internal_33_$__cuda_sm3x_div_rn_noftz_f32_slowpath
        .type           $__internal_33_$__cuda_sm3x_div_rn_noftz_f32_slowpath,@function
        .size           $__internal_33_$__cuda_sm3x_div_rn_noftz_f32_slowpath,(.L_x_3168 - $__internal_33_$__cuda_sm3x_div_rn_noftz_f32_slowpath)
$__internal_33_$__cuda_sm3x_div_rn_noftz_f32_slowpath:
[----:B------:R-:W-:Y:S01]  /*2920*/  SHF.R.U32.HI R6, RZ, 0x17, R3 ;  /* 0x00000017ff067819 */ /* 0x000fe20000011603 */
[----:B------:R-:W-:Y:S01]  /*2930*/  BSSY.RECONVERGENT B1, `(.L_x_2184) ;  /* 0x0000064000017945 */ /* 0x000fe20003800200 */
[--C-:B------:R-:W-:Y:S01]  /*2940*/  SHF.R.U32.HI R5, RZ, 0x17, R0.reuse ;  /* 0x00000017ff057819 */ /* 0x100fe20000011600 */
[----:B------:R-:W-:Y:S01]  /*2950*/  IMAD.MOV.U32 R10, RZ, RZ, R0 ;  /* 0x000000ffff0a7224 */ /* 0x000fe200078e0000 */
[----:B------:R-:W-:Y:S02]  /*2960*/  LOP3.LUT R7, R6, 0xff, RZ, 0xc0, !PT ;  /* 0x000000ff06077812 */ /* 0x000fe400078ec0ff */
[----:B------:R-:W-:Y:S02]  /*2970*/  LOP3.LUT R6, R5, 0xff, RZ, 0xc0, !PT ;  /* 0x000000ff05067812 */ /* 0x000fe400078ec0ff */
[----:B------:R-:W-:Y:S01]  /*2980*/  MOV R11, R3 ;  /* 0x00000003000b7202 */ /* 0x000fe20000000f00 */
[----:B------:R-:W-:Y:S01]  /*2990*/  VIADD R13, R7, 0xffffffff ;  /* 0xffffffff070d7836 */ /* 0x000fe20000000000 */
[----:B------:R-:W-:-:S04]  /*29a0*/  IADD3 R12, PT, PT, R6, -0x1, RZ ;  /* 0xffffffff060c7810 */ /* 0x000fc80007ffe0ff */
[----:B------:R-:W-:-:S04]  /*29b0*/  ISETP.GT.U32.AND P0, PT, R13, 0xfd, PT ;  /* 0x000000fd0d00780c */ /* 0x000fc80003f04070 */
[----:B------:R-:W-:-:S13]  /*29c0*/  ISETP.GT.U32.OR P0, PT, R12, 0xfd, P0 ;  /* 0x000000fd0c00780c */ /* 0x000fda0000704470 */
[----:B------:R-:W-:Y:S01]  /*29d0*/  @!P0 IMAD.MOV.U32 R5, RZ, RZ, RZ ;  /* 0x000000ffff058224 */ /* 0x000fe200078e00ff */
        /* <DEDUP_REMOVED lines=20> */
[----:B------:R-:W-:Y:S02]  /*2b20*/  @!P0 IMAD.MOV.U32 R5, RZ, RZ, -0x40 ;  /* 0xffffffc0ff058424 */ /* 0x000fe400078e00ff */
[----:B------:R-:W-:Y:S01]  /*2b30*/  @!P0 FFMA R10, R0, 1.84467440737095516160e+19, RZ ;  /* 0x5f800000000a8823 */ /* 0x000fe200000000ff */
[----:B------:R-:W-:Y:S02]  /*2b40*/  @!P1 FFMA R11, R3, 1.84467440737095516160e+19, RZ ;  /* 0x5f800000030b9823 */ /* 0x000fe400000000ff */
[----:B------:R-:W-:-:S07]  /*2b50*/  @!P1 IADD3 R5, PT, PT, R5, 0x40, RZ ;  /* 0x0000004005059810 */ /* 0x000fce0007ffe0ff */
.L_x_2185:
[----:B------:R-:W-:Y:S01]  /*2b60*/  LEA R0, R7, 0xc0800000, 0x17 ;  /* 0xc080000007007811 */ /* 0x000fe200078eb8ff */
[----:B------:R-:W-:Y:S01]  /*2b70*/  BSSY.RECONVERGENT B2, `(.L_x_2190) ;  /* 0x0000036000027945 */ /* 0x000fe20003800200 */
[----:B------:R-:W-:-:S03]  /*2b80*/  IADD3 R6, PT, PT, R6, -0x7f, RZ ;  /* 0xffffff8106067810 */ /* 0x000fc60007ffe0ff */
[----:B------:R-:W-:Y:S02]  /*2b90*/  IMAD.IADD R11, R11, 0x1, -R0 ;  /* 0x000000010b0b7824 */ /* 0x000fe400078e0a00 */
[C---:B------:R-:W-:Y:S01]  /*2ba0*/  IMAD R0, R6.reuse, -0x800000, R10 ;  /* 0xff80000006007824 */ /* 0x040fe200078e020a */
[----:B------:R-:W-:Y:S01]  /*2bb0*/  IADD3 R6, PT, PT, R6, 0x7f, -R7 ;  /* 0x0000007f06067810 */ /* 0x000fe20007ffe807 */
[----:B------:R-:W0:Y:S01]  /*2bc0*/  MUFU.RCP R3, R11 ;  /* 0x0000000b00037308 */ /* 0x000e220000001000 */
[----:B------:R-:W-:-:S03]  /*2bd0*/  FADD.FTZ R13, -R11, -RZ ;  /* 0x800000ff0b0d7221 */ /* 0x000fc60000010100 */
[----:B------:R-:W-:Y:S02]  /*2be0*/  IMAD.IADD R6, R6, 0x1, R5 ;  /* 0x0000000106067824 */ /* 0x000fe400078e0205 */
        /* <DEDUP_REMOVED lines=42> */
.L_x_2192:
[----:B------:R-:W-:-:S04]  /*2e90*/  LOP3.LUT R0, R0, 0x80000000, RZ, 0xc0, !PT ;  /* 0x8000000000007812 */ /* 0x000fc800078ec0ff */
[----:B------:R-:W-:Y:S01]  /*2ea0*/  LOP3.LUT R0, R0, 0x7f800000, RZ, 0xfc, !PT ;  /* 0x7f80000000007812 */ /* 0x000fe200078efcff */
[----:B------:R-:W-:Y:S06]  /*2eb0*/  BRA `(.L_x_2193) ;  /* 0x0000000000047947 */ /* 0x000fec0003800000 */
.L_x_2191:
[----:B------:R-:W-:-:S07]  /*2ec0*/  IMAD R0, R6, 0x800000, R0 ;  /* 0x0080000006007824 */ /* 0x000fce00078e0200 */
.L_x_2193:
[----:B------:R-:W-:Y:S05]  /*2ed0*/  BSYNC.RECONVERGENT B2 ;  /* 0x0000000000027941 */ /* 0x000fea0003800200 */
.L_x_2190:
[----:B------:R-:W-:Y:S05]  /*2ee0*/  BRA `(.L_x_2194) ;  /* 0x0000000000207947 */ /* 0x000fea0003800000 */
.L_x_2189:
[----:B------:R-:W-:-:S04]  /*2ef0*/  LOP3.LUT R0, R11, 0x80000000, R10, 0x48, !PT ;  /* 0x800000000b007812 */ /* 0x000fc800078e480a */
[----:B------:R-:W-:Y:S01]  /*2f00*/  LOP3.LUT R0, R0, 0x7f800000, RZ, 0xfc, !PT ;  /* 0x7f80000000007812 */ /* 0x000fe200078efcff */
[----:B------:R-:W-:Y:S06]  /*2f10*/  BRA `(.L_x_2194) ;  /* 0x0000000000147947 */ /* 0x000fec0003800000 */
.L_x_2188:
[----:B------:R-:W-:Y:S01]  /*2f20*/  LOP3.LUT R0, R11, 0x80000000, R10, 0x48, !PT ;  /* 0x800000000b007812 */ /* 0x000fe200078e480a */
[----:B------:R-:W-:Y:S06]  /*2f30*/  BRA `(.L_x_2194) ;  /* 0x00000000000c7947 */ /* 0x000fec0003800000 */
.L_x_2187:
[----:B------:R-:W0:Y:S01]  /*2f40*/  MUFU.RSQ R0, -QNAN ;  /* 0xffc0000000007908 */ /* 0x000e220000001400 */
[----:B------:R-:W-:Y:S05]  /*2f50*/  BRA `(.L_x_2194) ;  /* 0x0000000000047947 */ /* 0x000fea0003800000 */
.L_x_2186:
[----:B------:R-:W-:-:S07]  /*2f60*/  FADD.FTZ R0, R0, R3 ;  /* 0x0000000300007221 */ /* 0x000fce0000010000 */
.L_x_2194:
[----:B------:R-:W-:Y:S05]  /*2f70*/  BSYNC.RECONVERGENT B1 ;  /* 0x0000000000017941 */ /* 0x000fea0003800200 */
.L_x_2184:
[----:B------:R-:W-:-:S04]  /*2f80*/  HFMA2 R3, -RZ, RZ, 0, 0 ;  /* 0x00000000ff037431 */ /* 0x000fc800000001ff */
[----:B0-----:R-:W-:Y:S05]  /*2f90*/  RET.REL.NODEC R2 `(ghmc_partial_momentum_refresh) ;  /* 0xffffffd002187950 */ /* 0x001fea0003c3ffff */
.L_x_2195:
        /* <DEDUP_REMOVED lines=14> */
.L_x_3168:


//--------------------- .text.amber_respa_hmc_step_flat --------------------------
	.section	.text.amber_respa_hmc_step_flat,"ax",@progbits
	.align	128
        .global         amber_respa_hmc_step_flat
        .type           amber_respa_hmc_step_flat,@function
        .size           amber_respa_hmc_step_flat,(.L_x_3171 - amber_respa_hmc_step_flat)
        .other          amber_respa_hmc_step_flat,@"STO_CUDA_ENTRY STV_DEFAULT"
amber_respa_hmc_step_flat:
.text.amber_respa_hmc_step_flat:
[----:B------:R-:W0:Y:S01]  /*0000*/  LDC R1, c[0x0][0x37c] ;  /* 0x0000df00ff017b82 */ /* 0x000e220000000800 */
[----:B------:R-:W1:Y:S07]  /*0010*/  S2R R2, SR_TID.X ;  /* 0x0000000000027919 */ /* 0x000e6e0000002100 */
[----:B------:R-:W1:Y:S01]  /*0020*/  S2UR UR4, SR_CTAID.X ;  /* 0x00000000000479c3 */ /* 0x000e620000002500 */
[----:B------:R-:W2:Y:S01]  /*0030*/  LDCU.64 UR14, c[0x0][0x358] ;  /* 0x00006b00ff0e77ac */ /* 0x000ea20008000a00 */
[----:B------:R-:W-:Y:S01]  /*0040*/  BSSY.RECONVERGENT B0, `(.L_x_2196) ;  /* 0x0000166000007945 */ /* 0x000fe20003800200 */
[----:B0-----:R-:W-:Y:S01]  /*0050*/  IADD3 R1, PT, PT, R1, -0x20, RZ ;  /* 0xffffffe001017810 */ /* 0x001fe20007ffe0ff */
[----:B------:R-:W0:Y:S04]  /*0060*/  LDCU UR5, c[0x0][0x428] ;  /* 0x00008500ff0577ac */ /* 0x000e280008000800 */
[----:B------:R-:W1:Y:S08]  /*0070*/  LDC R3, c[0x0][0x360] ;  /* 0x0000d800ff037b82 */ /* 0x000e700000000800 */
[----:B------:R-:W3:Y:S01]  /*0080*/  LDC.64 R6, c[0x0][0x390] ;  /* 0x0000e400ff067b82 */ /* 0x000ee20000000a00 */
[----:B0-----:R-:W-:-:S07]  /*0090*/  UIMAD UR5, UR5, 0x3, URZ ;  /* 0x00000003050578a4 */ /* 0x001fce000f8e02ff */
[----:B------:R-:W0:Y:S01]  /*00a0*/  LDC.64 R8, c[0x0][0x398] ;  /* 0x0000e600ff087b82 */ /* 0x000e220000000a00 */
[----:B-1----:R-:W-:Y:S01]  /*00b0*/  IMAD R4, R3, UR4, R2 ;  /* 0x0000000403047c24 */ /* 0x002fe2000f8e0202 */
[----:B------:R-:W1:Y:S04]  /*00c0*/  LDCU UR4, c[0x0][0x434] ;  /* 0x00008680ff0477ac */ /* 0x000e680008000800 */
[C---:B------:R-:W-:Y:S02]  /*00d0*/  ISETP.NE.AND P0, PT, R4.reuse, RZ, PT ;  /* 0x000000ff0400720c */ /* 0x040fe40003f05270 */
[----:B------:R-:W-:-:S11]  /*00e0*/  ISETP.GE.AND P1, PT, R4, UR5, PT ;  /* 0x0000000504007c0c */ /* 0x000fd6000bf26270 */
[----:B------:R-:W2:Y:S02]  /*00f0*/  @!P0 LDC.64 R10, c[0x0][0x3a0] ;  /* 0x0000e800ff0a8b82 */ /* 0x000ea40000000a00 */
[----:B---3--:R-:W-:-:S04]  /*0100*/  @!P1 IMAD.WIDE R6, R4, 0x4, R6 ;  /* 0x0000000404069825 */ /* 0x008fc800078e0206 */
[C---:B0-----:R-:W-:Y:S02]  /*0110*/  @!P1 IMAD.WIDE R8, R4.reuse, 0x4, R8 ;  /* 0x0000000404089825 */ /* 0x041fe400078e0208 */
[----:B------:R-:W0:Y:S01]  /*0120*/  @!P0 LDC.64 R12, c[0x0][0x3a8] ;  /* 0x0000ea00ff0c8b82 */ /* 0x000e220000000a00 */
[----:B--2---:R2:W-:Y:S04]  /*0130*/  @!P0 STG.E desc[UR14][R10.64], RZ ;  /* 0x000000ff0a008986 */ /* 0x0045e8000c10190e */
[----:B0-----:R2:W-:Y:S03]  /*0140*/  @!P0 STG.E desc[UR14][R12.64], RZ ;  /* 0x000000ff0c008986 */ /* 0x0015e6000c10190e */
[----:B------:R-:W-:Y:S01]  /*0150*/  BAR.SYNC.DEFER_BLOCKING 0x0 ;  /* 0x0000000000007b1d */ /* 0x000fe20000010000 */
[----:B-1----:R-:W-:-:S05]  /*0160*/  ISETP.GE.AND P0, PT, R4, UR4, PT ;  /* 0x0000000404007c0c */ /* 0x002fca000bf06270 */
[----:B------:R2:W-:Y:S04]  /*0170*/  @!P1 STG.E desc[UR14][R6.64], RZ ;  /* 0x000000ff06009986 */ /* 0x0005e8000c10190e */
[----:B------:R2:W-:Y:S01]  /*0180*/  @!P1 STG.E desc[UR14][R8.64], RZ ;  /* 0x000000ff08009986 */ /* 0x0005e2000c10190e */
[----:B------:R-:W-:Y:S06]  /*0190*/  BAR.SYNC.DEFER_BLOCKING 0x0 ;  /* 0x0000000000007b1d */ /* 0x000fec0000010000 */
[----:B------:R-:W-:Y:S05]  /*01a0*/  @P0 BRA `(.L_x_2197) ;  /* 0x00000014003c0947 */ /* 0x000fea0003800000 */
[----:B--2---:R-:W0:Y:S08]  /*01b0*/  LDC.64 R8, c[0x4][0x10] ;  /* 0x01000400ff087b82 */ /* 0x004e300000000a00 */
        /* <DEDUP_REMOVED lines=17> */
[----:B------:R-:W3:Y:S03]  /*02d0*/  LDG.E R36, desc[UR14][R16.64] ;  /* 0x0000000e10247981 */ /* 0x000ee6000c1e1900 */
[----:B------:R-:W-:Y:S01]  /*02e0*/  IMAD.WIDE R38, R5, 0x4, R10 ;  /* 0x0000000405267825 */ /* 0x000fe200078e020a */
[----:B------:R-:W3:Y:S01]  /*02f0*/  LDG.E R21, desc[UR14][R28.64] ;  /* 0x0000000e1c157981 */ /* 0x000ee2000c1e1900 */
[----:B------:R-:W4:Y:S03]  /*0300*/  @P0 LDC.64 R12, c[0x4][RZ] ;  /* 0x01000000ff0c0b82 */ /* 0x000f260000000a00 */
[----:B------:R-:W3:Y:S04]  /*0310*/  LDG.E R20, desc[UR14][R28.64+0x8] ;  /* 0x0000080e1c147981 */ /* 0x000ee8000c1e1900 */
[----:B------:R-:W3:Y:S01]  /*0320*/  LDG.E R5, desc[UR14][R38.64+0x8] ;  /* 0x0000080e26057981 */ /* 0x000ee2000c1e1900 */
[----:B------:R-:W4:Y:S03]  /*0330*/  @P0 LDC.64 R8, c[0x4][RZ] ;  /* 0x01000000ff080b82 */ /* 0x000f260000000a00 */
[----:B------:R-:W3:Y:S04]  /*0340*/  LDG.E R24, desc[UR14][R28.64+0x4] ;  /* 0x0000040e1c187981 */ /* 0x000ee8000c1e1900 */
[----:B------:R-:W3:Y:S04]  /*0350*/  LDG.E R27, desc[UR14][R16.64+0x8] ;  /* 0x0000080e101b7981 */ /* 0x000ee8000c1e1900 */
[----:B------:R-:W3:Y:S04]  /*0360*/  LDG.E R3, desc[UR14][R38.64+0x4] ;  /* 0x0000040e26037981 */ /* 0x000ee8000c1e1900 */
[----:B-1----:R-:W3:Y:S04]  /*0370*/  @P0 LDG.E R35, desc[UR14][R30.64] ;  /* 0x0000000e1e230981 */ /* 0x002ee8000c1e1900 */
[----:B--2---:R-:W2:Y:S04]  /*0380*/  @P0 LDG.E R23, desc[UR14][R14.64+0x8] ;  /* 0x0000080e0e170981 */ /* 0x004ea8000c1e1900 */
[----:B------:R-:W2:Y:S01]  /*0390*/  LDG.E R0, desc[UR14][R38.64] ;  /* 0x0000000e26007981 */ /* 0x000ea2000c1e1900 */
[----:B0-----:R-:W0:Y:S03]  /*03a0*/  @P0 LDC.64 R6, c[0x4][0x8] ;  /* 0x01000200ff060b82 */ /* 0x001e260000000a00 */
[----:B------:R1:W2:Y:S04]  /*03b0*/  LDG.E R37, desc[UR14][R16.64+0x4] ;  /* 0x0000040e10257981 */ /* 0x0002a8000c1e1900 */
[----:B------:R-:W2:Y:S04]  /*03c0*/  @P0 LDG.E R25, desc[UR14][R30.64+0x8] ;  /* 0x0000080e1e190981 */ /* 0x000ea8000c1e1900 */
[----:B------:R-:W2:Y:S04]  /*03d0*/  @P0 LDG.E R22, desc[UR14][R14.64+0x4] ;  /* 0x0000040e0e160981 */ /* 0x000ea8000c1e1900 */
[----:B------:R4:W2:Y:S04]  /*03e0*/  @P0 LDG.E R33, desc[UR14][R14.64] ;  /* 0x0000000e0e210981 */ /* 0x0008a8000c1e1900 */
[----:B------:R-:W2:Y:S01]  /*03f0*/  @P0 LDG.E R26, desc[UR14][R30.64+0x4] ;  /* 0x0000040e1e1a0981 */ /* 0x000ea2000c1e1900 */
[----:B-1----:R-:W-:-:S03]  /*0400*/  LEA R17, R18, R18, 0x1 ;  /* 0x0000001212117211 */ /* 0x002fc600078e08ff */
[----:B----4-:R-:W4:Y:S02]  /*0410*/  @P0 LDG.E R34, desc[UR14][R12.64] ;  /* 0x0000000e0c220981 */ /* 0x010f24000c1e1900 */
[----:B------:R-:W-:Y:S01]  /*0420*/  IMAD.WIDE R16, R17, 0x4, R10 ;  /* 0x0000000411107825 */ /* 0x000fe200078e020a */
[----:B------:R-:W1:Y:S01]  /*0430*/  LDC.64 R14, c[0x0][0x3d8] ;  /* 0x0000f600ff0e7b82 */ /* 0x000e620000000a00 */
[----:B------:R-:W4:Y:S04]  /*0440*/  @P0 LDG.E R41, desc[UR14][R8.64+0x8] ;  /* 0x0000080e08290981 */ /* 0x000f28000c1e1900 */
[----:B------:R-:W4:Y:S03]  /*0450*/  LDG.E R31, desc[UR14][R16.64] ;  /* 0x0000000e101f7981 */ /* 0x000f26000c1e1900 */
[----:B------:R-:W1:Y:S01]  /*0460*/  @P0 LDC.64 R10, c[0x4][RZ] ;  /* 0x01000000ff0a0b82 */ /* 0x000e620000000a00 */
[----:B------:R-:W4:Y:S04]  /*0470*/  LDG.E R32, desc[UR14][R16.64+0x4] ;  /* 0x0000040e10207981 */ /* 0x000f28000c1e1900 */
[----:B------:R-:W4:Y:S04]  /*0480*/  LDG.E R28, desc[UR14][R16.64+0x8] ;  /* 0x0000080e101c7981 */ /* 0x000f28000c1e1900 */
[----:B------:R-:W4:Y:S04]  /*0490*/  @P0 LDG.E R40, desc[UR14][R12.64+0x8] ;  /* 0x0000080e0c280981 */ /* 0x000f28000c1e1900 */
[----:B------:R-:W4:Y:S04]  /*04a0*/  @P0 LDG.E R38, desc[UR14][R8.64+0x4] ;  /* 0x0000040e08260981 */ /* 0x000f28000c1e1900 */
[----:B------:R-:W4:Y:S04]  /*04b0*/  @P0 LDG.E R45, desc[UR14][R8.64] ;  /* 0x0000000e082d0981 */ /* 0x000f28000c1e1900 */
[----:B0-----:R-:W4:Y:S04]  /*04c0*/  @P0 LDG.E R29, desc[UR14][R6.64] ;  /* 0x0000000e061d0981 */ /* 0x001f28000c1e1900 */
[----:B------:R0:W4:Y:S04]  /*04d0*/  @P0 LDG.E R30, desc[UR14][R12.64+0x4] ;  /* 0x0000040e0c1e0981 */ /* 0x000128000c1e1900 */
[----:B------:R-:W4:Y:S04]  /*04e0*/  @P0 LDG.E R39, desc[UR14][R6.64+0x4] ;  /* 0x0000040e06270981 */ /* 0x000f28000c1e1900 */
[----:B------:R4:W4:Y:S04]  /*04f0*/  @P0 LDG.E R44, desc[UR14][R6.64+0x8] ;  /* 0x0000080e062c0981 */ /* 0x000928000c1e1900 */
[----:B-1----:R-:W4:Y:S04]  /*0500*/  @P0 LDG.E R43, desc[UR14][R10.64] ;  /* 0x0000000e0a2b0981 */ /* 0x002f28000c1e1900 */
[----:B------:R-:W4:Y:S04]  /*0510*/  @P0 LDG.E R42, desc[UR14][R10.64+0x4] ;  /* 0x0000040e0a2a0981 */ /* 0x000f28000c1e1900 */
[----:B------:R1:W4:Y:S01]  /*0520*/  @P0 LDG.E R46, desc[UR14][R10.64+0x8] ;  /* 0x0000080e0a2e0981 */ /* 0x000322000c1e1900 */
[----:B------:R-:W-:-:S05]  /*0530*/  IMAD.WIDE R18, R19, 0x4, R14 ;  /* 0x0000000413127825 */ /* 0x000fca00078e020e */
[----:B------:R-:W5:Y:S04]  /*0540*/  LDG.E.CONSTANT R17, desc[UR14][R18.64] ;  /* 0x0000000e12117981 */ /* 0x000f68000c1e9900 */
[----:B------:R-:W5:Y:S04]  /*0550*/  LDG.E.CONSTANT R16, desc[UR14][R18.64+0x4] ;  /* 0x0000040e12107981 */ /* 0x000f68000c1e9900 */
[----:B------:R1:W5:Y:S01]  /*0560*/  LDG.E.CONSTANT R15, desc[UR14][R18.64+0x8] ;  /* 0x0000080e120f7981 */ /* 0x000362000c1e9900 */
[----:B------:R-:W-:Y:S01]  /*0570*/  BSSY.RECONVERGENT B1, `(.L_x_2198) ;  /* 0x0000041000017945 */ /* 0x000fe20003800200 */
[----:B---3--:R-:W-:Y:S01]  /*0580*/  FADD R47, -R36, R21 ;  /* 0x00000015242f7221 */ /* 0x008fe20000000100 */
[----:B0-----:R-:W-:Y:S01]  /*0590*/  FADD R12, -R20, R5 ;  /* 0x00000005140c7221 */ /* 0x001fe20000000100 */
[----:B------:R-:W-:Y:S01]  /*05a0*/  FADD R9, -R27, R20 ;  /* 0x000000141b097221 */ /* 0x000fe20000000100 */
[----:B------:R-:W-:Y:S01]  /*05b0*/  FADD R13, -R24, R3 ;  /* 0x00000003180d7221 */ /* 0x000fe20000000100 */
[----:B------:R-:W-:Y:S01]  /*05c0*/  @P0 FMUL R35, R47, R35 ;  /* 0x000000232f230220 */ /* 0x000fe20000400000 */
[----:B--2---:R-:W-:Y:S01]  /*05d0*/  @P0 FMUL R23, R12, R23 ;  /* 0x000000170c170220 */ /* 0x004fe20000400000 */
[----:B------:R-:W-:-:S04]  /*05e0*/  FADD R14, -R21, R0 ;  /* 0x00000000150e7221 */ /* 0x000fc80000000100 */
[----:B------:R-:W4:Y:S01]  /*05f0*/  @P0 FRND R35, R35 ;  /* 0x0000002300230307 */ /* 0x000f220000201000 */
[----:B------:R-:W-:Y:S01]  /*0600*/  FADD R37, -R37, R24 ;  /* 0x0000001825257221 */ /* 0x000fe20000000100 */
[----:B------:R-:W-:-:S06]  /*0610*/  @P0 FMUL R25, R9, R25 ;  /* 0x0000001909190220 */ /* 0x000fcc0000400000 */
[----:B------:R-:W0:Y:S01]  /*0620*/  @P0 FRND R23, R23 ;  /* 0x0000001700170307 */ /* 0x000e220000201000 */
[----:B------:R-:W-:Y:S01]  /*0630*/  @P0 FMUL R22, R13, R22 ;  /* 0x000000160d160220 */ /* 0x000fe20000400000 */
[----:B------:R-:W-:-:S06]  /*0640*/  @P0 FMUL R33, R14, R33 ;  /* 0x000000210e210220 */ /* 0x000fcc0000400000 */
[----:B------:R-:W2:Y:S01]  /*0650*/  @P0 FRND R25, R25 ;  /* 0x0000001900190307 */ /* 0x000ea20000201000 */
[----:B------:R-:W-:-:S07]  /*0660*/  @P0 FMUL R26, R37, R26 ;  /* 0x0000001a251a0220 */ /* 0x000fce0000400000 */
[----:B------:R-:W3:Y:S08]  /*0670*/  @P0 FRND R22, R22 ;  /* 0x0000001600160307 */ /* 0x000ef00000201000 */
[----:B------:R-:W1:Y:S08]  /*0680*/  @P0 FRND R33, R33 ;  /* 0x0000002100210307 */ /* 0x000e700000201000 */
[----:B------:R-:W1:Y:S01]  /*0690*/  @P0 FRND R26, R26 ;  /* 0x0000001a001a0307 */ /* 0x000e620000201000 */
[----:B----4-:R-:W-:Y:S01]  /*06a0*/  @P0 FFMA R47, -R34, R35, R47 ;  /* 0x00000023222f0223 */ /* 0x010fe2000000012f */
[----:B0-----:R-:W-:Y:S01]  /*06b0*/  @P0 FFMA R12, -R41, R23, R12 ;  /* 0x00000017290c0223 */ /* 0x001fe2000000010c */
[----:B------:R-:W-:Y:S01]  /*06c0*/  FADD R0, -R0, R31 ;  /* 0x0000001f00007221 */ /* 0x000fe20000000100 */
[----:B------:R-:W-:Y:S01]  /*06d0*/  FADD R3, -R3, R32 ;  /* 0x0000002003037221 */ /* 0x000fe20000000100 */
[----:B------:R-:W-:Y:S01]  /*06e0*/  FADD R7, -R5, R28 ;  /* 0x0000001c05077221 */ /* 0x000fe20000000100 */
[----:B--2---:R-:W-:Y:S01]  /*06f0*/  @P0 FFMA R9, -R40, R25, R9 ;  /* 0x0000001928090223 */ /* 0x004fe20000000109 */
[----:B---3--:R-:W-:Y:S01]  /*0700*/  @P0 FFMA R13, -R38, R22, R13 ;  /* 0x00000016260d0223 */ /* 0x008fe2000000010d */
[----:B-1----:R-:W-:Y:S01]  /*0710*/  FMUL R11, R12, R47 ;  /* 0x0000002f0c0b7220 */ /* 0x002fe20000400000 */
[----:B------:R-:W-:-:S02]  /*0720*/  @P0 FFMA R14, -R45, R33, R14 ;  /* 0x000000212d0e0223 */ /* 0x000fc4000000010e */
[----:B------:R-:W-:Y:S01]  /*0730*/  FMUL R5, R13, R9 ;  /* 0x000000090d057220 */ /* 0x000fe20000400000 */
[----:B------:R-:W-:Y:S01]  /*0740*/  @P0 FMUL R29, R0, R29 ;  /* 0x0000001d001d0220 */ /* 0x000fe20000400000 */
[----:B------:R-:W-:Y:S01]  /*0750*/  FFMA R9, R14, R9, -R11 ;  /* 0x000000090e097223 */ /* 0x000fe2000000080b */
[----:B------:R-:W-:Y:S01]  /*0760*/  @P0 FFMA R37, -R30, R26, R37 ;  /* 0x0000001a1e250223 */ /* 0x000fe20000000125 */
[----:B------:R-:W-:Y:S01]  /*0770*/  @P0 FMUL R39, R3, R39 ;  /* 0x0000002703270220 */ /* 0x000fe20000400000 */
[----:B------:R-:W-:Y:S02]  /*0780*/  @P0 FMUL R44, R7, R44 ;  /* 0x0000002c072c0220 */ /* 0x000fe40000400000 */
[-C--:B------:R-:W-:Y:S01]  /*0790*/  FFMA R10, R12, R37.reuse, -R5 ;  /* 0x000000250c0a7223 */ /* 0x080fe20000000805 */
[----:B------:R-:W-:Y:S01]  /*07a0*/  FMUL R8, R14, R37 ;  /* 0x000000250e087220 */ /* 0x000fe20000400000 */
[----:B------:R-:W-:Y:S01]  /*07b0*/  FMUL R5, R9, R9 ;  /* 0x0000000909057220 */ /* 0x000fe20000400000 */
[----:B------:R-:W0:Y:S02]  /*07c0*/  @P0 FRND R29, R29 ;  /* 0x0000001d001d0307 */ /* 0x000e240000201000 */
[----:B------:R-:W-:Y:S01]  /*07d0*/  FFMA R8, R13, R47, -R8 ;  /* 0x0000002f0d087223 */ /* 0x000fe20000000808 */
[----:B------:R-:W-:-:S05]  /*07e0*/  FFMA R5, R10, R10, R5 ;  /* 0x0000000a0a057223 */ /* 0x000fca0000000005 */
[----:B------:R-:W1:Y:S01]  /*07f0*/  @P0 FRND R39, R39 ;  /* 0x0000002700270307 */ /* 0x000e620000201000 */
[----:B------:R-:W-:-:S07]  /*0800*/  FFMA R19, R8, R8, R5 ;  /* 0x0000000808137223 */ /* 0x000fce0000000005 */
[----:B------:R-:W2:Y:S01]  /*0810*/  @P0 FRND R44, R44 ;  /* 0x0000002c002c0307 */ /* 0x000ea20000201000 */
[----:B------:R-:W-:Y:S01]  /*0820*/  IADD3 R5, PT, PT, R19, -0xd000000, RZ ;  /* 0xf300000013057810 */ /* 0x000fe20007ffe0ff */
[----:B0-----:R-:W-:Y:S01]  /*0830*/  @P0 FFMA R0, -R43, R29, R0 ;  /* 0x0000001d2b000223 */ /* 0x001fe20000000100 */
[----:B-1----:R-:W-:-:S05]  /*0840*/  @P0 FFMA R3, -R42, R39, R3 ;  /* 0x000000272a030223 */ /* 0x002fca0000000103 */
        /* <DEDUP_REMOVED lines=12> */
[----:B-----5:R-:W-:Y:S05]  /*0910*/  CALL.REL.NOINC `($__internal_35_$__cuda_sm20_sqrt_rn_f32_slowpath) ;  /* 0x0000009000547944 */ /* 0x020fea0003c00000 */
[----:B------:R-:W-:Y:S01]  /*0920*/  MOV R18, R44 ;  /* 0x0000002c00127202 */ /* 0x000fe20000000f00 */
[----:B------:R-:W-:Y:S06]  /*0930*/  BRA `(.L_x_2200) ;  /* 0x0000000000107947 */ /* 0x000fec0003800000 */
.L_x_2199:
[----:B------:R-:W-:Y:S01]  /*0940*/  FMUL.FTZ R18, R19, R20 ;  /* 0x0000001413127220 */ /* 0x000fe20000410000 */
[----:B------:R-:W-:-:S03]  /*0950*/  FMUL.FTZ R0, R20, 0.5 ;  /* 0x3f00000014007820 */ /* 0x000fc60000410000 */
[----:B------:R-:W-:-:S04]  /*0960*/  FFMA R3, -R18, R18, R19 ;  /* 0x0000001212037223 */ /* 0x000fc80000000113 */
[----:B------:R-:W-:-:S07]  /*0970*/  FFMA R18, R3, R0, R18 ;  /* 0x0000000003127223 */ /* 0x000fce0000000012 */
.L_x_2200:
[----:B------:R-:W-:Y:S05]  /*0980*/  BSYNC.RECONVERGENT B1 ;  /* 0x0000000000017941 */ /* 0x000fea0003800200 */
.L_x_2198:
        /* <DEDUP_REMOVED lines=10> */
[----:B-----5:R-:W-:Y:S05]  /*0a30*/  CALL.REL.NOINC `($__internal_35_$__cuda_sm20_sqrt_rn_f32_slowpath) ;  /* 0x00000090000c7944 */ /* 0x020fea0003c00000 */
[----:B------:R-:W-:Y:S01]  /*0a40*/  MOV R11, R44 ;  /* 0x0000002c000b7202 */ /* 0x000fe20000000f00 */
[----:B------:R-:W-:Y:S06]  /*0a50*/  BRA `(.L_x_2203) ;  /* 0x0000000000107947 */ /* 0x000fec0003800000 */
.L_x_2202:
[----:B------:R-:W-:Y:S01]  /*0a60*/  FMUL.FTZ R11, R0, R3 ;  /* 0x00000003000b7220 */ /* 0x000fe20000410000 */
[----:B------:R-:W-:-:S03]  /*0a70*/  FMUL.FTZ R3, R3, 0.5 ;  /* 0x3f00000003037820 */ /* 0x000fc60000410000 */
[----:B------:R-:W-:-:S04]  /*0a80*/  FFMA R0, -R11, R11, R0 ;  /* 0x0000000b0b007223 */ /* 0x000fc80000000100 */
[----:B------:R-:W-:-:S07]  /*0a90*/  FFMA R11, R0, R3, R11 ;  /* 0x00000003000b7223 */ /* 0x000fce000000000b */
.L_x_2203:
[----:B------:R-:W-:Y:S05]  /*0aa0*/  BSYNC.RECONVERGENT B1 ;  /* 0x0000000000017941 */ /* 0x000fea0003800200 */
.L_x_2201:
        /* <DEDUP_REMOVED lines=18> */
[----:B-----5:R-:W-:Y:S05]  /*0bd0*/  CALL.REL.NOINC `($__internal_36_$__cuda_sm3x_div_rn_noftz_f32_slowpath) ;  /* 0x0000008c00fc7944 */ /* 0x020fea0003c00000 */
.L_x_2205:
[----:B------:R-:W-:Y:S05]  /*0be0*/  BSYNC.RECONVERGENT B1 ;  /* 0x0000000000017941 */ /* 0x000fea0003800200 */
.L_x_2204:
[----:B------:R-:W-:Y:S01]  /*0bf0*/  FMUL R3, R10, R12 ;  /* 0x0000000c0a037220 */ /* 0x000fe20000400000 */
[-C--:B------:R-:W-:Y:S01]  /*0c00*/  FMUL R18, R8, R13.reuse ;  /* 0x0000000d08127220 */ /* 0x080fe20000400000 */
[CC--:B------:R-:W-:Y:S01]  /*0c10*/  FMUL R19, R9.reuse, R14.reuse ;  /* 0x0000000e09137220 */ /* 0x0c0fe20000400000 */
[----:B------:R-:W-:Y:S01]  /*0c20*/  FMNMX R0, R0, -1, !PT ;  /* 0xbf80000000007809 */ /* 0x000fe20007800000 */
[----:B------:R-:W-:Y:S01]  /*0c30*/  FFMA R3, R8, R14, -R3 ;  /* 0x0000000e08037223 */ /* 0x000fe20000000803 */
[----:B------:R-:W-:Y:S01]  /*0c40*/  FFMA R18, R9, R12, -R18 ;  /* 0x0000000c09127223 */ /* 0x000fe20000000812 */
[----:B------:R-:W-:Y:S01]  /*0c50*/  FFMA R10, R10, R13, -R19 ;  /* 0x0000000d0a0a7223 */ /* 0x000fe20000000813 */
[----:B------:R-:W-:Y:S01]  /*0c60*/  BSSY.RECONVERGENT B1, `(.L_x_2206) ;  /* 0x0000014000017945 */ /* 0x000fe20003800200 */
[-C--:B------:R-:W-:Y:S01]  /*0c70*/  FMUL R9, R3, R3.reuse ;  /* 0x0000000303097220 */ /* 0x080fe20000400000 */
[----:B------:R-:W-:-:S03]  /*0c80*/  FMUL R6, R6, R3 ;  /* 0x0000000306067220 */ /* 0x000fc60000400000 */
[-C--:B------:R-:W-:Y:S01]  /*0c90*/  FFMA R9, R18, R18.reuse, R9 ;  /* 0x0000001212097223 */ /* 0x080fe20000000009 */
[----:B------:R-:W-:-:S03]  /*0ca0*/  FFMA R6, R7, R18, R6 ;  /* 0x0000001207067223 */ /* 0x000fc60000000006 */
[-C--:B------:R-:W-:Y:S01]  /*0cb0*/  FFMA R9, R10, R10.reuse, R9 ;  /* 0x0000000a0a097223 */ /* 0x080fe20000000009 */
[----:B------:R-:W-:Y:S01]  /*0cc0*/  FFMA R7, R5, R10, R6 ;  /* 0x0000000a05077223 */ /* 0x000fe20000000006 */
[----:B------:R-:W-:Y:S02]  /*0cd0*/  FMNMX R5, R0, 1, PT ;  /* 0x3f80000000057809 */ /* 0x000fe40003800000 */
[----:B------:R0:W1:Y:S01]  /*0ce0*/  MUFU.RSQ R8, R9 ;  /* 0x0000000900087308 */ /* 0x0000620000001400 */
[----:B------:R-:W-:-:S04]  /*0cf0*/  IADD3 R12, PT, PT, R9, -0xd000000, RZ ;  /* 0xf3000000090c7810 */ /* 0x000fc80007ffe0ff */
[----:B------:R-:W-:-:S13]  /*0d00*/  ISETP.GT.U32.AND P0, PT, R12, 0x727fffff, PT ;  /* 0x727fffff0c00780c */ /* 0x000fda0003f04070 */
[----:B01----:R-:W-:Y:S05]  /*0d10*/  @!P0 BRA `(.L_x_2207) ;  /* 0x0000000000108947 */ /* 0x003fea0003800000 */
[----:B------:R-:W-:Y:S02]  /*0d20*/  MOV R3, R9 ;  /* 0x0000000900037202 */ /* 0x000fe40000000f00 */
[----:B------:R-:W-:-:S07]  /*0d30*/  MOV R0, 0xd50 ;  /* 0x00000d5000007802 */ /* 0x000fce0000000f00 */
[----:B-----5:R-:W-:Y:S05]  /*0d40*/  CALL.REL.NOINC `($__internal_35_$__cuda_sm20_sqrt_rn_f32_slowpath) ;  /* 0x0000008c00487944 */ /* 0x020fea0003c00000 */
[----:B------:R-:W-:Y:S05]  /*0d50*/  BRA `(.L_x_2208) ;  /* 0x0000000000107947 */ /* 0x000fea0003800000 */
.L_x_2207:
[----:B------:R-:W-:Y:S01]  /*0d60*/  FMUL.FTZ R44, R9, R8 ;  /* 0x00000008092c7220 */ /* 0x000fe20000410000 */
[----:B------:R-:W-:-:S03]  /*0d70*/  FMUL.FTZ R0, R8, 0.5 ;  /* 0x3f00000008007820 */ /* 0x000fc60000410000 */
[----:B------:R-:W-:-:S04]  /*0d80*/  FFMA R3, -R44, R44, R9 ;  /* 0x0000002c2c037223 */ /* 0x000fc80000000109 */
[----:B------:R-:W-:-:S07]  /*0d90*/  FFMA R44, R3, R0, R44 ;  /* 0x00000000032c7223 */ /* 0x000fce000000002c */
.L_x_2208:
[----:B------:R-:W-:Y:S05]  /*0da0*/  BSYNC.RECONVERGENT B1 ;  /* 0x0000000000017941 */ /* 0x000fea0003800200 */
.L_x_2206:
        /* <DEDUP_REMOVED lines=13> */
[----:B-----5:R-:W-:Y:S05]  /*0e80*/  CALL.REL.NOINC `($__internal_36_$__cuda_sm3x_div_rn_noftz_f32_slowpath) ;  /* 0x0000008c00507944 */ /* 0x020fea0003c00000 */
[----:B------:R-:W-:-:S07]  /*0e90*/  MOV R6, R0 ;  /* 0x0000000000067202 */ /* 0x000fce0000000f00 */
.L_x_2210:
[----:B------:R-:W-:Y:S05]  /*0ea0*/  BSYNC.RECONVERGENT B1 ;  /* 0x0000000000017941 */ /* 0x000fea0003800200 */
.L_x_2209:
        /* <DEDUP_REMOVED lines=15> */
.L_x_2212:
[----:B------:R-:W-:Y:S05]  /*0fa0*/  BSYNC.RECONVERGENT B1 ;  /* 0x0000000000017941 */ /* 0x000fea0003800200 */
.L_x_2211:
        /* <DEDUP_REMOVED lines=32> */
[----:B0-----:R-:W-:-:S05]  /*11b0*/  I2FP.F32.S32 R3, R0 ;  /* 0x0000000000037245 */ /* 0x001fca0000201400 */
        /* <DEDUP_REMOVED lines=14> */
.L_x_2215:
        /* <DEDUP_REMOVED lines=28> */
[----:B------:R-:W-:-:S02]  /*1460*/  SHF.R.S32.HI R6, RZ, 0x1f, R5 ;  /* 0x0000001fff067819 */ /* 0x000fc40000011405 */
[----:B------:R-:W-:Y:S02]  /*1470*/  SHF.R.U32.HI R0, RZ, 0x1e, R0 ;  /* 0x0000001eff007819 */ /* 0x000fe40000011600 */
[C---:B------:R-:W-:Y:S02]  /*1480*/  LOP3.LUT R10, R6.reuse, R3, RZ, 0x3c, !PT ;  /* 0x00000003060a7212 */ /* 0x040fe400078e3cff */
[----:B------:R-:W-:Y:S02]  /*1490*/  LOP3.LUT R11, R6, R5, RZ, 0x3c, !PT ;  /* 0x00000005060b7212 */ /* 0x000fe400078e3cff */
[C---:B------:R-:W-:Y:S02]  /*14a0*/  LOP3.LUT R3, R5.reuse, R16, RZ, 0x3c, !PT ;  /* 0x0000001005037212 */ /* 0x040fe400078e3cff */
[----:B------:R-:W-:Y:S02]  /*14b0*/  LEA.HI R0, R5, R0, RZ, 0x1 ;  /* 0x0000000005007211 */ /* 0x000fe400078f08ff */
[----:B------:R-:W1:Y:S01]  /*14c0*/  I2F.F64.S64 R10, R10 ;  /* 0x0000000a000a7312 */ /* 0x000e620000301c00 */
[----:B------:R-:W-:-:S02]  /*14d0*/  ISETP.GE.AND P1, PT, R3, RZ, PT ;  /* 0x000000ff0300720c */ /* 0x000fc40003f26270 */
[----:B------:R-:W-:-:S04]  /*14e0*/  IADD3 R3, PT, PT, -R0, RZ, RZ ;  /* 0x000000ff00037210 */ /* 0x000fc80007ffe1ff */
[----:B------:R-:W-:Y:S01]  /*14f0*/  @!P0 MOV R0, R3 ;  /* 0x0000000300008202 */ /* 0x000fe20000000f00 */
[----:B-1----:R-:W-:-:S10]  /*1500*/  DMUL R6, R10, UR6 ;  /* 0x000000060a067c28 */ /* 0x002fd40008000000 */
[----:B------:R-:W1:Y:S02]  /*1510*/  F2F.F32.F64 R6, R6 ;  /* 0x0000000600067310 */ /* 0x000e640000301000 */
[----:B01----:R-:W-:-:S07]  /*1520*/  FSEL R3, -R6, R6, !P1 ;  /* 0x0000000606037208 */ /* 0x003fce0004800100 */
.L_x_2214:
[----:B------:R-:W-:Y:S05]  /*1530*/  BSYNC.RECONVERGENT B1 ;  /* 0x0000000000017941 */ /* 0x000fea0003800200 */
.L_x_2213:
[----:B------:R-:W-:Y:S02]  /*1540*/  HFMA2 R6, -RZ, RZ, 0.487060546875, -0.0625 ;  /* 0x37cbac00ff067431 */ /* 0x000fe400000001ff */
[----:B------:R-:W-:Y:S01]  /*1550*/  FMUL R5, R3, R3 ;  /* 0x0000000303057220 */ /* 0x000fe20000400000 */
[C---:B------:R-:W-:Y:S01]  /*1560*/  LOP3.LUT R7, R0.reuse, 0x1, RZ, 0xc0, !PT ;  /* 0x0000000100077812 */ /* 0x040fe200078ec0ff */
[----:B------:R-:W-:Y:S01]  /*1570*/  HFMA2 R9, -RZ, RZ, 1.541015625, -0.052001953125 ;  /* 0x3e2aaaa8ff097431 */ /* 0x000fe200000001ff */
[----:B------:R-:W-:Y:S02]  /*1580*/  MOV R8, 0x3c0885e4 ;  /* 0x3c0885e400087802 */ /* 0x000fe40000000f00 */
[----:B------:R-:W-:Y:S02]  /*1590*/  ISETP.NE.U32.AND P0, PT, R7, 0x1, PT ;  /* 0x000000010700780c */ /* 0x000fe40003f05070 */
[----:B------:R-:W-:Y:S01]  /*15a0*/  IADD3 R0, PT, PT, R0, 0x1, RZ ;  /* 0x0000000100007810 */ /* 0x000fe20007ffe0ff */
[----:B------:R-:W-:Y:S01]  /*15b0*/  FFMA R6, R5, R6, -0.0013887860113754868507 ;  /* 0xbab607ed05067423 */ /* 0x000fe20000000006 */
[----:B------:R-:W-:-:S02]  /*15c0*/  FSEL R8, R8, 0.041666727513074874878, !P0 ;  /* 0x3d2aaabb08087808 */ /* 0x000fc40004000000 */
[----:B------:R-:W-:Y:S02]  /*15d0*/  LOP3.LUT P1, RZ, R0, 0x2, RZ, 0xc0, !PT ;  /* 0x0000000200ff7812 */ /* 0x000fe4000782c0ff */
[----:B------:R-:W-:Y:S02]  /*15e0*/  FSEL R6, R6, -0.00019574658654164522886, P0 ;  /* 0xb94d415306067808 */ /* 0x000fe40000000000 */
[----:B------:R-:W-:Y:S02]  /*15f0*/  FSEL R9, -R9, -0.4999999701976776123, !P0 ;  /* 0xbeffffff09097808 */ /* 0x000fe40004000100 */
[----:B------:R-:W-:Y:S01]  /*1600*/  FSEL R0, R3, 1, !P0 ;  /* 0x3f80000003007808 */ /* 0x000fe20004000000 */
[C---:B------:R-:W-:Y:S02]  /*1610*/  FFMA R8, R5.reuse, R6, R8 ;  /* 0x0000000605087223 */ /* 0x040fe40000000008 */
[----:B------:R-:W0:Y:S02]  /*1620*/  LDC.64 R6, c[0x0][0x3a0] ;  /* 0x0000e800ff067b82 */ /* 0x000e240000000a00 */
[C---:B------:R-:W-:Y:S01]  /*1630*/  FFMA R8, R5.reuse, R8, R9 ;  /* 0x0000000805087223 */ /* 0x040fe20000000009 */
[----:B------:R-:W-:-:S04]  /*1640*/  FFMA R5, R5, R0, RZ ;  /* 0x0000000005057223 */ /* 0x000fc800000000ff */
[----:B------:R-:W-:-:S04]  /*1650*/  FFMA R0, R5, R8, R0 ;  /* 0x0000000805007223 */ /* 0x000fc80000000000 */
[----:B------:R-:W-:-:S04]  /*1660*/  @P1 FADD R0, RZ, -R0 ;  /* 0x80000000ff001221 */ /* 0x000fc80000000000 */
[----:B------:R-:W-:-:S04]  /*1670*/  FADD R0, R0, 1 ;  /* 0x3f80000000007421 */ /* 0x000fc80000000000 */
[----:B------:R-:W-:-:S05]  /*1680*/  FMUL R17, R17, R0 ;  /* 0x0000000011117220 */ /* 0x000fca0000400000 */
[----:B0-----:R0:W-:Y:S02]  /*1690*/  REDG.E.ADD.F32.FTZ.RN.STRONG.GPU desc[UR14][R6.64], R17 ;  /* 0x00000011060079a6 */ /* 0x0011e4000c12f30e */
.L_x_2197:
[----:B------:R-:W-:Y:S05]  /*16a0*/  BSYNC.RECONVERGENT B0 ;  /* 0x0000000000007941 */ /* 0x000fea0003800200 */
.L_x_2196:
[----:B------:R-:W1:Y:S01]  /*16b0*/  LDCU UR4, c[0x0][0x428] ;  /* 0x00008500ff0477ac */ /* 0x000e620008000800 */
[----:B------:R-:W-:Y:S01]  /*16c0*/  BSSY.RECONVERGENT B0, `(.L_x_2216) ;  /* 0x0000025000007945 */ /* 0x000fe20003800200 */
[----:B------:R-:W-:Y:S01]  /*16d0*/  HFMA2 R36, -RZ, RZ, 0, 0 ;  /* 0x00000000ff247431 */ /* 0x000fe200000001ff */
[----:B------:R-:W-:Y:S01]  /*16e0*/  CS2R R34, SRZ ;  /* 0x0000000000227805 */ /* 0x000fe2000001ff00 */
[----:B------:R-:W-:Y:S01]  /*16f0*/  HFMA2 R28, -RZ, RZ, 0, 0 ;  /* 0x00000000ff1c7431 */ /* 0x000fe200000001ff */
[----:B------:R-:W-:Y:S01]  /*1700*/  CS2R R32, SRZ ;  /* 0x0000000000207805 */ /* 0x000fe2000001ff00 */
[----:B------:R-:W-:Y:S01]  /*1710*/  HFMA2 R24, -RZ, RZ, 0, 0 ;  /* 0x00000000ff187431 */ /* 0x000fe200000001ff */
[----:B------:R-:W-:Y:S02]  /*1720*/  MOV R30, RZ ;  /* 0x000000ff001e7202 */ /* 0x000fe40000000f00 */
[----:B------:R-:W-:Y:S02]  /*1730*/  MOV R26, RZ ;  /* 0x000000ff001a7202 */ /* 0x000fe40000000f00 */
[----:B------:R-:W-:-:S02]  /*1740*/  MOV R22, RZ ;  /* 0x000000ff00167202 */ /* 0x000fc40000000f00 */
[----:B-1----:R-:W-:Y:S01]  /*1750*/  MOV R3, UR4 ;  /* 0x0000000400037c02 */ /* 0x002fe20008000f00 */
[----:B------:R-:W-:Y:S03]  /*1760*/  BAR.SYNC.DEFER_BLOCKING 0x0 ;  /* 0x0000000000007b1d */ /* 0x000fe60000010000 */
[----:B------:R-:W-:-:S13]  /*1770*/  ISETP.GE.AND P0, PT, R4, R3, PT ;  /* 0x000000030400720c */ /* 0x000fda0003f06270 */
[----:B------:R-:W-:Y:S05]  /*1780*/  @P0 BRA `(.L_x_2217) ;  /* 0x0000000000600947 */ /* 0x000fea0003800000 */
[----:B------:R-:W1:Y:S01]  /*1790*/  LDC.64 R30, c[0x0][0x3e8] ;  /* 0x0000fa00ff1e7b82 */ /* 0x000e620000000a00 */
[C---:B------:R-:W-:Y:S01]  /*17a0*/  LEA R5, R4.reuse, R4, 0x1 ;  /* 0x0000000404057211 */ /* 0x040fe200078e08ff */
[----:B------:R-:W3:Y:S06]  /*17b0*/  LDCU.64 UR6, c[0x0][0x420] ;  /* 0x00008400ff0677ac */ /* 0x000eec0008000a00 */
[----:B------:R-:W4:Y:S08]  /*17c0*/  LDC.64 R28, c[0x0][0x3f0] ;  /* 0x0000fc00ff1c7b82 */ /* 0x000f300000000a00 */
[----:B------:R-:W3:Y:S08]  /*17d0*/  LDC.64 R24, c[0x0][0x418] ;  /* 0x00010600ff187b82 */ /* 0x000ef00000000a00 */
[----:B0-2---:R-:W0:Y:S08]  /*17e0*/  LDC.64 R6, c[0x0][0x380] ;  /* 0x0000e000ff067b82 */ /* 0x005e300000000a00 */
[----:B------:R-:W2:Y:S08]  /*17f0*/  LDC.64 R8, c[0x0][0x3e0] ;  /* 0x0000f800ff087b82 */ /* 0x000eb00000000a00 */
[----:B------:R-:W2:Y:S01]  /*1800*/  LDC.64 R10, c[0x0][0x408] ;  /* 0x00010200ff0a7b82 */ /* 0x000ea20000000a00 */
[----:B-1----:R-:W-:-:S04]  /*1810*/  IMAD.WIDE R30, R4, 0x4, R30 ;  /* 0x00000004041e7825 */ /* 0x002fc800078e021e */
[C---:B----4-:R-:W-:Y:S02]  /*1820*/  IMAD.WIDE R28, R4.reuse, 0x4, R28 ;  /* 0x00000004041c7825 */ /* 0x050fe400078e021c */
[----:B------:R1:W5:Y:S02]  /*1830*/  LDG.E.CONSTANT R30, desc[UR14][R30.64] ;  /* 0x0000000e1e1e7981 */ /* 0x000364000c1e9900 */
[C---:B---3--:R-:W-:Y:S02]  /*1840*/  IMAD.WIDE R24, R4.reuse, 0x4, R24 ;  /* 0x0000000404187825 */ /* 0x048fe400078e0218 */
[----:B------:R1:W5:Y:S02]  /*1850*/  LDG.E.CONSTANT R28, desc[UR14][R28.64] ;  /* 0x0000000e1c1c7981 */ /* 0x000364000c1e9900 */
[----:B0-----:R-:W-:Y:S02]  /*1860*/  IMAD.WIDE R6, R5, 0x4, R6 ;  /* 0x0000000405067825 */ /* 0x001fe400078e0206 */
[----:B------:R1:W5:Y:S02]  /*1870*/  LDG.E.CONSTANT R24, desc[UR14][R24.64] ;  /* 0x0000000e18187981 */ /* 0x000364000c1e9900 */
[----:B--2---:R-:W-:-:S02]  /*1880*/  IMAD.WIDE R8, R4, 0x4, R8 ;  /* 0x0000000404087825 */ /* 0x004fc400078e0208 */
[----:B------:R1:W5:Y:S04]  /*1890*/  LDG.E R36, desc[UR14][R6.64] ;  /* 0x0000000e06247981 */ /* 0x000368000c1e1900 */
[----:B------:R1:W5:Y:S01]  /*18a0*/  LDG.E R34, desc[UR14][R6.64+0x4] ;  /* 0x0000040e06227981 */ /* 0x000362000c1e1900 */
[----:B------:R-:W-:-:S03]  /*18b0*/  IMAD.WIDE R10, R4, 0x4, R10 ;  /* 0x00000004040a7825 */ /* 0x000fc600078e020a */
[----:B------:R1:W5:Y:S04]  /*18c0*/  LDG.E R33, desc[UR14][R6.64+0x8] ;  /* 0x0000080e06217981 */ /* 0x000368000c1e1900 */
[----:B------:R1:W5:Y:S04]  /*18d0*/  LDG.E.CONSTANT R32, desc[UR14][R8.64] ;  /* 0x0000000e08207981 */ /* 0x000368000c1e9900 */
[----:B------:R1:W5:Y:S01]  /*18e0*/  LDG.E.CONSTANT R35, desc[UR14][R10.64] ;  /* 0x0000000e0a237981 */ /* 0x000362000c1e9900 */
[C---:B------:R-:W-:Y:S02]  /*18f0*/  IMAD R26, R4.reuse, UR6, RZ ;  /* 0x00000006041a7c24 */ /* 0x040fe4000f8e02ff */
[----:B------:R-:W-:-:S07]  /*1900*/  IMAD R22, R4, UR7, RZ ;  /* 0x0000000704167c24 */ /* 0x000fce000f8e02ff */
.L_x_2217:
[----:B------:R-:W-:Y:S05]  /*1910*/  BSYNC.RECONVERGENT B0 ;  /* 0x0000000000007941 */ /* 0x000fea0003800200 */
.L_x_2216:
[C---:B------:R-:W-:Y:S01]  /*1920*/  R2UR UR4, R3.reuse ;  /* 0x00000000030472ca */ /* 0x040fe200000e0000 */
[----:B-1----:R-:W-:Y:S01]  /*1930*/  HFMA2 R31, -RZ, RZ, 0, 0 ;  /* 0x00000000ff1f7431 */ /* 0x002fe200000001ff */
[----:B------:R-:W-:Y:S01]  /*1940*/  ISETP.GE.AND P0, PT, R3, 0x1, PT ;  /* 0x000000010300780c */ /* 0x000fe20003f06270 */
[----:B------:R-:W-:Y:S01]  /*1950*/  HFMA2 R27, -RZ, RZ, 0, 0 ;  /* 0x00000000ff1b7431 */ /* 0x000fe200000001ff */
[----:B------:R-:W-:Y:S02]  /*1960*/  MOV R29, RZ ;  /* 0x000000ff001d7202 */ /* 0x000fe40000000f00 */
[----:B------:R-:W-:-:S07]  /*1970*/  MOV R20, RZ ;  /* 0x000000ff00147202 */ /* 0x000fce0000000f00 */
[----:B------:R-:W-:-:S04]  /*1980*/  UIADD3 UR4, UPT, UPT, UR4, 0x3f, URZ ;  /* 0x0000003f04047890 */ /* 0x000fc8000fffe0ff */
[----:B------:R-:W-:-:S04]  /*1990*/  USHF.R.S32.HI UR6, URZ, 0x1f, UR4 ;  /* 0x0000001fff067899 */ /* 0x000fc80008011404 */
[----:B------:R-:W-:-:S04]  /*19a0*/  ULEA.HI UR6, UR6, UR4, URZ, 0x6 ;  /* 0x0000000406067291 */ /* 0x000fc8000f8f30ff */
[----:B------:R-:W-:Y:S01]  /*19b0*/  USHF.R.S32.HI UR6, URZ, 0x6, UR6 ;  /* 0x00000006ff067899 */ /* 0x000fe20008011406 */
[----:B------:R-:W-:Y:S11]  /*19c0*/  @!P0 BRA `(.L_x_2218) ;  /* 0x0000001c00808947 */ /* 0x000ff60003800000 */
[----:B------:R-:W-:Y:S01]  /*19d0*/  UISETP.LT.AND UP0, UPT, UR6, 0x1, UPT ;  /* 0x000000010600788c */ /* 0x000fe2000bf01270 */
[----:B------:R-:W-:Y:S01]  /*19e0*/  LOP3.LUT R18, R2, 0x3f, RZ, 0xc0, !PT ;  /* 0x0000003f02127812 */ /* 0x000fe200078ec0ff */
[----:B------:R-:W-:Y:S01]  /*19f0*/  UMOV UR4, URZ ;  /* 0x000000ff00047c82 */ /* 0x000fe20008000000 */
[----:B------:R-:W-:Y:S01]  /*1a00*/  MOV R20, RZ ;  /* 0x000000ff00147202 */ /* 0x000fe20000000f00 */
[----:B------:R-:W-:Y:S01]  /*1a10*/  USEL UR13, UR6, 0x1, !UP0 ;  /* 0x00000001060d7887 */ /* 0x000fe2000c000000 */
[----:B------:R-:W-:Y:S02]  /*1a20*/  MOV R27, RZ ;  /* 0x000000ff001b7202 */ /* 0x000fe40000000f00 */
[----:B------:R-:W-:Y:S02]  /*1a30*/  MOV R29, RZ ;  /* 0x000000ff001d7202 */ /* 0x000fe40000000f00 */
[----:B------:R-:W-:-:S07]  /*1a40*/  MOV R31, RZ ;  /* 0x000000ff001f7202 */ /* 0x000fce0000000f00 */
.L_x_2260:
[----:B------:R-:W1:Y:S01]  /*1a50*/  LDCU UR7, c[0x0][0x428] ;  /* 0x00008500ff0777ac */ /* 0x000e620008000800 */
[----:B------:R-:W-:Y:S01]  /*1a60*/  BSSY.RECONVERGENT B0, `(.L_x_2219) ;  /* 0x000002f000007945 */ /* 0x000fe20003800200 */
[----:B------:R-:W-:-:S06]  /*1a70*/  USHF.L.U32 UR17, UR4, 0x6, URZ ;  /* 0x0000000604117899 */ /* 0x000fcc00080006ff */
[----:B-----5:R-:W-:-:S04]  /*1a80*/  MOV R15, UR17 ;  /* 0x00000011000f7c02 */ /* 0x020fc80008000f00 */
[----:B------:R-:W-:Y:S02]  /*1a90*/  LOP3.LUT R15, R15, 0x3f, R2, 0xf8, !PT ;  /* 0x0000003f0f0f7812 */ /* 0x000fe400078ef802 */
[----:B-1----:R-:W-:-:S04]  /*1aa0*/  MOV R3, UR7 ;  /* 0x0000000700037c02 */ /* 0x002fc80008000f00 */
[----:B------:R-:W-:-:S13]  /*1ab0*/  ISETP.GE.AND P0, PT, R15, R3, PT ;  /* 0x000000030f00720c */ /* 0x000fda0003f06270 */
[----:B------:R-:W-:Y:S05]  /*1ac0*/  @P0 BRA `(.L_x_2220) ;  /* 0x0000000000a00947 */ /* 0x000fea0003800000 */
[----:B--2---:R-:W1:Y:S01]  /*1ad0*/  LDC.64 R8, c[0x0][0x380] ;  /* 0x0000e000ff087b82 */ /* 0x004e620000000a00 */
[----:B------:R-:W-:-:S07]  /*1ae0*/  LEA R5, R15, R15, 0x1 ;  /* 0x0000000f0f057211 */ /* 0x000fce00078e08ff */
[----:B------:R-:W2:Y:S08]  /*1af0*/  LDC.64 R10, c[0x0][0x3e0] ;  /* 0x0000f800ff0a7b82 */ /* 0x000eb00000000a00 */
[----:B------:R-:W3:Y:S08]  /*1b00*/  LDC.64 R12, c[0x0][0x3e8] ;  /* 0x0000fa00ff0c7b82 */ /* 0x000ef00000000a00 */
[----:B0-----:R-:W0:Y:S01]  /*1b10*/  LDC.64 R6, c[0x0][0x3f0] ;  /* 0x0000fc00ff067b82 */ /* 0x001e220000000a00 */
[----:B-1----:R-:W-:-:S05]  /*1b20*/  IMAD.WIDE.U32 R8, R5, 0x4, R8 ;  /* 0x0000000405087825 */ /* 0x002fca00078e0008 */
[----:B------:R-:W4:Y:S01]  /*1b30*/  LDG.E R0, desc[UR14][R8.64] ;  /* 0x0000000e08007981 */ /* 0x000f22000c1e1900 */
[----:B--2---:R-:W-:-:S03]  /*1b40*/  IMAD.WIDE.U32 R10, R15, 0x4, R10 ;  /* 0x000000040f0a7825 */ /* 0x004fc600078e000a */
[----:B------:R-:W2:Y:S04]  /*1b50*/  LDG.E R14, desc[UR14][R8.64+0x4] ;  /* 0x0000040e080e7981 */ /* 0x000ea8000c1e1900 */
[----:B------:R-:W5:Y:S01]  /*1b60*/  LDG.E.CONSTANT R10, desc[UR14][R10.64] ;  /* 0x0000000e0a0a7981 */ /* 0x000f62000c1e9900 */
[----:B---3--:R-:W-:-:S06]  /*1b70*/  IMAD.WIDE.U32 R12, R15, 0x4, R12 ;  /* 0x000000040f0c7825 */ /* 0x008fcc00078e000c */
[----:B------:R-:W3:Y:S01]  /*1b80*/  LDG.E.CONSTANT R12, desc[UR14][R12.64] ;  /* 0x0000000e0c0c7981 */ /* 0x000ee2000c1e9900 */
[----:B0-----:R-:W-:-:S03]  /*1b90*/  IMAD.WIDE.U32 R6, R15, 0x4, R6 ;  /* 0x000000040f067825 */ /* 0x001fc600078e0006 */
[----:B------:R-:W5:Y:S04]  /*1ba0*/  LDG.E R15, desc[UR14][R8.64+0x8] ;  /* 0x0000080e080f7981 */ /* 0x000f68000c1e1900 */
[----:B------:R0:W3:Y:S01]  /*1bb0*/  LDG.E.CONSTANT R16, desc[UR14][R6.64] ;  /* 0x0000000e06107981 */ /* 0x0000e2000c1e9900 */
[----:B------:R-:W1:Y:S01]  /*1bc0*/  S2UR UR12, SR_CgaCtaId ;  /* 0x00000000000c79c3 */ /* 0x000e620000008800 */
[----:B------:R-:W-:Y:S02]  /*1bd0*/  UMOV UR7, 0x400 ;  /* 0x0000040000077882 */ /* 0x000fe40000000000 */
[----:B------:R-:W-:Y:S02]  /*1be0*/  UIADD3 UR8, UPT, UPT, UR7, 0x100, URZ ;  /* 0x0000010007087890 */ /* 0x000fe4000fffe0ff */
[----:B------:R-:W-:-:S02]  /*1bf0*/  UIADD3 UR9, UPT, UPT, UR7, 0x200, URZ ;  /* 0x0000020007097890 */ /* 0x000fc4000fffe0ff */
[----:B------:R-:W-:Y:S02]  /*1c00*/  UIADD3 UR10, UPT, UPT, UR7, 0x300, URZ ;  /* 0x00000300070a7890 */ /* 0x000fe4000fffe0ff */
[----:B------:R-:W-:Y:S02]  /*1c10*/  UIADD3 UR11, UPT, UPT, UR7, 0x400, URZ ;  /* 0x00000400070b7890 */ /* 0x000fe4000fffe0ff */
[----:B-1----:R-:W-:Y:S02]  /*1c20*/  ULEA UR16, UR12, UR7, 0x18 ;  /* 0x000000070c107291 */ /* 0x002fe4000f8ec0ff */
[----:B------:R-:W-:Y:S02]  /*1c30*/  UIADD3 UR7, UPT, UPT, UR7, 0x500, URZ ;  /* 0x0000050007077890 */ /* 0x000fe4000fffe0ff */
[----:B------:R-:W-:Y:S02]  /*1c40*/  ULEA UR8, UR12, UR8, 0x18 ;  /* 0x000000080c087291 */ /* 0x000fe4000f8ec0ff */
[----:B------:R-:W-:-:S02]  /*1c50*/  ULEA UR9, UR12, UR9, 0x18 ;  /* 0x000000090c097291 */ /* 0x000fc4000f8ec0ff */
[----:B------:R-:W-:Y:S02]  /*1c60*/  ULEA UR10, UR12, UR10, 0x18 ;  /* 0x0000000a0c0a7291 */ /* 0x000fe4000f8ec0ff */
[----:B------:R-:W-:Y:S01]  /*1c70*/  ULEA UR11, UR12, UR11, 0x18 ;  /* 0x0000000b0c0b7291 */ /* 0x000fe2000f8ec0ff */
[C---:B------:R-:W-:Y:S01]  /*1c80*/  LEA R5, R18.reuse, UR16, 0x2 ;  /* 0x0000001012057c11 */ /* 0x040fe2000f8e10ff */
[----:B------:R-:W-:Y:S01]  /*1c90*/  ULEA UR7, UR12, UR7, 0x18 ;  /* 0x000000070c077291 */ /* 0x000fe2000f8ec0ff */
[C---:B0-----:R-:W-:Y:S02]  /*1ca0*/  LEA R7, R18.reuse, UR8, 0x2 ;  /* 0x0000000812077c11 */ /* 0x041fe4000f8e10ff */
[C---:B------:R-:W-:Y:S02]  /*1cb0*/  LEA R6, R18.reuse, UR9, 0x2 ;  /* 0x0000000912067c11 */ /* 0x040fe4000f8e10ff */
[C---:B------:R-:W-:Y:S02]  /*1cc0*/  LEA R9, R18.reuse, UR10, 0x2 ;  /* 0x0000000a12097c11 */ /* 0x040fe4000f8e10ff */
[----:B------:R-:W-:-:S02]  /*1cd0*/  LEA R11, R18, UR11, 0x2 ;  /* 0x0000000b120b7c11 */ /* 0x000fc4000f8e10ff */
[----:B------:R-:W-:Y:S01]  /*1ce0*/  LEA R13, R18, UR7, 0x2 ;  /* 0x00000007120d7c11 */ /* 0x000fe2000f8e10ff */
[----:B----4-:R1:W-:Y:S04]  /*1cf0*/  STS [R5], R0 ;  /* 0x0000000005007388 */ /* 0x0103e80000000800 */
[----:B--2---:R1:W-:Y:S04]  /*1d00*/  STS [R7], R14 ;  /* 0x0000000e07007388 */ /* 0x0043e80000000800 */
[----:B-----5:R1:W-:Y:S04]  /*1d10*/  STS [R6], R15 ;  /* 0x0000000f06007388 */ /* 0x0203e80000000800 */
[----:B------:R1:W-:Y:S04]  /*1d20*/  STS [R9], R10 ;  /* 0x0000000a09007388 */ /* 0x0003e80000000800 */
[----:B---3--:R1:W-:Y:S04]  /*1d30*/  STS [R11], R12 ;  /* 0x0000000c0b007388 */ /* 0x0083e80000000800 */
[----:B------:R1:W-:Y:S02]  /*1d40*/  STS [R13], R16 ;  /* 0x000000100d007388 */ /* 0x0003e40000000800 */
.L_x_2220:
[----:B------:R-:W-:Y:S05]  /*1d50*/  BSYNC.RECONVERGENT B0 ;  /* 0x0000000000007941 */ /* 0x000fea0003800200 */
.L_x_2219:
[----:B-1----:R-:W-:Y:S01]  /*1d60*/  VIMNMX R0, PT, PT, R4, UR17, !PT ;  /* 0x0000001104007c48 */ /* 0x002fe2000ffe0100 */
[----:B------:R-:W-:Y:S01]  /*1d70*/  UIADD3 UR4, UPT, UPT, UR4, 0x1, URZ ;  /* 0x0000000104047890 */ /* 0x000fe2000fffe0ff */
[----:B------:R-:W-:Y:S02]  /*1d80*/  BAR.SYNC.DEFER_BLOCKING 0x0 ;  /* 0x0000000000007b1d */ /* 0x000fe40000010000 */
[----:B------:R-:W-:Y:S01]  /*1d90*/  ISETP.GE.AND P0, PT, R0, R3, PT ;  /* 0x000000030000720c */ /* 0x000fe20003f06270 */
[----:B------:R-:W-:-:S03]  /*1da0*/  UISETP.NE.AND UP0, UPT, UR4, UR13, UPT ;  /* 0x0000000d0400728c */ /* 0x000fc6000bf05270 */
[----:B------:R-:W-:Y:S09]  /*1db0*/  BSSY.RECONVERGENT B1, `(.L_x_2221) ;  /* 0x000019f000017945 */ /* 0x000ff20003800200 */
[----:B------:R-:W-:Y:S05]  /*1dc0*/  @P0 BRA `(.L_x_2222) ;  /* 0x0000001800740947 */ /* 0x000fea0003800000 */
[----:B------:R-:W1:Y:S08]  /*1dd0*/  LDC.64 R40, c[0x4][RZ] ;  /* 0x01000000ff287b82 */ /* 0x000e700000000a00 */
[----:B------:R-:W3:Y:S08]  /*1de0*/  LDC.64 R38, c[0x4][0x8] ;  /* 0x01000200ff267b82 */ /* 0x000ef00000000a00 */
[----:B--2---:R-:W2:Y:S08]  /*1df0*/  LDC.64 R10, c[0x4][0x10] ;  /* 0x01000400ff0a7b82 */ /* 0x004eb00000000a00 */
[----:B------:R-:W4:Y:S01]  /*1e00*/  LDC.64 R8, c[0x4][0x18] ;  /* 0x01000600ff087b82 */ /* 0x000f220000000a00 */
[----:B-1----:R1:W5:Y:S04]  /*1e10*/  LDG.E R25, desc[UR14][R40.64] ;  /* 0x0000000e28197981 */ /* 0x002368000c1e1900 */
[----:B------:R1:W5:Y:S03]  /*1e20*/  LDG.E R21, desc[UR14][R40.64+0x4] ;  /* 0x0000040e28157981 */ /* 0x000366000c1e1900 */
[----:B0-----:R-:W0:Y:S01]  /*1e30*/  LDC.64 R6, c[0x4][0x20] ;  /* 0x01000800ff067b82 */ /* 0x001e220000000a00 */
[----:B------:R1:W5:Y:S04]  /*1e40*/  LDG.E R17, desc[UR14][R40.64+0x8] ;  /* 0x0000080e28117981 */ /* 0x000368000c1e1900 */
[----:B---3--:R1:W5:Y:S04]  /*1e50*/  LDG.E R23, desc[UR14][R38.64] ;  /* 0x0000000e26177981 */ /* 0x008368000c1e1900 */
[----:B------:R1:W5:Y:S04]  /*1e60*/  LDG.E R19, desc[UR14][R38.64+0x4] ;  /* 0x0000040e26137981 */ /* 0x000368000c1e1900 */
[----:B------:R1:W5:Y:S04]  /*1e70*/  LDG.E R15, desc[UR14][R38.64+0x8] ;  /* 0x0000080e260f7981 */ /* 0x000368000c1e1900 */
[----:B--2---:R1:W5:Y:S04]  /*1e80*/  LDG.E R16, desc[UR14][R10.64] ;  /* 0x0000000e0a107981 */ /* 0x004368000c1e1900 */
[----:B----4-:R1:W5:Y:S04]  /*1e90*/  LDG.E R13, desc[UR14][R8.64] ;  /* 0x0000000e080d7981 */ /* 0x010368000c1e1900 */
[----:B0-----:R1:W5:Y:S01]  /*1ea0*/  LDG.E R14, desc[UR14][R6.64] ;  /* 0x0000000e060e7981 */ /* 0x001362000c1e1900 */
[----:B------:R-:W-:-:S07]  /*1eb0*/  HFMA2 R5, -RZ, RZ, 0, 0 ;  /* 0x00000000ff057431 */ /* 0x000fce00000001ff */
.L_x_2259:
[----:B-1----:R-:W-:Y:S01]  /*1ec0*/  IADD3 R7, PT, PT, R5, UR17, RZ ;  /* 0x0000001105077c10 */ /* 0x002fe2000fffe0ff */
        /* <DEDUP_REMOVED lines=30> */
.L_x_2225:
        /* <DEDUP_REMOVED lines=9> */
.L_x_2228:
        /* <DEDUP_REMOVED lines=9> */
.L_x_2226:
[----:B------:R-:W-:Y:S01]  /*21d0*/  ISETP.GE.AND P0, PT, R24, 0x1, PT ;  /* 0x000000011800780c */ /* 0x000fe20003f06270 */
[----:B------:R-:W-:Y:S01]  /*21e0*/  BSSY.RECONVERGENT B2, `(.L_x_2229) ;  /* 0x0000012000027945 */ /* 0x000fe20003800200 */
[----:B------:R-:W-:Y:S01]  /*21f0*/  HFMA2 R9, -RZ, RZ, 3.82421875, 0.000126361846923828125 ;  /* 0x43a60824ff097431 */ /* 0x000fe200000001ff */
[----:B------:R-:W-:-:S10]  /*2200*/  MOV R10, 0x3f800000 ;  /* 0x3f800000000a7802 */ /* 0x000fd40000000f00 */
[----:B------:R-:W-:Y:S05]  /*2210*/  @!P0 BRA `(.L_x_2230) ;  /* 0x0000000000388947 */ /* 0x000fea0003800000 */
[----:B------:R-:W-:-:S07]  /*2220*/  MOV R37, RZ ;  /* 0x000000ff00257202 */ /* 0x000fce0000000f00 */
.L_x_2231:
        /* <DEDUP_REMOVED lines=13> */
.L_x_2230:
[----:B------:R-:W-:Y:S05]  /*2300*/  BSYNC.RECONVERGENT B2 ;  /* 0x0000000000027941 */ /* 0x000fea0003800200 */
.L_x_2229:
[----:B------:R-:W-:Y:S01]  /*2310*/  IADD3 R0, PT, PT, R3, -0xd000000, RZ ;  /* 0xf300000003007810 */ /* 0x000fe20007ffe0ff */
[----:B------:R0:W1:Y:S01]  /*2320*/  MUFU.RSQ R38, R3 ;  /* 0x0000000300267308 */ /* 0x0000620000001400 */
[----:B------:R-:W-:Y:S01]  /*2330*/  BSSY.RECONVERGENT B2, `(.L_x_2232) ;  /* 0x000000d000027945 */ /* 0x000fe20003800200 */
[----:B------:R-:W-:Y:S01]  /*2340*/  ISETP.NE.AND P3, PT, R13, RZ, PT ;  /* 0x000000ff0d00720c */ /* 0x000fe20003f65270 */
[----:B------:R-:W-:Y:S01]  /*2350*/  FADD R39, R3, 1 ;  /* 0x3f80000003277421 */ /* 0x000fe20000000000 */
[----:B------:R-:W-:-:S13]  /*2360*/  ISETP.GT.U32.AND P0, PT, R0, 0x727fffff, PT ;  /* 0x727fffff0000780c */ /* 0x000fda0003f04070 */
[----:B01----:R-:W-:Y:S05]  /*2370*/  @!P0 BRA `(.L_x_2233) ;  /* 0x0000000000108947 */ /* 0x003fea0003800000 */
[----:B------:R-:W-:-:S07]  /*2380*/  MOV R0, 0x23a0 ;  /* 0x000023a000007802 */ /* 0x000fce0000000f00 */
[----:B------:R-:W-:Y:S05]  /*2390*/  CALL.REL.NOINC `($__internal_35_$__cuda_sm20_sqrt_rn_f32_slowpath) ;  /* 0x0000007400b47944 */ /* 0x000fea0003c00000 */
[----:B------:R-:W-:Y:S01]  /*23a0*/  MOV R11, R44 ;  /* 0x0000002c000b7202 */ /* 0x000fe20000000f00 */
[----:B------:R-:W-:Y:S06]  /*23b0*/  BRA `(.L_x_2234) ;  /* 0x0000000000107947 */ /* 0x000fec0003800000 */
.L_x_2233:
[----:B------:R-:W-:Y:S01]  /*23c0*/  FMUL.FTZ R0, R3, R38 ;  /* 0x0000002603007220 */ /* 0x000fe20000410000 */
[----:B------:R-:W-:-:S03]  /*23d0*/  FMUL.FTZ R11, R38, 0.5 ;  /* 0x3f000000260b7820 */ /* 0x000fc60000410000 */
[----:B------:R-:W-:-:S04]  /*23e0*/  FFMA R3, -R0, R0, R3 ;  /* 0x0000000000037223 */ /* 0x000fc80000000103 */
[----:B------:R-:W-:-:S07]  /*23f0*/  FFMA R11, R3, R11, R0 ;  /* 0x0000000b030b7223 */ /* 0x000fce0000000000 */
.L_x_2234:
[----:B------:R-:W-:Y:S05]  /*2400*/  BSYNC.RECONVERGENT B2 ;  /* 0x0000000000027941 */ /* 0x000fea0003800200 */
.L_x_2232:
[----:B------:R-:W-:Y:S01]  /*2410*/  IADD3 R0, PT, PT, R39, -0xd000000, RZ ;  /* 0xf300000027007810 */ /* 0x000fe20007ffe0ff */
[----:B------:R0:W1:Y:S01]  /*2420*/  MUFU.RSQ R38, R39 ;  /* 0x0000002700267308 */ /* 0x0000620000001400 */
[----:B------:R-:W-:Y:S02]  /*2430*/  BSSY.RECONVERGENT B2, `(.L_x_2235) ;  /* 0x000000c000027945 */ /* 0x000fe40003800200 */
[----:B------:R-:W-:-:S13]  /*2440*/  ISETP.GT.U32.AND P0, PT, R0, 0x727fffff, PT ;  /* 0x727fffff0000780c */ /* 0x000fda0003f04070 */
[----:B0-----:R-:W-:Y:S05]  /*2450*/  @!P0 BRA `(.L_x_2236) ;  /* 0x0000000000148947 */ /* 0x001fea0003800000 */
[----:B------:R-:W-:Y:S02]  /*2460*/  MOV R3, R39 ;  /* 0x0000002700037202 */ /* 0x000fe40000000f00 */
[----:B------:R-:W-:-:S07]  /*2470*/  MOV R0, 0x2490 ;  /* 0x0000249000007802 */ /* 0x000fce0000000f00 */
[----:B-1----:R-:W-:Y:S05]  /*2480*/  CALL.REL.NOINC `($__internal_35_$__cuda_sm20_sqrt_rn_f32_slowpath) ;  /* 0x0000007400787944 */ /* 0x002fea0003c00000 */
[----:B------:R-:W-:Y:S01]  /*2490*/  MOV R0, R44 ;  /* 0x0000002c00007202 */ /* 0x000fe20000000f00 */
[----:B------:R-:W-:Y:S06]  /*24a0*/  BRA `(.L_x_2237) ;  /* 0x0000000000107947 */ /* 0x000fec0003800000 */
.L_x_2236:
[----:B-1----:R-:W-:Y:S01]  /*24b0*/  FMUL.FTZ R0, R39, R38 ;  /* 0x0000002627007220 */ /* 0x002fe20000410000 */
[----:B------:R-:W-:-:S03]  /*24c0*/  FMUL.FTZ R37, R38, 0.5 ;  /* 0x3f00000026257820 */ /* 0x000fc60000410000 */
[----:B------:R-:W-:-:S04]  /*24d0*/  FFMA R3, -R0, R0, R39 ;  /* 0x0000000000037223 */ /* 0x000fc80000000127 */
[----:B------:R-:W-:-:S07]  /*24e0*/  FFMA R0, R3, R37, R0 ;  /* 0x0000002503007223 */ /* 0x000fce0000000000 */
.L_x_2237:
[----:B------:R-:W-:Y:S05]  /*24f0*/  BSYNC.RECONVERGENT B2 ;  /* 0x0000000000027941 */ /* 0x000fea0003800200 */
.L_x_2235:
[----:B------:R-:W-:Y:S01]  /*2500*/  IADD3 R3, PT, PT, R0, 0x1800000, RZ ;  /* 0x0180000000037810 */ /* 0x000fe20007ffe0ff */
[----:B------:R-:W-:Y:S03]  /*2510*/  BSSY.RECONVERGENT B3, `(.L_x_2238) ;  /* 0x000000b000037945 */ /* 0x000fe60003800200 */
[----:B------:R-:W-:-:S04]  /*2520*/  LOP3.LUT R3, R3, 0x7f800000, RZ, 0xc0, !PT ;  /* 0x7f80000003037812 */ /* 0x000fc800078ec0ff */
[----:B------:R-:W-:-:S13]  /*2530*/  ISETP.GT.U32.AND P0, PT, R3, 0x1ffffff, PT ;  /* 0x01ffffff0300780c */ /* 0x000fda0003f04070 */
[----:B------:R-:W-:Y:S05]  /*2540*/  @P0 BRA `(.L_x_2239) ;  /* 0x00000000000c0947 */ /* 0x000fea0003800000 */
[----:B------:R-:W-:-:S07]  /*2550*/  MOV R42, 0x2570 ;  /* 0x00002570002a7802 */ /* 0x000fce0000000f00 */
[----:B------:R-:W-:Y:S05]  /*2560*/  CALL.REL.NOINC `($__internal_34_$__cuda_sm20_rcp_rn_f32_slowpath) ;  /* 0x0000007000707944 */ /* 0x000fea0003c00000 */
[----:B------:R-:W-:Y:S05]  /*2570*/  BRA `(.L_x_2240) ;  /* 0x0000000000107947 */ /* 0x000fea0003800000 */
.L_x_2239:
[----:B------:R-:W0:Y:S02]  /*2580*/  MUFU.RCP R41, R0 ;  /* 0x0000000000297308 */ /* 0x000e240000001000 */
[----:B0-----:R-:W-:-:S04]  /*2590*/  FFMA R3, R41, R0, -1 ;  /* 0xbf80000029037423 */ /* 0x001fc80000000000 */
[----:B------:R-:W-:-:S04]  /*25a0*/  FADD.FTZ R38, -R3, -RZ ;  /* 0x800000ff03267221 */ /* 0x000fc80000010100 */
[----:B------:R-:W-:-:S07]  /*25b0*/  FFMA R41, R41, R38, R41 ;  /* 0x0000002629297223 */ /* 0x000fce0000000029 */
.L_x_2240:
[----:B------:R-:W-:Y:S05]  /*25c0*/  BSYNC.RECONVERGENT B3 ;  /* 0x0000000000037941 */ /* 0x000fea0003800200 */
.L_x_2238:
        /* <DEDUP_REMOVED lines=21> */
[----:B------:R-:W-:Y:S05]  /*2720*/  CALL.REL.NOINC `($__internal_35_$__cuda_sm20_sqrt_rn_f32_slowpath) ;  /* 0x0000007000d07944 */ /* 0x000fea0003c00000 */
[----:B------:R-:W-:Y:S01]  /*2730*/  MOV R38, R44 ;  /* 0x0000002c00267202 */ /* 0x000fe20000000f00 */
[----:B------:R-:W-:Y:S06]  /*2740*/  BRA `(.L_x_2243) ;  /* 0x0000000000107947 */ /* 0x000fec0003800000 */
.L_x_2242:
[----:B------:R-:W-:Y:S01]  /*2750*/  FMUL.FTZ R38, R43, R42 ;  /* 0x0000002a2b267220 */ /* 0x000fe20000410000 */
[----:B------:R-:W-:-:S03]  /*2760*/  FMUL.FTZ R0, R42, 0.5 ;  /* 0x3f0000002a007820 */ /* 0x000fc60000410000 */
[----:B------:R-:W-:-:S04]  /*2770*/  FFMA R3, -R38, R38, R43 ;  /* 0x0000002626037223 */ /* 0x000fc8000000012b */
[----:B------:R-:W-:-:S07]  /*2780*/  FFMA R38, R3, R0, R38 ;  /* 0x0000000003267223 */ /* 0x000fce0000000026 */
.L_x_2243:
[----:B------:R-:W-:Y:S05]  /*2790*/  BSYNC.RECONVERGENT B2 ;  /* 0x0000000000027941 */ /* 0x000fea0003800200 */
.L_x_2241:
[----:B------:R-:W-:Y:S01]  /*27a0*/  FMUL R37, R37, R37 ;  /* 0x0000002525257220 */ /* 0x000fe20000400000 */
[C---:B------:R-:W-:Y:S01]  /*27b0*/  FMUL R3, R40.reuse, R40 ;  /* 0x0000002828037220 */ /* 0x040fe20000400000 */
[----:B------:R-:W0:Y:S01]  /*27c0*/  MUFU.RCP R42, R39 ;  /* 0x00000027002a7308 */ /* 0x000e220000001000 */
[----:B------:R-:W-:Y:S01]  /*27d0*/  BSSY.RECONVERGENT B4, `(.L_x_2244) ;  /* 0x0000015000047945 */ /* 0x000fe20003800200 */
[C---:B------:R-:W-:Y:S01]  /*27e0*/  FMUL R0, R37.reuse, R37 ;  /* 0x0000002525007220 */ /* 0x040fe20000400000 */
[----:B------:R-:W-:Y:S01]  /*27f0*/  FMUL R40, R40, R3 ;  /* 0x0000000328287220 */ /* 0x000fe20000400000 */
[----:B------:R-:W-:Y:S02]  /*2800*/  FMUL R3, R10, 24 ;  /* 0x41c000000a037820 */ /* 0x000fe40000400000 */
[----:B------:R-:W-:Y:S02]  /*2810*/  FMUL R37, R37, R0 ;  /* 0x0000000025257220 */ /* 0x000fe40000400000 */
[----:B------:R-:W-:-:S02]  /*2820*/  FMUL R3, R3, R38 ;  /* 0x0000002603037220 */ /* 0x000fc40000400000 */
        /* <DEDUP_REMOVED lines=13> */
[----:B------:R-:W-:Y:S05]  /*2900*/  CALL.REL.NOINC `($__internal_36_$__cuda_sm3x_div_rn_noftz_f32_slowpath) ;  /* 0x0000007000b07944 */ /* 0x000fea0003c00000 */
[----:B------:R-:W-:-:S07]  /*2910*/  MOV R40, R0 ;  /* 0x0000000000287202 */ /* 0x000fce0000000f00 */
.L_x_2245:
[----:B------:R-:W-:Y:S05]  /*2920*/  BSYNC.RECONVERGENT B4 ;  /* 0x0000000000047941 */ /* 0x000fea0003800200 */
.L_x_2244:
        /* <DEDUP_REMOVED lines=20> */
[----:B------:R-:W-:Y:S05]  /*2a70*/  CALL.REL.NOINC `($__internal_34_$__cuda_sm20_rcp_rn_f32_slowpath) ;  /* 0x0000006c002c7944 */ /* 0x000fea0003c00000 */
[----:B------:R-:W-:Y:S05]  /*2a80*/  BRA `(.L_x_2248) ;  /* 0x0000000000107947 */ /* 0x000fea0003800000 */
.L_x_2247:
[----:B------:R-:W0:Y:S02]  /*2a90*/  MUFU.RCP R41, R42 ;  /* 0x0000002a00297308 */ /* 0x000e240000001000 */
[----:B0-----:R-:W-:-:S04]  /*2aa0*/  FFMA R0, R42, R41, -1 ;  /* 0xbf8000002a007423 */ /* 0x001fc80000000029 */
[----:B------:R-:W-:-:S04]  /*2ab0*/  FADD.FTZ R0, -R0, -RZ ;  /* 0x800000ff00007221 */ /* 0x000fc80000010100 */
[----:B------:R-:W-:-:S07]  /*2ac0*/  FFMA R41, R41, R0, R41 ;  /* 0x0000000029297223 */ /* 0x000fce0000000029 */
.L_x_2248:
[----:B------:R-:W-:Y:S05]  /*2ad0*/  BSYNC.RECONVERGENT B3 ;  /* 0x0000000000037941 */ /* 0x000fea0003800200 */
.L_x_2246:
        /* <DEDUP_REMOVED lines=18> */
[----:B------:R-:W-:-:S03]  /*2c00*/  FFMA R44, R44, -4, |R11| ;  /* 0xc08000002c2c7823 */ /* 0x000fc6000000040b */
[----:B------:R-:W0:Y:S01]  /*2c10*/  FRND.TRUNC R43, R43 ;  /* 0x0000002b002b7307 */ /* 0x000e22000020d000 */
[----:B------:R-:W-:-:S04]  /*2c20*/  FFMA R44, |R11|, -R42, R44 ;  /* 0x8000002a0b2c7223 */ /* 0x000fc8000000022c */
[----:B------:R-:W-:Y:S01]  /*2c30*/  FFMA R3, R3, R44, R42 ;  /* 0x0000002c03037223 */ /* 0x000fe2000000002a */
[----:B------:R-:W-:Y:S01]  /*2c40*/  MOV R42, 0x42fc0000 ;  /* 0x42fc0000002a7802 */ /* 0x000fe20000000f00 */
[----:B------:R-:W-:Y:S02]  /*2c50*/  HFMA2 R44, -RZ, RZ, 1.875, 0 ;  /* 0x3f800000ff2c7431 */ /* 0x000fe400000001ff */
[----:B------:R-:W-:Y:S01]  /*2c60*/  FFMA R38, R3, R46, 0.0070457882247865200043 ;  /* 0x3be6e05b03267423 */ /* 0x000fe2000000002e */
[----:B------:R-:W-:-:S03]  /*2c70*/  FFMA.SAT R46, R0, R47, 0.5 ;  /* 0x3f000000002e7423 */ /* 0x000fc6000000202f */
[----:B------:R-:W-:Y:S01]  /*2c80*/  FFMA R38, R3, R38, -0.015866896137595176697 ;  /* 0xbc81fb4b03267423 */ /* 0x000fe20000000026 */
[----:B0-----:R-:W-:-:S03]  /*2c90*/  FSETP.GT.AND P0, PT, |R43|, 126, PT ;  /* 0x42fc00002b00780b */ /* 0x001fc60003f04200 */
[----:B------:R-:W-:Y:S01]  /*2ca0*/  FFMA R38, R3, R38, 0.036429625004529953003 ;  /* 0x3d15373b03267423 */ /* 0x000fe20000000026 */
[----:B------:R-:W-:Y:S01]  /*2cb0*/  LOP3.LUT R42, R42, 0x80000000, R43, 0xb8, !PT ;  /* 0x800000002a2a7812 */ /* 0x000fe200078eb82b */
[----:B------:R-:W-:Y:S02]  /*2cc0*/  FFMA R45, |R11|, 2, R44 ;  /* 0x400000000b2d7823 */ /* 0x000fe4000000022c */
[----:B------:R-:W-:Y:S01]  /*2cd0*/  FFMA R38, R3, R38, -0.066643431782722473145 ;  /* 0xbd887c5a03267423 */ /* 0x000fe20000000026 */
[----:B------:R-:W-:Y:S02]  /*2ce0*/  FSEL R39, R42, R43, P0 ;  /* 0x0000002b2a277208 */ /* 0x000fe40000000000 */
[----:B------:R-:W-:Y:S01]  /*2cf0*/  FSETP.GT.AND P0, PT, |R11|, 10.05500030517578125, PT ;  /* 0x4120e1480b00780b */ /* 0x000fe20003f04200 */
[----:B------:R-:W-:Y:S02]  /*2d00*/  FFMA R38, R3, R38, 0.093814529478549957275 ;  /* 0x3dc021d503267423 */ /* 0x000fe40000000026 */
[----:B------:R-:W-:-:S02]  /*2d10*/  FFMA R44, R39, -0.69314718246459960938, R0 ;  /* 0xbf317218272c7823 */ /* 0x000fc40000000000 */
[----:B------:R-:W-:Y:S02]  /*2d20*/  FFMA R42, R3, R38, -0.10099056363105773926 ;  /* 0xbdced424032a7423 */ /* 0x000fe40000000026 */
[----:B------:R0:W1:Y:S01]  /*2d30*/  MUFU.RCP R38, R45 ;  /* 0x0000002d00267308 */ /* 0x0000620000001000 */
[----:B------:R-:W-:Y:S01]  /*2d40*/  FFMA R44, R39, 1.9046542121259335545e-09, R44 ;  /* 0x3102e308272c7823 */ /* 0x000fe2000000002c */
[----:B------:R-:W-:-:S03]  /*2d50*/  FFMA R42, R3, R42, 0.06809400022029876709 ;  /* 0x3d8b74de032a7423 */ /* 0x000fc6000000002a */
[----:B------:R-:W-:Y:S01]  /*2d60*/  FMUL R43, R44, 1.4426950216293334961 ;  /* 0x3fb8aa3b2c2b7820 */ /* 0x000fe20000400000 */
[----:B------:R-:W-:Y:S01]  /*2d70*/  FFMA R42, R3, R42, 0.015377387404441833496 ;  /* 0x3c7bf170032a7423 */ /* 0x000fe2000000002a */
[----:B0-----:R-:W-:-:S03]  /*2d80*/  FADD R45, R39, 12583039 ;  /* 0x4b40007f272d7421 */ /* 0x001fc60000000000 */
[C---:B------:R-:W-:Y:S01]  /*2d90*/  FFMA R44, R3.reuse, R42, -0.1396210789680480957 ;  /* 0xbe0ef8d4032c7423 */ /* 0x040fe2000000002a */
[----:B------:R-:W0:Y:S01]  /*2da0*/  MUFU.EX2 R43, R43 ;  /* 0x0000002b002b7308 */ /* 0x000e220000000800 */
[----:B------:R-:W-:Y:S02]  /*2db0*/  FFMA.RM R42, R46, R49, 12582913 ;  /* 0x4b4000012e2a7423 */ /* 0x000fe40000004031 */
[----:B------:R-:W-:Y:S01]  /*2dc0*/  FFMA R44, R3, R44, 1.232995152473449707 ;  /* 0x3f9dd2c9032c7423 */ /* 0x000fe2000000002c */
[----:B------:R-:W-:Y:S01]  /*2dd0*/  SHF.L.U32 R46, R45, 0x17, RZ ;  /* 0x000000172d2e7819 */ /* 0x000fe200000006ff */
[C---:B------:R-:W-:Y:S01]  /*2de0*/  FADD R47, R42.reuse, -12583039 ;  /* 0xcb40007f2a2f7421 */ /* 0x040fe20000000000 */
[----:B------:R-:W-:Y:S01]  /*2df0*/  SHF.L.U32 R42, R42, 0x17, RZ ;  /* 0x000000172a2a7819 */ /* 0x000fe200000006ff */
[----:B-1----:R-:W-:Y:S02]  /*2e00*/  FMUL R3, R44, R38 ;  /* 0x000000262c037220 */ /* 0x002fe40000400000 */
[----:B------:R-:W-:-:S02]  /*2e10*/  FFMA R47, R0, 1.4426950216293334961, -R47 ;  /* 0x3fb8aa3b002f7823 */ /* 0x000fc4000000082f */
[----:B------:R-:W-:Y:S02]  /*2e20*/  FMUL R39, R3, -2 ;  /* 0xc000000003277820 */ /* 0x000fe40000400000 */
[----:B------:R-:W-:Y:S01]  /*2e30*/  FFMA R47, R0, 1.925963033500011079e-08, R47 ;  /* 0x32a57060002f7823 */ /* 0x000fe2000000002f */
[C---:B------:R-:W-:Y:S01]  /*2e40*/  FFMA R0, -|R11|.reuse, |R11|, -R0 ;  /* 0x4000000b0b007223 */ /* 0x040fe20000000b00 */
[----:B------:R-:W-:Y:S01]  /*2e50*/  FFMA R44, |R11|, R39, R44 ;  /* 0x000000270b2c7223 */ /* 0x000fe2000000022c */
[----:B0-----:R-:W-:-:S03]  /*2e60*/  FMUL R43, R46, R43 ;  /* 0x0000002b2e2b7220 */ /* 0x001fc60000400000 */
[----:B------:R-:W-:Y:S01]  /*2e70*/  FADD R44, -R3, R44 ;  /* 0x0000002c032c7221 */ /* 0x000fe20000000100 */
[----:B------:R-:W0:Y:S01]  /*2e80*/  MUFU.EX2 R47, R47 ;  /* 0x0000002f002f7308 */ /* 0x000e220000000800 */
[----:B------:R-:W-:Y:S02]  /*2e90*/  FFMA R43, R43, R0, R43 ;  /* 0x000000002b2b7223 */ /* 0x000fe4000000002b */
[----:B------:R-:W-:Y:S01]  /*2ea0*/  FFMA R44, R38, R44, R3 ;  /* 0x0000002c262c7223 */ /* 0x000fe20000000003 */
[----:B------:R-:W-:-:S03]  /*2eb0*/  FADD R3, R14, R14 ;  /* 0x0000000e0e037221 */ /* 0x000fc60000000000 */
[----:B------:R-:W-:Y:S01]  /*2ec0*/  FMUL R43, R44, R43 ;  /* 0x0000002b2c2b7220 */ /* 0x000fe20000400000 */
[----:B------:R-:W-:-:S04]  /*2ed0*/  FMUL R3, R3, 0.56418961286544799805 ;  /* 0x3f106ebb03037820 */ /* 0x000fc80000400000 */
[----:B------:R-:W-:-:S05]  /*2ee0*/  FSEL R0, R43, RZ, !P0 ;  /* 0x000000ff2b007208 */ /* 0x000fca0004000000 */
[----:B------:R-:W-:Y:S01]  /*2ef0*/  @!P1 FADD R0, -R0, 2 ;  /* 0x4000000000009421 */ /* 0x000fe20000000100 */
[----:B0-----:R-:W-:-:S03]  /*2f00*/  FMUL R42, R42, R47 ;  /* 0x0000002f2a2a7220 */ /* 0x001fc60000400000 */
[----:B------:R-:W-:Y:S01]  /*2f10*/  FMUL R38, R0, R41 ;  /* 0x0000002900267220 */ /* 0x000fe20000400000 */
[----:B------:R-:W-:Y:S01]  /*2f20*/  FMUL R42, R42, R3 ;  /* 0x000000032a2a7220 */ /* 0x000fe20000400000 */
[----:B------:R-:W-:Y:S02]  /*2f30*/  FMUL R3, R10, R9 ;  /* 0x000000090a037220 */ /* 0x000fe40000400000 */
[-C--:B------:R-:W-:Y:S01]  /*2f40*/  FMUL R38, R38, R41.reuse ;  /* 0x0000002926267220 */ /* 0x080fe20000400000 */
[----:B------:R-:W-:Y:S01]  /*2f50*/  FMUL R9, R42, R41 ;  /* 0x000000292a097220 */ /* 0x000fe20000400000 */
[----:B------:R-:W-:Y:S02]  /*2f60*/  FMUL R0, R0, R3 ;  /* 0x0000000300007220 */ /* 0x000fe40000400000 */
[----:B------:R-:W-:-:S04]  /*2f70*/  FMUL R38, R38, R41 ;  /* 0x0000002926267220 */ /* 0x000fc80000400000 */
[-C--:B------:R-:W-:Y:S01]  /*2f80*/  FFMA R10, R9, R41.reuse, R38 ;  /* 0x00000029090a7223 */ /* 0x080fe20000000026 */
[----:B------:R-:W-:-:S03]  /*2f90*/  FMUL R38, R0, R41 ;  /* 0x0000002900267220 */ /* 0x000fc60000400000 */
[----:B------:R-:W-:-:S07]  /*2fa0*/  FMUL R3, R3, R10 ;  /* 0x0000000a03037220 */ /* 0x000fce0000400000 */
.L_x_2249:
        /* <DEDUP_REMOVED lines=11> */
.L_x_2227:
        /* <DEDUP_REMOVED lines=8> */
[----:B-1----:R-:W-:Y:S05]  /*30e0*/  CALL.REL.NOINC `($__internal_35_$__cuda_sm20_sqrt_rn_f32_slowpath) ;  /* 0x0000006800607944 */ /* 0x002fea0003c00000 */
[----:B------:R-:W-:Y:S01]  /*30f0*/  MOV R0, R44 ;  /* 0x0000002c00007202 */ /* 0x000fe20000000f00 */
[----:B------:R-:W-:Y:S06]  /*3100*/  BRA `(.L_x_2252) ;  /* 0x0000000000107947 */ /* 0x000fec0003800000 */
.L_x_2251:
[----:B-1----:R-:W-:Y:S01]  /*3110*/  FMUL.FTZ R0, R3, R10 ;  /* 0x0000000a03007220 */ /* 0x002fe20000410000 */
[----:B------:R-:W-:-:S03]  /*3120*/  FMUL.FTZ R9, R10, 0.5 ;  /* 0x3f0000000a097820 */ /* 0x000fc60000410000 */
[----:B------:R-:W-:-:S04]  /*3130*/  FFMA R3, -R0, R0, R3 ;  /* 0x0000000000037223 */ /* 0x000fc80000000103 */
[----:B------:R-:W-:-:S07]  /*3140*/  FFMA R0, R3, R9, R0 ;  /* 0x0000000903007223 */ /* 0x000fce0000000000 */
.L_x_2252:
[----:B------:R-:W-:Y:S05]  /*3150*/  BSYNC.RECONVERGENT B2 ;  /* 0x0000000000027941 */ /* 0x000fea0003800200 */
.L_x_2250:
        /* <DEDUP_REMOVED lines=20> */
[----:B------:R-:W-:Y:S01]  /*32a0*/  FFMA R3, R10, R3, R37 ;  /* 0x000000030a037223 */ /* 0x000fe20000000025 */
[----:B0-----:R-:W-:Y:S01]  /*32b0*/  ULEA UR7, UR8, UR7, 0x18 ;  /* 0x0000000708077291 */ /* 0x001fe2000f8ec0ff */
[----:B------:R-:W-:-:S02]  /*32c0*/  IADD3 R37, PT, PT, R0, 0x1800000, RZ ;  /* 0x0180000000257810 */ /* 0x000fc40007ffe0ff */
[C---:B------:R-:W-:Y:S01]  /*32d0*/  FFMA R3, R10.reuse, R3, R38 ;  /* 0x000000030a037223 */ /* 0x040fe20000000026 */
[----:B------:R-:W-:Y:S01]  /*32e0*/  HFMA2 R38, -RZ, RZ, 1.7822265625, 0.000185489654541015625 ;  /* 0x3f210a14ff267431 */ /* 0x000fe200000001ff */
[----:B------:R-:W-:Y:S02]  /*32f0*/  FSEL R11, R11, -0.37612664699554443359, P0 ;  /* 0xbec093ac0b0b7808 */ /* 0x000fe40000000000 */
[C---:B------:R-:W-:Y:S01]  /*3300*/  FFMA R3, R10.reuse, R3, R40 ;  /* 0x000000030a037223 */ /* 0x040fe20000000028 */
[----:B------:R-:W-:Y:S02]  /*3310*/  LEA R39, R5, UR7, 0x2 ;  /* 0x0000000705277c11 */ /* 0x000fe4000f8e10ff */
[C---:B------:R-:W-:Y:S01]  /*3320*/  FSEL R40, -R10.reuse, R9, P0 ;  /* 0x000000090a287208 */ /* 0x040fe20000000100 */
[----:B------:R-:W-:Y:S01]  /*3330*/  FFMA R3, R10, R3, R11 ;  /* 0x000000030a037223 */ /* 0x000fe2000000000b */
[----:B------:R-:W-:Y:S01]  /*3340*/  LOP3.LUT R37, R37, 0x7f800000, RZ, 0xc0, !PT ;  /* 0x7f80000025257812 */ /* 0x000fe200078ec0ff */
[----:B------:R0:W1:Y:S01]  /*3350*/  LDS R11, [R39] ;  /* 0x00000000270b7984 */ /* 0x0000620000000800 */
[----:B------:R-:W-:-:S02]  /*3360*/  FSEL R38, R38, 0.12837915122509002686, P0 ;  /* 0x3e0375d326267808 */ /* 0x000fc40000000000 */
[----:B------:R-:W-:-:S03]  /*3370*/  ISETP.GT.U32.AND P1, PT, R37, 0x1ffffff, PT ;  /* 0x01ffffff2500780c */ /* 0x000fc60003f24070 */
[----:B------:R-:W-:-:S04]  /*3380*/  FFMA R3, R10, R3, R38 ;  /* 0x000000030a037223 */ /* 0x000fc80000000026 */
[----:B------:R-:W-:-:S04]  /*3390*/  FFMA R10, R3, R40, R40 ;  /* 0x00000028030a7223 */ /* 0x000fc80000000028 */
[----:B------:R-:W2:Y:S02]  /*33a0*/  @P0 MUFU.EX2 R3, R10 ;  /* 0x0000000a00030308 */ /* 0x000ea40000000800 */
[----:B--2---:R-:W-:-:S05]  /*33b0*/  @P0 FADD R38, -R3, 1 ;  /* 0x3f80000003260421 */ /* 0x004fca0000000100 */
[----:B------:R-:W-:Y:S01]  /*33c0*/  @P0 LOP3.LUT R10, R38, 0x80000000, R9, 0xb8, !PT ;  /* 0x80000000260a0812 */ /* 0x000fe200078eb809 */
[----:B0-----:R-:W-:Y:S06]  /*33d0*/  @P1 BRA `(.L_x_2254) ;  /* 0x00000000000c1947 */ /* 0x001fec0003800000 */
[----:B------:R-:W-:-:S07]  /*33e0*/  MOV R42, 0x3400 ;  /* 0x00003400002a7802 */ /* 0x000fce0000000f00 */
[----:B-1----:R-:W-:Y:S05]  /*33f0*/  CALL.REL.NOINC `($__internal_34_$__cuda_sm20_rcp_rn_f32_slowpath) ;  /* 0x0000006000cc7944 */ /* 0x002fea0003c00000 */
[----:B------:R-:W-:Y:S05]  /*3400*/  BRA `(.L_x_2255) ;  /* 0x0000000000107947 */ /* 0x000fea0003800000 */
.L_x_2254:
[----:B------:R-:W0:Y:S02]  /*3410*/  MUFU.RCP R41, R0 ;  /* 0x0000000000297308 */ /* 0x000e240000001000 */
[----:B0-----:R-:W-:-:S04]  /*3420*/  FFMA R3, R41, R0, -1 ;  /* 0xbf80000029037423 */ /* 0x001fc80000000000 */
[----:B------:R-:W-:-:S04]  /*3430*/  FADD.FTZ R38, -R3, -RZ ;  /* 0x800000ff03267221 */ /* 0x000fc80000010100 */
[----:B------:R-:W-:-:S07]  /*3440*/  FFMA R41, R41, R38, R41 ;  /* 0x0000002629297223 */ /* 0x000fce0000000029 */
.L_x_2255:
[----:B------:R-:W-:Y:S05]  /*3450*/  BSYNC.RECONVERGENT B3 ;  /* 0x0000000000037941 */ /* 0x000fea0003800200 */
.L_x_2253:
        /* <DEDUP_REMOVED lines=8> */
[----:B------:R-:W-:-:S04]  /*34e0*/  FFMA.RM R3, R3, R40, 12582913 ;  /* 0x4b40000103037423 */ /* 0x000fc80000004028 */
        /* <DEDUP_REMOVED lines=8> */
[----:B------:R-:W-:Y:S01]  /*3570*/  LOP3.LUT R37, R9, 0x7f800000, RZ, 0xc0, !PT ;  /* 0x7f80000009257812 */ /* 0x000fe200078ec0ff */
[----:B------:R-:W-:-:S03]  /*3580*/  FMUL R9, R11, -332.0635986328125 ;  /* 0xc3a608240b097820 */ /* 0x000fc60000400000 */
[----:B------:R-:W-:Y:S01]  /*3590*/  ISETP.GT.U32.AND P0, PT, R37, 0x1ffffff, PT ;  /* 0x01ffffff2500780c */ /* 0x000fe20003f04070 */
[----:B------:R-:W-:-:S04]  /*35a0*/  FMUL R10, R9, R10 ;  /* 0x0000000a090a7220 */ /* 0x000fc80000400000 */
        /* <DEDUP_REMOVED lines=9> */
[----:B------:R-:W-:Y:S05]  /*3640*/  CALL.REL.NOINC `($__internal_34_$__cuda_sm20_rcp_rn_f32_slowpath) ;  /* 0x0000006000387944 */ /* 0x000fea0003c00000 */
[----:B------:R-:W-:Y:S05]  /*3650*/  BRA `(.L_x_2258) ;  /* 0x0000000000107947 */ /* 0x000fea0003800000 */
.L_x_2257:
[----:B------:R-:W0:Y:S02]  /*3660*/  MUFU.RCP R41, R42 ;  /* 0x0000002a00297308 */ /* 0x000e240000001000 */
[----:B0-----:R-:W-:-:S04]  /*3670*/  FFMA R0, R42, R41, -1 ;  /* 0xbf8000002a007423 */ /* 0x001fc80000000029 */
[----:B------:R-:W-:-:S04]  /*3680*/  FADD.FTZ R0, -R0, -RZ ;  /* 0x800000ff00007221 */ /* 0x000fc80000010100 */
[----:B------:R-:W-:-:S07]  /*3690*/  FFMA R41, R41, R0, R41 ;  /* 0x0000000029297223 */ /* 0x000fce0000000029 */
.L_x_2258:
[----:B------:R-:W-:Y:S05]  /*36a0*/  BSYNC.RECONVERGENT B3 ;  /* 0x0000000000037941 */ /* 0x000fea0003800200 */
.L_x_2256:
[C---:B------:R-:W-:Y:S01]  /*36b0*/  FMUL R12, R9.reuse, R12 ;  /* 0x0000000c090c7220 */ /* 0x040fe20000400000 */
[C---:B------:R-:W-:Y:S01]  /*36c0*/  FMUL R6, R9.reuse, R6 ;  /* 0x0000000609067220 */ /* 0x040fe20000400000 */
[----:B------:R-:W-:Y:S01]  /*36d0*/  FMUL R8, R9, R8 ;  /* 0x0000000809087220 */ /* 0x000fe20000400000 */
[----:B------:R-:W-:Y:S01]  /*36e0*/  FFMA R20, R11, 0.5, R20 ;  /* 0x3f0000000b147823 */ /* 0x000fe20000000014 */
[-C--:B------:R-:W-:Y:S01]  /*36f0*/  FFMA R31, R12, R41.reuse, R31 ;  /* 0x000000290c1f7223 */ /* 0x080fe2000000001f */
[-C--:B------:R-:W-:Y:S01]  /*3700*/  FFMA R29, R6, R41.reuse, R29 ;  /* 0x00000029061d7223 */ /* 0x080fe2000000001d */
[----:B------:R-:W-:-:S07]  /*3710*/  FFMA R27, R8, R41, R27 ;  /* 0x00000029081b7223 */ /* 0x000fce000000001b */
.L_x_2224:
[----:B------:R-:W-:Y:S05]  /*3720*/  BSYNC.RECONVERGENT B0 ;  /* 0x0000000000007941 */ /* 0x000fea0003800200 */
.L_x_2223:
[----:B------:R-:W0:Y:S01]  /*3730*/  LDCU UR7, c[0x0][0x428] ;  /* 0x00008500ff0777ac */ /* 0x000e220008000800 */
[----:B------:R-:W-:Y:S02]  /*3740*/  IADD3 R0, PT, PT, R7, 0x1, RZ ;  /* 0x0000000107007810 */ /* 0x000fe40007ffe0ff */
[C---:B------:R-:W-:Y:S02]  /*3750*/  ISETP.LT.U32.AND P1, PT, R5.reuse, 0x3f, PT ;  /* 0x0000003f0500780c */ /* 0x040fe40003f21070 */
[----:B------:R-:W-:Y:S02]  /*3760*/  IADD3 R5, PT, PT, R5, 0x1, RZ ;  /* 0x0000000105057810 */ /* 0x000fe40007ffe0ff */
[----:B0-----:R-:W-:-:S04]  /*3770*/  MOV R3, UR7 ;  /* 0x0000000700037c02 */ /* 0x001fc80008000f00 */
[----:B------:R-:W-:-:S13]  /*3780*/  ISETP.GE.AND P0, PT, R0, R3, PT ;  /* 0x000000030000720c */ /* 0x000fda0003f06270 */
[----:B------:R-:W-:Y:S05]  /*3790*/  @!P0 BRA P1, `(.L_x_2259) ;  /* 0xffffffe400c88947 */ /* 0x000fea000083ffff */
.L_x_2222:
[----:B------:R-:W-:Y:S05]  /*37a0*/  BSYNC.RECONVERGENT B1 ;  /* 0x0000000000017941 */ /* 0x000fea0003800200 */
.L_x_2221:
[----:B------:R-:W-:Y:S06]  /*37b0*/  BAR.SYNC.DEFER_BLOCKING 0x0 ;  /* 0x0000000000007b1d */ /* 0x000fec0000010000 */
[----:B------:R-:W-:Y:S05]  /*37c0*/  BRA.U UP0, `(.L_x_2260) ;  /* 0xffffffe100a07547 */ /* 0x000fea000b83ffff */
.L_x_2218:
[----:B-----5:R-:W1:Y:S01]  /*37d0*/  LDC.64 R24, c[0x0][0x3f8] ;  /* 0x0000fe00ff187b82 */ /* 0x020e620000000a00 */
[----:B------:R-:W-:Y:S01]  /*37e0*/  ISETP.GE.AND P0, PT, R4, R3, PT ;  /* 0x000000030400720c */ /* 0x000fe20003f06270 */
[----:B------:R-:W-:-:S12]  /*37f0*/  BSSY.RECONVERGENT B0, `(.L_x_2261) ;  /* 0x000000a000007945 */ /* 0x000fd80003800200 */
[----:B------:R-:W-:Y:S05]  /*3800*/  @P0 BRA `(.L_x_2262) ;  /* 0x0000000000200947 */ /* 0x000fea0003800000 */
[----:B0-2---:R-:W0:Y:S01]  /*3810*/  LDC.64 R6, c[0x0][0x398] ;  /* 0x0000e600ff067b82 */ /* 0x005e220000000a00 */
[----:B------:R-:W-:-:S07]  /*3820*/  LEA R3, R4, R4, 0x1 ;  /* 0x0000000404037211 */ /* 0x000fce00078e08ff */
[----:B------:R-:W2:Y:S01]  /*3830*/  LDC.64 R8, c[0x0][0x3a0] ;  /* 0x0000e800ff087b82 */ /* 0x000ea20000000a00 */
[----:B0-----:R-:W-:-:S05]  /*3840*/  IMAD.WIDE R6, R3, 0x4, R6 ;  /* 0x0000000403067825 */ /* 0x001fca00078e0206 */
[----:B------:R3:W-:Y:S04]  /*3850*/  REDG.E.ADD.F32.FTZ.RN.STRONG.GPU desc[UR14][R6.64], R31 ;  /* 0x0000001f060079a6 */ /* 0x0007e8000c12f30e */
[----:B------:R3:W-:Y:S04]  /*3860*/  REDG.E.ADD.F32.FTZ.RN.STRONG.GPU desc[UR14][R6.64+0x4], R29 ;  /* 0x0000041d060079a6 */ /* 0x0007e8000c12f30e */
[----:B------:R3:W-:Y:S04]  /*3870*/  REDG.E.ADD.F32.FTZ.RN.STRONG.GPU desc[UR14][R6.64+0x8], R27 ;  /* 0x0000081b060079a6 */ /* 0x0007e8000c12f30e */
[----:B--2---:R3:W-:Y:S02]  /*3880*/  REDG.E.ADD.F32.FTZ.RN.STRONG.GPU desc[UR14][R8.64], R20 ;  /* 0x00000014080079a6 */ /* 0x0047e4000c12f30e */
.L_x_2262:
[----:B------:R-:W-:Y:S05]  /*3890*/  BSYNC.RECONVERGENT B0 ;  /* 0x0000000000007941 */ /* 0x000fea0003800200 */
.L_x_2261:
[----:B------:R-:W-:Y:S01]  /*38a0*/  BAR.SYNC.DEFER_BLOCKING 0x0 ;  /* 0x0000000000007b1d */ /* 0x000fe20000010000 */
[----:B-1----:R-:W-:-:S05]  /*38b0*/  IMAD.WIDE R24, R4, 0x4, R24 ;  /* 0x0000000404187825 */ /* 0x002fca00078e0218 */
[----:B------:R-:W-:Y:S04]  /*38c0*/  BSSY.RECONVERGENT B0, `(.L_x_2263) ;  /* 0x0000074000007945 */ /* 0x000fe80003800200 */
[----:B------:R-:W-:Y:S05]  /*38d0*/  @P0 BRA `(.L_x_2264) ;  /* 0x0000000400c80947 */ /* 0x000fea0003800000 */
[----:B0-23--:R-:W0:Y:S01]  /*38e0*/  LDC.64 R6, c[0x0][0x398] ;  /* 0x0000e600ff067b82 */ /* 0x00de220000000a00 */
[----:B------:R-:W-:Y:S01]  /*38f0*/  LEA R5, R4, R4, 0x1 ;  /* 0x0000000404057211 */ /* 0x000fe200078e08ff */
[----:B------:R1:W5:Y:S04]  /*3900*/  LDG.E.CONSTANT R9, desc[UR14][R24.64] ;  /* 0x0000000e18097981 */ /* 0x000368000c1e9900 */
        /* <DEDUP_REMOVED lines=12> */
[----:B0-----:R-:W-:-:S07]  /*39d0*/  MOV R0, 0x39f0 ;  /* 0x000039f000007802 */ /* 0x001fce0000000f00 */
[----:B-----5:R-:W-:Y:S05]  /*39e0*/  CALL.REL.NOINC `($__internal_35_$__cuda_sm20_sqrt_rn_f32_slowpath) ;  /* 0x0000006000207944 */ /* 0x020fea0003c00000 */
[----:B------:R-:W-:Y:S01]  /*39f0*/  MOV R3, R44 ;  /* 0x0000002c00037202 */ /* 0x000fe20000000f00 */
[----:B------:R-:W-:Y:S06]  /*3a00*/  BRA `(.L_x_2267) ;  /* 0x0000000000107947 */ /* 0x000fec0003800000 */
.L_x_2266:
[----:B0-----:R-:W-:Y:S01]  /*3a10*/  FMUL.FTZ R10, R3, R0 ;  /* 0x00000000030a7220 */ /* 0x001fe20000410000 */
[----:B------:R-:W-:-:S03]  /*3a20*/  FMUL.FTZ R0, R0, 0.5 ;  /* 0x3f00000000007820 */ /* 0x000fc60000410000 */
[----:B------:R-:W-:-:S04]  /*3a30*/  FFMA R3, -R10, R10, R3 ;  /* 0x0000000a0a037223 */ /* 0x000fc80000000103 */
[----:B------:R-:W-:-:S07]  /*3a40*/  FFMA R3, R3, R0, R10 ;  /* 0x0000000003037223 */ /* 0x000fce000000000a */
.L_x_2267:
[----:B------:R-:W-:Y:S05]  /*3a50*/  BSYNC.RECONVERGENT B1 ;  /* 0x0000000000017941 */ /* 0x000fea0003800200 */
.L_x_2265:
        /* <DEDUP_REMOVED lines=15> */
[----:B-----5:R-:W-:Y:S05]  /*3b50*/  CALL.REL.NOINC `($__internal_36_$__cuda_sm3x_div_rn_noftz_f32_slowpath) ;  /* 0x00000060001c7944 */ /* 0x020fea0003c00000 */
.L_x_2271:
[----:B------:R-:W-:Y:S05]  /*3b60*/  BSYNC.RECONVERGENT B4 ;  /* 0x0000000000047941 */ /* 0x000fea0003800200 */
.L_x_2270:
        /* <DEDUP_REMOVED lines=32> */
[----:B-----5:R-:W-:Y:S05]  /*3d70*/  CALL.REL.NOINC `($__internal_36_$__cuda_sm3x_div_rn_noftz_f32_slowpath) ;  /* 0x0000005c00947944 */ /* 0x020fea0003c00000 */
.L_x_2275:
[----:B------:R-:W-:Y:S05]  /*3d80*/  BSYNC.RECONVERGENT B5 ;  /* 0x0000000000057941 */ /* 0x000fea0003800200 */
.L_x_2274:
[----:B------:R-:W-:-:S07]  /*3d90*/  MOV R3, R0 ;  /* 0x0000000000037202 */ /* 0x000fce0000000f00 */
.L_x_2273:
[----:B------:R-:W-:Y:S05]  /*3da0*/  BSYNC.RECONVERGENT B4 ;  /* 0x0000000000047941 */ /* 0x000fea0003800200 */
.L_x_2272:
[-C--:B------:R-:W-:Y:S01]  /*3db0*/  FMUL R8, R8, R3.reuse ;  /* 0x0000000308087220 */ /* 0x080fe20000400000 */
[-C--:B------:R-:W-:Y:S01]  /*3dc0*/  FMUL R7, R7, R3.reuse ;  /* 0x0000000307077220 */ /* 0x080fe20000400000 */
[----:B------:R-:W-:-:S07]  /*3dd0*/  FMUL R6, R6, R3 ;  /* 0x0000000306067220 */ /* 0x000fce0000400000 */
.L_x_2269:
[----:B------:R-:W-:Y:S05]  /*3de0*/  BSYNC.RECONVERGENT B1 ;  /* 0x0000000000017941 */ /* 0x000fea0003800200 */
.L_x_2268:
[----:B-----5:R-:W-:Y:S01]  /*3df0*/  IADD3 R0, PT, PT, R9, 0x1800000, RZ ;  /* 0x0180000009007810 */ /* 0x020fe20007ffe0ff */
[----:B------:R-:W-:Y:S03]  /*3e00*/  BSSY.RECONVERGENT B1, `(.L_x_2276) ;  /* 0x000000c000017945 */ /* 0x000fe60003800200 */
[----:B------:R-:W-:-:S04]  /*3e10*/  LOP3.LUT R0, R0, 0x7f800000, RZ, 0xc0, !PT ;  /* 0x7f80000000007812 */ /* 0x000fc800078ec0ff */
[----:B------:R-:W-:-:S13]  /*3e20*/  ISETP.GT.U32.AND P0, PT, R0, 0x1ffffff, PT ;  /* 0x01ffffff0000780c */ /* 0x000fda0003f04070 */
[----:B------:R-:W-:Y:S05]  /*3e30*/  @P0 BRA `(.L_x_2277) ;  /* 0x0000000000100947 */ /* 0x000fea0003800000 */
[----:B------:R-:W-:Y:S02]  /*3e40*/  MOV R0, R9 ;  /* 0x0000000900007202 */ /* 0x000fe40000000f00 */
[----:B------:R-:W-:-:S07]  /*3e50*/  MOV R42, 0x3e70 ;  /* 0x00003e70002a7802 */ /* 0x000fce0000000f00 */
[----:B------:R-:W-:Y:S05]  /*3e60*/  CALL.REL.NOINC `($__internal_34_$__cuda_sm20_rcp_rn_f32_slowpath) ;  /* 0x0000005800307944 */ /* 0x000fea0003c00000 */
[----:B------:R-:W-:Y:S05]  /*3e70*/  BRA `(.L_x_2278) ;  /* 0x0000000000107947 */ /* 0x000fea0003800000 */
.L_x_2277:
[----:B------:R-:W0:Y:S02]  /*3e80*/  MUFU.RCP R0, R9 ;  /* 0x0000000900007308 */ /* 0x000e240000001000 */
[----:B0-----:R-:W-:-:S04]  /*3e90*/  FFMA R3, R9, R0, -1 ;  /* 0xbf80000009037423 */ /* 0x001fc80000000000 */
[----:B------:R-:W-:-:S04]  /*3ea0*/  FADD.FTZ R3, -R3, -RZ ;  /* 0x800000ff03037221 */ /* 0x000fc80000010100 */
[----:B------:R-:W-:-:S07]  /*3eb0*/  FFMA R41, R0, R3, R0 ;  /* 0x0000000300297223 */ /* 0x000fce0000000000 */
.L_x_2278:
[----:B------:R-:W-:Y:S05]  /*3ec0*/  BSYNC.RECONVERGENT B1 ;  /* 0x0000000000017941 */ /* 0x000fea0003800200 */
.L_x_2276:
[----:B------:R-:W0:Y:S08]  /*3ed0*/  LDC.64 R10, c[0x0][0x388] ;  /* 0x0000e200ff0a7b82 */ /* 0x000e300000000a00 */
[----:B------:R-:W1:Y:S01]  /*3ee0*/  LDC R3, c[0x0][0x438] ;  /* 0x00010e00ff037b82 */ /* 0x000e620000000800 */
[----:B0-----:R-:W-:-:S05]  /*3ef0*/  IMAD.WIDE R10, R5, 0x4, R10 ;  /* 0x00000004050a7825 */ /* 0x001fca00078e020a */
[----:B------:R-:W2:Y:S04]  /*3f00*/  LDG.E R0, desc[UR14][R10.64] ;  /* 0x0000000e0a007981 */ /* 0x000ea8000c1e1900 */
[----:B------:R-:W3:Y:S04]  /*3f10*/  LDG.E R5, desc[UR14][R10.64+0x4] ;  /* 0x0000040e0a057981 */ /* 0x000ee8000c1e1900 */
[----:B------:R-:W4:Y:S01]  /*3f20*/  LDG.E R13, desc[UR14][R10.64+0x8] ;  /* 0x0000080e0a0d7981 */ /* 0x000f22000c1e1900 */
[----:B------:R-:W-:Y:S01]  /*3f30*/  FMUL R41, R41, 0.00041840001358650624752 ;  /* 0x39db5cb329297820 */ /* 0x000fe20000400000 */
        /* <DEDUP_REMOVED lines=12> */
.L_x_2264:
[----:B------:R-:W-:Y:S05]  /*4000*/  BSYNC.RECONVERGENT B0 ;  /* 0x0000000000007941 */ /* 0x000fea0003800200 */
.L_x_2263:
[----:B------:R-:W4:Y:S02]  /*4010*/  LDCU UR4, c[0x0][0x440] ;  /* 0x00008800ff0477ac */ /* 0x000f240008000800 */
[----:B----4-:R-:W-:Y:S01]  /*4020*/  UISETP.GE.AND UP0, UPT, UR4, 0x1, UPT ;  /* 0x000000010400788c */ /* 0x010fe2000bf06270 */
[----:B------:R-:W-:Y:S08]  /*4030*/  BAR.SYNC.DEFER_BLOCKING 0x0 ;  /* 0x0000000000007b1d */ /* 0x000ff00000010000 */
[----:B------:R-:W-:Y:S05]  /*4040*/  BRA.U !UP0, `(.L_x_2279) ;  /* 0x0000002d08587547 */ /* 0x000fea000b800000 */
[----:B------:R-:W4:Y:S01]  /*4050*/  LDC.64 R14, c[0x0][0x3c0] ;  /* 0x0000f000ff0e7b82 */ /* 0x000f220000000a00 */
[C---:B-1----:R-:W-:Y:S01]  /*4060*/  SHF.L.U32 R5, R4.reuse, 0x2, RZ ;  /* 0x0000000204057819 */ /* 0x042fe200000006ff */
[----:B------:R-:W1:Y:S01]  /*4070*/  LDCU UR10, c[0x0][0x428] ;  /* 0x00008500ff0a77ac */ /* 0x000e620008000800 */
[----:B------:R-:W-:Y:S01]  /*4080*/  SHF.L.U32 R3, R4, 0x1, RZ ;  /* 0x0000000104037819 */ /* 0x000fe200000006ff */
[----:B------:R-:W1:Y:S04]  /*4090*/  LDCU UR9, c[0x0][0x440] ;  /* 0x00008800ff0977ac */ /* 0x000e680008000800 */
[----:B------:R-:W5:Y:S01]  /*40a0*/  LDC.64 R18, c[0x0][0x3b0] ;  /* 0x0000ec00ff127b82 */ /* 0x000f620000000a00 */
[----:B------:R-:W1:Y:S01]  /*40b0*/  LDCU UR7, c[0x0][0x42c] ;  /* 0x00008580ff0777ac */ /* 0x000e620008000800 */
[----:B------:R-:W1:Y:S06]  /*40c0*/  LDCU UR8, c[0x0][0x430] ;  /* 0x00008600ff0877ac */ /* 0x000e6c0008000800 */
[----:B0-----:R-:W0:Y:S01]  /*40d0*/  LDC.64 R16, c[0x0][0x3b8] ;  /* 0x0000ee00ff107b82 */ /* 0x001e220000000a00 */
[----:B------:R-:W-:-:S07]  /*40e0*/  UMOV UR4, URZ ;  /* 0x000000ff00047c82 */ /* 0x000fce0008000000 */
[----:B--2---:R-:W2:Y:S01]  /*40f0*/  LDC.64 R12, c[0x0][0x3c8] ;  /* 0x0000f200ff0c7b82 */ /* 0x004ea20000000a00 */
[----:B----4-:R-:W-:-:S07]  /*4100*/  IMAD.WIDE R14, R5, 0x4, R14 ;  /* 0x00000004050e7825 */ /* 0x010fce00078e020e */
[----:B------:R-:W4:Y:S01]  /*4110*/  LDC.64 R10, c[0x0][0x390] ;  /* 0x0000e400ff0a7b82 */ /* 0x000f220000000a00 */
[----:B-----5:R-:W-:-:S04]  /*4120*/  IMAD.WIDE R18, R3, 0x4, R18 ;  /* 0x0000000403127825 */ /* 0x020fc800078e0212 */
[----:B0-----:R-:W-:-:S04]  /*4130*/  IMAD.WIDE R16, R3, 0x4, R16 ;  /* 0x0000000403107825 */ /* 0x001fc800078e0210 */
[----:B--2---:R-:W-:-:S04]  /*4140*/  IMAD.WIDE R12, R3, 0x4, R12 ;  /* 0x00000004030c7825 */ /* 0x004fc800078e020c */
[----:B-1--4-:R-:W-:-:S07]  /*4150*/  IMAD.WIDE R10, R4, 0x4, R10 ;  /* 0x00000004040a7825 */ /* 0x012fce00078e020a */
.L_x_2351:
[----:B------:R-:W-:Y:S01]  /*4160*/  ISETP.GE.AND P0, PT, R4, UR5, PT ;  /* 0x0000000504007c0c */ /* 0x000fe2000bf06270 */
[----:B------:R-:W-:Y:S01]  /*4170*/  UIADD3 UR4, UPT, UPT, UR4, 0x1, URZ ;  /* 0x0000000104047890 */ /* 0x000fe2000fffe0ff */
[----:B------:R-:W-:Y:S03]  /*4180*/  BSSY.RECONVERGENT B0, `(.L_x_2280) ;  /* 0x0000062000007945 */ /* 0x000fe60003800200 */
[----:B------:R-:W-:-:S08]  /*4190*/  UISETP.NE.AND UP0, UPT, UR4, UR9, UPT ;  /* 0x000000090400728c */ /* 0x000fd0000bf05270 */
[----:B0-----:R0:W-:Y:S01]  /*41a0*/  @!P0 STG.E desc[UR14][R10.64], RZ ;  /* 0x000000ff0a008986 */ /* 0x0011e2000c10190e */
[----:B------:R-:W-:Y:S01]  /*41b0*/  BAR.SYNC.DEFER_BLOCKING 0x0 ;  /* 0x0000000000007b1d */ /* 0x000fe20000010000 */
[----:B------:R-:W-:-:S13]  /*41c0*/  ISETP.GE.AND P0, PT, R4, UR7, PT ;  /* 0x0000000704007c0c */ /* 0x000fda000bf06270 */
[----:B012--5:R-:W-:Y:S05]  /*41d0*/  @P0 BRA `(.L_x_2281) ;  /* 0x0000000400700947 */ /* 0x027fea0003800000 */
[----:B---3--:R-:W0:Y:S01]  /*41e0*/  LDC.64 R6, c[0x4][0x10] ;  /* 0x01000400ff067b82 */ /* 0x008e220000000a00 */
[----:B------:R-:W2:Y:S04]  /*41f0*/  LDG.E.CONSTANT R9, desc[UR14][R18.64] ;  /* 0x0000000e12097981 */ /* 0x000ea8000c1e9900 */
[----:B------:R-:W3:Y:S03]  /*4200*/  LDG.E.CONSTANT R8, desc[UR14][R18.64+0x4] ;  /* 0x0000040e12087981 */ /* 0x000ee6000c1e9900 */
[----:B------:R-:W1:Y:S01]  /*4210*/  LDC.64 R26, c[0x0][0x380] ;  /* 0x0000e000ff1a7b82 */ /* 0x000e620000000a00 */
[----:B------:R4:W5:Y:S04]  /*4220*/  LDG.E.CONSTANT R20, desc[UR14][R16.64] ;  /* 0x0000000e10147981 */ /* 0x000968000c1e9900 */
[----:B------:R4:W5:Y:S04]  /*4230*/  LDG.E.CONSTANT R21, desc[UR14][R16.64+0x4] ;  /* 0x0000040e10157981 */ /* 0x000968000c1e9900 */
        /* <DEDUP_REMOVED lines=12> */
[----:B------:R-:W4:Y:S04]  /*4300*/  LDG.E R5, desc[UR14][R22.64+0x8] ;  /* 0x0000080e16057981 */ /* 0x000f28000c1e1900 */
        /* <DEDUP_REMOVED lines=28> */
[----:B-1---5:R-:W-:Y:S05]  /*44d0*/  CALL.REL.NOINC `($__internal_35_$__cuda_sm20_sqrt_rn_f32_slowpath) ;  /* 0x0000005400647944 */ /* 0x022fea0003c00000 */
[----:B------:R-:W-:Y:S01]  /*44e0*/  MOV R0, R44 ;  /* 0x0000002c00007202 */ /* 0x000fe20000000f00 */
[----:B------:R-:W-:Y:S06]  /*44f0*/  BRA `(.L_x_2284) ;  /* 0x0000000000107947 */ /* 0x000fec0003800000 */
.L_x_2283:
[----:B-1----:R-:W-:Y:S01]  /*4500*/  FMUL.FTZ R0, R3, R22 ;  /* 0x0000001603007220 */ /* 0x002fe20000410000 */
[----:B------:R-:W-:-:S03]  /*4510*/  FMUL.FTZ R22, R22, 0.5 ;  /* 0x3f00000016167820 */ /* 0x000fc60000410000 */
[----:B------:R-:W-:-:S04]  /*4520*/  FFMA R3, -R0, R0, R3 ;  /* 0x0000000000037223 */ /* 0x000fc80000000103 */
[----:B------:R-:W-:-:S07]  /*4530*/  FFMA R0, R3, R22, R0 ;  /* 0x0000001603007223 */ /* 0x000fce0000000000 */
.L_x_2284:
[----:B------:R-:W-:Y:S05]  /*4540*/  BSYNC.RECONVERGENT B1 ;  /* 0x0000000000017941 */ /* 0x000fea0003800200 */
.L_x_2282:
        /* <DEDUP_REMOVED lines=14> */
[----:B------:R-:W-:Y:S05]  /*4630*/  CALL.REL.NOINC `($__internal_36_$__cuda_sm3x_div_rn_noftz_f32_slowpath) ;  /* 0x0000005400647944 */ /* 0x000fea0003c00000 */
[----:B------:R-:W-:-:S07]  /*4640*/  MOV R28, R0 ;  /* 0x00000000001c7202 */ /* 0x000fce0000000f00 */
.L_x_2286:
[----:B------:R-:W-:Y:S05]  /*4650*/  BSYNC.RECONVERGENT B1 ;  /* 0x0000000000017941 */ /* 0x000fea0003800200 */
.L_x_2285:
[----:B------:R-:W0:Y:S01]  /*4660*/  LDC.64 R26, c[0x0][0x390] ;  /* 0x0000e400ff1a7b82 */ /* 0x000e220000000a00 */
[----:B------:R-:W-:Y:S01]  /*4670*/  FMUL R20, R20, 0.5 ;  /* 0x3f00000014147820 */ /* 0x000fe20000400000 */
[CC--:B------:R-:W-:Y:S01]  /*4680*/  FMUL R3, R28.reuse, -R7.reuse ;  /* 0x800000071c037220 */ /* 0x0c0fe20000400000 */
[C---:B------:R-:W-:Y:S01]  /*4690*/  FMUL R33, R28.reuse, R7 ;  /* 0x000000071c217220 */ /* 0x040fe20000400000 */
[CC--:B------:R-:W-:Y:S01]  /*46a0*/  FMUL R29, R28.reuse, -R6.reuse ;  /* 0x800000061c1d7220 */ /* 0x0c0fe20000400000 */
[C---:B------:R-:W-:Y:S01]  /*46b0*/  FMUL R35, R28.reuse, R6 ;  /* 0x000000061c237220 */ /* 0x040fe20000400000 */
[C---:B------:R-:W-:Y:S01]  /*46c0*/  FMUL R20, R21.reuse, R20 ;  /* 0x0000001415147220 */ /* 0x040fe20000400000 */
[CC--:B------:R-:W-:Y:S01]  /*46d0*/  FMUL R31, R28.reuse, -R5.reuse ;  /* 0x800000051c1f7220 */ /* 0x0c0fe20000400000 */
        /* <DEDUP_REMOVED lines=12> */
.L_x_2281:
[----:B------:R-:W-:Y:S05]  /*47a0*/  BSYNC.RECONVERGENT B0 ;  /* 0x0000000000007941 */ /* 0x000fea0003800200 */
.L_x_2280:
[----:B------:R-:W-:Y:S01]  /*47b0*/  ISETP.GE.AND P0, PT, R4, UR8, PT ;  /* 0x0000000804007c0c */ /* 0x000fe2000bf06270 */
[----:B------:R-:W-:-:S12]  /*47c0*/  BSSY.RECONVERGENT B0, `(.L_x_2287) ;  /* 0x00001d9000007945 */ /* 0x000fd80003800200 */
[----:B------:R-:W-:Y:S05]  /*47d0*/  @P0 BRA `(.L_x_2288) ;  /* 0x0000001c005c0947 */ /* 0x000fea0003800000 */
[----:B0--3--:R-:W0:Y:S01]  /*47e0*/  LDC.64 R6, c[0x4][0x10] ;  /* 0x01000400ff067b82 */ /* 0x009e220000000a00 */
[----:B------:R-:W2:Y:S04]  /*47f0*/  LDG.E.CONSTANT R27, desc[UR14][R14.64] ;  /* 0x0000000e0e1b7981 */ /* 0x000ea8000c1e9900 */
[----:B------:R-:W3:Y:S03]  /*4800*/  LDG.E.CONSTANT R23, desc[UR14][R14.64+0x4] ;  /* 0x0000040e0e177981 */ /* 0x000ee6000c1e9900 */
[----:B------:R-:W1:Y:S01]  /*4810*/  LDC.64 R28, c[0x0][0x380] ;  /* 0x0000e000ff1c7b82 */ /* 0x000e620000000a00 */
[----:B-----5:R-:W4:Y:S04]  /*4820*/  LDG.E.CONSTANT R21, desc[UR14][R14.64+0x8] ;  /* 0x0000080e0e157981 */ /* 0x020f28000c1e9900 */
[----:B------:R-:W5:Y:S04]  /*4830*/  LDG.E.CONSTANT R34, desc[UR14][R12.64] ;  /* 0x0000000e0c227981 */ /* 0x000f68000c1e9900 */
        /* <DEDUP_REMOVED lines=13> */
[----:B------:R-:W3:Y:S04]  /*4910*/  LDG.E R3, desc[UR14][R46.64+0x8] ;  /* 0x0000080e2e037981 */ /* 0x000ee8000c1e1900 */
[----:B0-----:R-:W3:Y:S04]  /*4920*/  @P0 LDG.E R31, desc[UR14][R40.64+0x4] ;  /* 0x0000040e281f0981 */ /* 0x001ee8000c1e1900 */
[----:B------:R-:W3:Y:S04]  /*4930*/  @P0 LDG.E R39, desc[UR14][R40.64] ;  /* 0x0000000e28270981 */ /* 0x000ee8000c1e1900 */
[----:B------:R0:W3:Y:S04]  /*4940*/  LDG.E R20, desc[UR14][R36.64+0x8] ;  /* 0x0000080e24147981 */ /* 0x0000e8000c1e1900 */
[----:B------:R-:W3:Y:S01]  /*4950*/  @P0 LDG.E R53, desc[UR14][R40.64+0x8] ;  /* 0x0000080e28350981 */ /* 0x000ee2000c1e1900 */
[----:B------:R-:W0:Y:S01]  /*4960*/  @P0 LDC.64 R8, c[0x4][0x8] ;  /* 0x01000200ff080b82 */ /* 0x000e220000000a00 */
[----:B----4-:R-:W-:-:S02]  /*4970*/  LEA R21, R21, R21, 0x1 ;  /* 0x0000001515157211 */ /* 0x010fc400078e08ff */
[----:B-1----:R-:W4:Y:S04]  /*4980*/  @P0 LDG.E R38, desc[UR14][R6.64+0x4] ;  /* 0x0000040e06260981 */ /* 0x002f28000c1e1900 */
[----:B------:R-:W4:Y:S01]  /*4990*/  @P0 LDG.E R47, desc[UR14][R6.64] ;  /* 0x0000000e062f0981 */ /* 0x000f22000c1e1900 */
[----:B------:R-:W-:-:S03]  /*49a0*/  IMAD.WIDE R28, R21, 0x4, R28 ;  /* 0x00000004151c7825 */ /* 0x000fc600078e021c */
[----:B------:R-:W4:Y:S01]  /*49b0*/  @P0 LDG.E R42, desc[UR14][R6.64+0x8] ;  /* 0x0000080e062a0981 */ /* 0x000f22000c1e1900 */
[----:B0-----:R-:W0:Y:S03]  /*49c0*/  @P0 LDC.64 R36, c[0x4][RZ] ;  /* 0x01000000ff240b82 */ /* 0x001e260000000a00 */
[----:B------:R-:W4:Y:S04]  /*49d0*/  LDG.E R49, desc[UR14][R28.64] ;  /* 0x0000000e1c317981 */ /* 0x000f28000c1e1900 */
[----:B------:R-:W4:Y:S04]  /*49e0*/  LDG.E R43, desc[UR14][R28.64+0x4] ;  /* 0x0000040e1c2b7981 */ /* 0x000f28000c1e1900 */
[----:B------:R1:W4:Y:S04]  /*49f0*/  LDG.E R0, desc[UR14][R28.64+0x8] ;  /* 0x0000080e1c007981 */ /* 0x000328000c1e1900 */
[----:B------:R-:W4:Y:S04]  /*4a00*/  @P0 LDG.E R45, desc[UR14][R8.64] ;  /* 0x0000000e082d0981 */ /* 0x000f28000c1e1900 */
[----:B------:R-:W4:Y:S04]  /*4a10*/  @P0 LDG.E R51, desc[UR14][R8.64+0x4] ;  /* 0x0000040e08330981 */ /* 0x000f28000c1e1900 */
[----:B------:R-:W4:Y:S04]  /*4a20*/  @P0 LDG.E R44, desc[UR14][R8.64+0x8] ;  /* 0x0000080e082c0981 */ /* 0x000f28000c1e1900 */
[----:B0-----:R-:W4:Y:S04]  /*4a30*/  @P0 LDG.E R41, desc[UR14][R36.64] ;  /* 0x0000000e24290981 */ /* 0x001f28000c1e1900 */
[----:B------:R-:W4:Y:S04]  /*4a40*/  @P0 LDG.E R40, desc[UR14][R36.64+0x4] ;  /* 0x0000040e24280981 */ /* 0x000f28000c1e1900 */
[----:B------:R-:W4:Y:S01]  /*4a50*/  @P0 LDG.E R46, desc[UR14][R36.64+0x8] ;  /* 0x0000080e242e0981 */ /* 0x000f22000c1e1900 */
[----:B------:R-:W-:Y:S01]  /*4a60*/  BSSY.RECONVERGENT B1, `(.L_x_2289) ;  /* 0x0000029000017945 */ /* 0x000fe20003800200 */
[----:B--2---:R-:W-:Y:S01]  /*4a70*/  FADD R30, R35, -R22 ;  /* 0x80000016231e7221 */ /* 0x004fe20000000000 */
[----:B---3--:R-:W-:-:S03]  /*4a80*/  FADD R32, R33, -R26 ;  /* 0x8000001a21207221 */ /* 0x008fc60000000000 */
[----:B------:R-:W-:Y:S01]  /*4a90*/  @P0 FMUL R31, R30, R31 ;  /* 0x0000001f1e1f0220 */ /* 0x000fe20000400000 */
[----:B------:R-:W-:-:S05]  /*4aa0*/  @P0 FMUL R39, R32, R39 ;  /* 0x0000002720270220 */ /* 0x000fca0000400000 */
[----:B------:R-:W4:Y:S01]  /*4ab0*/  @P0 FRND R31, R31 ;  /* 0x0000001f001f0307 */ /* 0x000f220000201000 */
[----:B-1----:R-:W-:-:S04]  /*4ac0*/  FADD R28, R3, -R20 ;  /* 0x80000014031c7221 */ /* 0x002fc80000000000 */
[----:B------:R-:W-:-:S03]  /*4ad0*/  @P0 FMUL R53, R28, R53 ;  /* 0x000000351c350220 */ /* 0x000fc60000400000 */
[----:B------:R-:W0:Y:S08]  /*4ae0*/  @P0 FRND R39, R39 ;  /* 0x0000002700270307 */ /* 0x000e300000201000 */
[----:B------:R-:W1:Y:S01]  /*4af0*/  @P0 FRND R53, R53 ;  /* 0x0000003500350307 */ /* 0x000e620000201000 */
[----:B----4-:R-:W-:-:S04]  /*4b00*/  @P0 FFMA R30, -R38, R31, R30 ;  /* 0x0000001f261e0223 */ /* 0x010fc8000000011e */
[----:B------:R-:W-:Y:S01]  /*4b10*/  FMUL R3, R30, R30 ;  /* 0x0000001e1e037220 */ /* 0x000fe20000400000 */
[----:B0-----:R-:W-:Y:S01]  /*4b20*/  @P0 FFMA R32, -R47, R39, R32 ;  /* 0x000000272f200223 */ /* 0x001fe20000000120 */
[----:B------:R-:W-:-:S03]  /*4b30*/  FADD R26, -R26, R49 ;  /* 0x000000311a1a7221 */ /* 0x000fc60000000100 */
[----:B------:R-:W-:Y:S01]  /*4b40*/  FFMA R7, R32, R32, R3 ;  /* 0x0000002020077223 */ /* 0x000fe20000000003 */
[----:B------:R-:W-:Y:S01]  /*4b50*/  FADD R22, -R22, R43 ;  /* 0x0000002b16167221 */ /* 0x000fe20000000100 */
[----:B-1----:R-:W-:Y:S01]  /*4b60*/  @P0 FFMA R28, -R42, R53, R28 ;  /* 0x000000352a1c0223 */ /* 0x002fe2000000011c */
        /* <DEDUP_REMOVED lines=15> */
[----:B------:R-:W-:Y:S02]  /*4c60*/  MOV R3, R6 ;  /* 0x0000000600037202 */ /* 0x000fe40000000f00 */
[----:B------:R-:W-:-:S07]  /*4c70*/  MOV R0, 0x4c90 ;  /* 0x00004c9000007802 */ /* 0x000fce0000000f00 */
[----:B---345:R-:W-:Y:S05]  /*4c80*/  CALL.REL.NOINC `($__internal_35_$__cuda_sm20_sqrt_rn_f32_slowpath) ;  /* 0x0000004c00787944 */ /* 0x038fea0003c00000 */
[----:B------:R-:W-:Y:S01]  /*4c90*/  MOV R9, R44 ;  /* 0x0000002c00097202 */ /* 0x000fe20000000f00 */
[----:B------:R-:W-:Y:S06]  /*4ca0*/  BRA `(.L_x_2291) ;  /* 0x0000000000107947 */ /* 0x000fec0003800000 */
.L_x_2290:
[----:B----4-:R-:W-:Y:S01]  /*4cb0*/  FMUL.FTZ R9, R6, R7 ;  /* 0x0000000706097220 */ /* 0x010fe20000410000 */
[----:B------:R-:W-:-:S03]  /*4cc0*/  FMUL.FTZ R3, R7, 0.5 ;  /* 0x3f00000007037820 */ /* 0x000fc60000410000 */
[----:B------:R-:W-:-:S04]  /*4cd0*/  FFMA R0, -R9, R9, R6 ;  /* 0x0000000909007223 */ /* 0x000fc80000000106 */
[----:B------:R-:W-:-:S07]  /*4ce0*/  FFMA R9, R0, R3, R9 ;  /* 0x0000000300097223 */ /* 0x000fce0000000009 */
.L_x_2291:
[----:B------:R-:W-:Y:S05]  /*4cf0*/  BSYNC.RECONVERGENT B1 ;  /* 0x0000000000017941 */ /* 0x000fea0003800200 */
.L_x_2289:
[----:B------:R-:W-:Y:S01]  /*4d00*/  FMUL R3, R22, R22 ;  /* 0x0000001616037220 */ /* 0x000fe20000400000 */
[----:B------:R-:W-:Y:S03]  /*4d10*/  BSSY.RECONVERGENT B1, `(.L_x_2292) ;  /* 0x000000f000017945 */ /* 0x000fe60003800200 */
[----:B------:R-:W-:-:S04]  /*4d20*/  FFMA R3, R26, R26, R3 ;  /* 0x0000001a1a037223 */ /* 0x000fc80000000003 */
[----:B------:R-:W-:-:S04]  /*4d30*/  FFMA R3, R20, R20, R3 ;  /* 0x0000001414037223 */ /* 0x000fc80000000003 */
[----:B------:R0:W1:Y:S01]  /*4d40*/  MUFU.RSQ R0, R3 ;  /* 0x0000000300007308 */ /* 0x0000620000001400 */
[----:B---3--:R-:W-:-:S04]  /*4d50*/  IADD3 R6, PT, PT, R3, -0xd000000, RZ ;  /* 0xf300000003067810 */ /* 0x008fc80007ffe0ff */
[----:B------:R-:W-:-:S13]  /*4d60*/  ISETP.GT.U32.AND P0, PT, R6, 0x727fffff, PT ;  /* 0x727fffff0600780c */ /* 0x000fda0003f04070 */
[----:B01----:R-:W-:Y:S05]  /*4d70*/  @!P0 BRA `(.L_x_2293) ;  /* 0x0000000000108947 */ /* 0x003fea0003800000 */
[----:B------:R-:W-:-:S07]  /*4d80*/  MOV R0, 0x4da0 ;  /* 0x00004da000007802 */ /* 0x000fce0000000f00 */
[----:B-----5:R-:W-:Y:S05]  /*4d90*/  CALL.REL.NOINC `($__internal_35_$__cuda_sm20_sqrt_rn_f32_slowpath) ;  /* 0x0000004c00347944 */ /* 0x020fea0003c00000 */
[----:B------:R-:W-:Y:S01]  /*4da0*/  MOV R8, R44 ;  /* 0x0000002c00087202 */ /* 0x000fe20000000f00 */
[----:B------:R-:W-:Y:S06]  /*4db0*/  BRA `(.L_x_2294) ;  /* 0x0000000000107947 */ /* 0x000fec0003800000 */
.L_x_2293:
[----:B------:R-:W-:Y:S01]  /*4dc0*/  FMUL.FTZ R8, R3, R0 ;  /* 0x0000000003087220 */ /* 0x000fe20000410000 */
[----:B------:R-:W-:-:S03]  /*4dd0*/  FMUL.FTZ R0, R0, 0.5 ;  /* 0x3f00000000007820 */ /* 0x000fc60000410000 */
[----:B------:R-:W-:-:S04]  /*4de0*/  FFMA R3, -R8, R8, R3 ;  /* 0x0000000808037223 */ /* 0x000fc80000000103 */
[----:B------:R-:W-:-:S07]  /*4df0*/  FFMA R8, R3, R0, R8 ;  /* 0x0000000003087223 */ /* 0x000fce0000000008 */
.L_x_2294:
[----:B------:R-:W-:Y:S05]  /*4e00*/  BSYNC.RECONVERGENT B1 ;  /* 0x0000000000017941 */ /* 0x000fea0003800200 */
.L_x_2292:
        /* <DEDUP_REMOVED lines=19> */
.L_x_2296:
[----:B------:R-:W-:Y:S05]  /*4f40*/  BSYNC.RECONVERGENT B1 ;  /* 0x0000000000017941 */ /* 0x000fea0003800200 */
.L_x_2295:
[----:B------:R-:W-:Y:S01]  /*4f50*/  HFMA2 R3, -RZ, RZ, 1.75, 0 ;  /* 0x3f000000ff037431 */ /* 0x000fe200000001ff */
[----:B------:R-:W-:Y:S01]  /*4f60*/  FMNMX R0, R0, -1, !PT ;  /* 0xbf80000000007809 */ /* 0x000fe20007800000 */
[----:B------:R-:W-:Y:S03]  /*4f70*/  BSSY.RECONVERGENT B1, `(.L_x_2297) ;  /* 0x000002a000017945 */ /* 0x000fe60003800200 */
[----:B------:R-:W-:-:S04]  /*4f80*/  FMNMX R6, R0, 1, PT ;  /* 0x3f80000000067809 */ /* 0x000fc80003800000 */
[C---:B------:R-:W-:Y:S01]  /*4f90*/  FSETP.NEU.AND P1, PT, |R6|.reuse, 1, PT ;  /* 0x3f8000000600780b */ /* 0x040fe20003f2d200 */
[C---:B------:R-:W-:Y:S01]  /*4fa0*/  FFMA R0, |R6|.reuse, -R3, 0.5 ;  /* 0x3f00000006007423 */ /* 0x040fe20000000a03 */
[C---:B------:R-:W-:Y:S01]  /*4fb0*/  FSETP.GT.AND P0, PT, |R6|.reuse, 0.56000000238418579102, PT ;  /* 0x3f0f5c290600780b */ /* 0x040fe20003f04200 */
[----:B------:R-:W-:Y:S02]  /*4fc0*/  FFMA R38, -R6, R6, 1 ;  /* 0x3f80000006267423 */ /* 0x000fe40000000106 */
[----:B------:R-:W0:Y:S03]  /*4fd0*/  MUFU.RSQ R3, R0 ;  /* 0x0000000000037308 */ /* 0x000e260000001400 */
[----:B------:R-:W-:Y:S01]  /*4fe0*/  IADD3 R31, PT, PT, R38, -0xd000000, RZ ;  /* 0xf3000000261f7810 */ /* 0x000fe20007ffe0ff */
        /* <DEDUP_REMOVED lines=16> */
[----:B------:R-:W-:Y:S02]  /*50f0*/  FMUL R0, R0, R29 ;  /* 0x0000001d00007220 */ /* 0x000fe40000400000 */
[----:B------:R0:W1:Y:S02]  /*5100*/  MUFU.RSQ R29, R38 ;  /* 0x00000026001d7308 */ /* 0x0000640000001400 */
[----:B------:R-:W-:-:S05]  /*5110*/  FFMA R0, R3, R0, R3 ;  /* 0x0000000003007223 */ /* 0x000fca0000000003 */
[----:B------:R-:W-:-:S05]  /*5120*/  FSEL R3, R0, -R0, P0 ;  /* 0x8000000000037208 */ /* 0x000fca0000000000 */
[----:B------:R-:W-:Y:S01]  /*5130*/  @!P1 FFMA R0, R36, 0.93318945169448852539, R3 ;  /* 0x3f6ee58124009823 */ /* 0x000fe20000000003 */
[----:B------:R-:W-:-:S03]  /*5140*/  ISETP.GT.U32.AND P1, PT, R31, 0x727fffff, PT ;  /* 0x727fffff1f00780c */ /* 0x000fc60003f24070 */
[----:B------:R-:W-:-:S04]  /*5150*/  @P0 FADD R0, R0, R0 ;  /* 0x0000000000000221 */ /* 0x000fc80000000000 */
[----:B-----5:R-:W-:-:S06]  /*5160*/  FADD R5, -R5, R0 ;  /* 0x0000000005057221 */ /* 0x020fcc0000000100 */
[----:B01----:R-:W-:Y:S05]  /*5170*/  @!P1 BRA `(.L_x_2298) ;  /* 0x0000000000149947 */ /* 0x003fea0003800000 */
[----:B------:R-:W-:Y:S02]  /*5180*/  MOV R3, R38 ;  /* 0x0000002600037202 */ /* 0x000fe40000000f00 */
[----:B------:R-:W-:-:S07]  /*5190*/  MOV R0, 0x51b0 ;  /* 0x000051b000007802 */ /* 0x000fce0000000f00 */
[----:B------:R-:W-:Y:S05]  /*51a0*/  CALL.REL.NOINC `($__internal_35_$__cuda_sm20_sqrt_rn_f32_slowpath) ;  /* 0x0000004800307944 */ /* 0x000fea0003c00000 */
[----:B------:R-:W-:Y:S01]  /*51b0*/  MOV R35, R44 ;  /* 0x0000002c00237202 */ /* 0x000fe20000000f00 */
[----:B------:R-:W-:Y:S06]  /*51c0*/  BRA `(.L_x_2299) ;  /* 0x0000000000107947 */ /* 0x000fec0003800000 */
.L_x_2298:
[----:B------:R-:W-:Y:S01]  /*51d0*/  FMUL.FTZ R35, R38, R29 ;  /* 0x0000001d26237220 */ /* 0x000fe20000410000 */
[----:B------:R-:W-:-:S03]  /*51e0*/  FMUL.FTZ R3, R29, 0.5 ;  /* 0x3f0000001d037820 */ /* 0x000fc60000410000 */
[----:B------:R-:W-:-:S04]  /*51f0*/  FFMA R0, -R35, R35, R38 ;  /* 0x0000002323007223 */ /* 0x000fc80000000126 */
[----:B------:R-:W-:-:S07]  /*5200*/  FFMA R35, R0, R3, R35 ;  /* 0x0000000300237223 */ /* 0x000fce0000000023 */
.L_x_2299:
[----:B------:R-:W-:Y:S05]  /*5210*/  BSYNC.RECONVERGENT B1 ;  /* 0x0000000000017941 */ /* 0x000fea0003800200 */
.L_x_2297:
        /* <DEDUP_REMOVED lines=14> */
[----:B------:R-:W-:Y:S05]  /*5300*/  CALL.REL.NOINC `($__internal_36_$__cuda_sm3x_div_rn_noftz_f32_slowpath) ;  /* 0x0000004800307944 */ /* 0x000fea0003c00000 */
[----:B------:R-:W-:-:S07]  /*5310*/  MOV R33, R0 ;  /* 0x0000000000217202 */ /* 0x000fce0000000f00 */
.L_x_2301:
[----:B------:R-:W-:Y:S05]  /*5320*/  BSYNC.RECONVERGENT B1 ;  /* 0x0000000000017941 */ /* 0x000fea0003800200 */
.L_x_2300:
        /* <DEDUP_REMOVED lines=13> */
[----:B------:R-:W-:Y:S05]  /*5400*/  CALL.REL.NOINC `($__internal_36_$__cuda_sm3x_div_rn_noftz_f32_slowpath) ;  /* 0x0000004400f07944 */ /* 0x000fea0003c00000 */
.L_x_2303:
[----:B------:R-:W-:Y:S05]  /*5410*/  BSYNC.RECONVERGENT B1 ;  /* 0x0000000000017941 */ /* 0x000fea0003800200 */
.L_x_2302:
        /* <DEDUP_REMOVED lines=14> */
[----:B------:R-:W-:-:S07]  /*5500*/  MOV R40, R0 ;  /* 0x0000000000287202 */ /* 0x000fce0000000f00 */
.L_x_2305:
[----:B------:R-:W-:Y:S05]  /*5510*/  BSYNC.RECONVERGENT B1 ;  /* 0x0000000000017941 */ /* 0x000fea0003800200 */
.L_x_2304:
        /* <DEDUP_REMOVED lines=14> */
.L_x_2307:
[----:B------:R-:W-:Y:S05]  /*5600*/  BSYNC.RECONVERGENT B1 ;  /* 0x0000000000017941 */ /* 0x000fea0003800200 */
.L_x_2306:
        /* <DEDUP_REMOVED lines=14> */
.L_x_2309:
[----:B------:R-:W-:Y:S05]  /*56f0*/  BSYNC.RECONVERGENT B1 ;  /* 0x0000000000017941 */ /* 0x000fea0003800200 */
.L_x_2308:
        /* <DEDUP_REMOVED lines=15> */
.L_x_2311:
[----:B------:R-:W-:Y:S05]  /*57f0*/  BSYNC.RECONVERGENT B1 ;  /* 0x0000000000017941 */ /* 0x000fea0003800200 */
.L_x_2310:
        /* <DEDUP_REMOVED lines=14> */
.L_x_2313:
[----:B------:R-:W-:Y:S05]  /*58e0*/  BSYNC.RECONVERGENT B1 ;  /* 0x0000000000017941 */ /* 0x000fea0003800200 */
.L_x_2312:
        /* <DEDUP_REMOVED lines=14> */
.L_x_2315:
[----:B------:R-:W-:Y:S05]  /*59d0*/  BSYNC.RECONVERGENT B1 ;  /* 0x0000000000017941 */ /* 0x000fea0003800200 */
.L_x_2314:
        /* <DEDUP_REMOVED lines=15> */
.L_x_2317:
[----:B------:R-:W-:Y:S05]  /*5ad0*/  BSYNC.RECONVERGENT B1 ;  /* 0x0000000000017941 */ /* 0x000fea0003800200 */
.L_x_2316:
        /* <DEDUP_REMOVED lines=14> */
.L_x_2319:
[----:B------:R-:W-:Y:S05]  /*5bc0*/  BSYNC.RECONVERGENT B1 ;  /* 0x0000000000017941 */ /* 0x000fea0003800200 */
.L_x_2318:
        /* <DEDUP_REMOVED lines=14> */
.L_x_2321:
[----:B------:R-:W-:Y:S05]  /*5cb0*/  BSYNC.RECONVERGENT B1 ;  /* 0x0000000000017941 */ /* 0x000fea0003800200 */
.L_x_2320:
        /* <DEDUP_REMOVED lines=15> */
.L_x_2323:
[----:B------:R-:W-:Y:S05]  /*5db0*/  BSYNC.RECONVERGENT B1 ;  /* 0x0000000000017941 */ /* 0x000fea0003800200 */
.L_x_2322:
        /* <DEDUP_REMOVED lines=14> */
.L_x_2325:
[----:B------:R-:W-:Y:S05]  /*5ea0*/  BSYNC.RECONVERGENT B1 ;  /* 0x0000000000017941 */ /* 0x000fea0003800200 */
.L_x_2324:
        /* <DEDUP_REMOVED lines=14> */
.L_x_2327:
[----:B------:R-:W-:Y:S05]  /*5f90*/  BSYNC.RECONVERGENT B1 ;  /* 0x0000000000017941 */ /* 0x000fea0003800200 */
.L_x_2326:
        /* <DEDUP_REMOVED lines=15> */
.L_x_2329:
[----:B------:R-:W-:Y:S05]  /*6090*/  BSYNC.RECONVERGENT B1 ;  /* 0x0000000000017941 */ /* 0x000fea0003800200 */
.L_x_2328:
        /* <DEDUP_REMOVED lines=14> */
.L_x_2331:
[----:B------:R-:W-:Y:S05]  /*6180*/  BSYNC.RECONVERGENT B1 ;  /* 0x0000000000017941 */ /* 0x000fea0003800200 */
.L_x_2330:
        /* <DEDUP_REMOVED lines=14> */
.L_x_2333:
[----:B------:R-:W-:Y:S05]  /*6270*/  BSYNC.RECONVERGENT B1 ;  /* 0x0000000000017941 */ /* 0x000fea0003800200 */
.L_x_2332:
        /* <DEDUP_REMOVED lines=14> */
.L_x_2335:
[----:B------:R-:W-:Y:S05]  /*6360*/  BSYNC.RECONVERGENT B1 ;  /* 0x0000000000017941 */ /* 0x000fea0003800200 */
.L_x_2334:
[----:B------:R-:W0:Y:S01]  /*6370*/  LDC.64 R6, c[0x0][0x390] ;  /* 0x0000e400ff067b82 */ /* 0x000e220000000a00 */
[----:B------:R-:W-:Y:S01]  /*6380*/  FMUL R3, R29, -R40 ;  /* 0x800000281d037220 */ /* 0x000fe20000400000 */
[----:B------:R-:W-:Y:S01]  /*6390*/  FADD R40, R31, R40 ;  /* 0x000000281f287221 */ /* 0x000fe20000000000 */
[C---:B------:R-:W-:Y:S01]  /*63a0*/  FMUL R35, R29.reuse, -R31 ;  /* 0x8000001f1d237220 */ /* 0x040fe20000400000 */
[C---:B------:R-:W-:Y:S01]  /*63b0*/  FMUL R31, R29.reuse, -R38 ;  /* 0x800000261d1f7220 */ /* 0x040fe20000400000 */
[----:B------:R-:W-:Y:S01]  /*63c0*/  FADD R38, R26, R38 ;  /* 0x000000261a267221 */ /* 0x000fe20000000000 */
[C---:B------:R-:W-:Y:S01]  /*63d0*/  FMUL R37, R29.reuse, -R26 ;  /* 0x8000001a1d257220 */ /* 0x040fe20000400000 */
[----:B------:R-:W-:Y:S01]  /*63e0*/  FMUL R34, R34, 0.5 ;  /* 0x3f00000022227820 */ /* 0x000fe20000400000 */
[----:B------:R-:W1:Y:S01]  /*63f0*/  LDC.64 R8, c[0x0][0x3a0] ;  /* 0x0000e800ff087b82 */ /* 0x000e620000000a00 */
[C---:B------:R-:W-:Y:S01]  /*6400*/  FMUL R33, R29.reuse, -R36 ;  /* 0x800000241d217220 */ /* 0x040fe20000400000 */
[----:B------:R-:W-:Y:S01]  /*6410*/  FADD R36, R0, R36 ;  /* 0x0000002400247221 */ /* 0x000fe20000000000 */
[----:B------:R-:W-:Y:S01]  /*6420*/  FMUL R39, R29, -R0 ;  /* 0x800000001d277220 */ /* 0x000fe20000400000 */
[----:B------:R-:W-:Y:S01]  /*6430*/  FMUL R34, R5, R34 ;  /* 0x0000002205227220 */ /* 0x000fe20000400000 */
[C---:B------:R-:W-:Y:S01]  /*6440*/  FMUL R41, R29.reuse, R40 ;  /* 0x000000281d297220 */ /* 0x040fe20000400000 */
[C---:B------:R-:W-:Y:S01]  /*6450*/  FMUL R43, R29.reuse, R38 ;  /* 0x000000261d2b7220 */ /* 0x040fe20000400000 */
[----:B------:R-:W-:Y:S01]  /*6460*/  FMUL R29, R29, R36 ;  /* 0x000000241d1d7220 */ /* 0x000fe20000400000 */
        /* <DEDUP_REMOVED lines=14> */
.L_x_2288:
[----:B------:R-:W-:Y:S05]  /*6550*/  BSYNC.RECONVERGENT B0 ;  /* 0x0000000000007941 */ /* 0x000fea0003800200 */
.L_x_2287:
[----:B------:R-:W-:Y:S01]  /*6560*/  BAR.SYNC.DEFER_BLOCKING 0x0 ;  /* 0x0000000000007b1d */ /* 0x000fe20000010000 */
[----:B------:R-:W-:-:S05]  /*6570*/  ISETP.GE.AND P0, PT, R4, UR10, PT ;  /* 0x0000000a04007c0c */ /* 0x000fca000bf06270 */
[----:B------:R-:W-:Y:S08]  /*6580*/  BSSY.RECONVERGENT B0, `(.L_x_2336) ;  /* 0x0000080000007945 */ /* 0x000ff00003800200 */
[----:B------:R-:W-:Y:S05]  /*6590*/  @P0 BRA `(.L_x_2337) ;  /* 0x0000000400f80947 */ /* 0x000fea0003800000 */
[----:B0-23-5:R-:W-:Y:S01]  /*65a0*/  IMAD.WIDE R20, R4, 0x8, R10 ;  /* 0x0000000804147825 */ /* 0x02dfe200078e020a */
[----:B------:R0:W5:Y:S04]  /*65b0*/  LDG.E.CONSTANT R8, desc[UR14][R24.64] ;  /* 0x0000000e18087981 */ /* 0x000168000c1e9900 */
        /* <DEDUP_REMOVED lines=11> */
[----:B-1----:R-:W-:-:S07]  /*6670*/  MOV R0, 0x6690 ;  /* 0x0000669000007802 */ /* 0x002fce0000000f00 */
[----:B-----5:R-:W-:Y:S05]  /*6680*/  CALL.REL.NOINC `($__internal_35_$__cuda_sm20_sqrt_rn_f32_slowpath) ;  /* 0x0000003000f87944 */ /* 0x020fea0003c00000 */
[----:B------:R-:W-:Y:S01]  /*6690*/  MOV R3, R44 ;  /* 0x0000002c00037202 */ /* 0x000fe20000000f00 */
[----:B------:R-:W-:Y:S06]  /*66a0*/  BRA `(.L_x_2340) ;  /* 0x0000000000107947 */ /* 0x000fec0003800000 */
.L_x_2339:
[----:B-1----:R-:W-:Y:S01]  /*66b0*/  FMUL.FTZ R20, R3, R0 ;  /* 0x0000000003147220 */ /* 0x002fe20000410000 */
[----:B------:R-:W-:-:S03]  /*66c0*/  FMUL.FTZ R0, R0, 0.5 ;  /* 0x3f00000000007820 */ /* 0x000fc60000410000 */
[----:B------:R-:W-:-:S04]  /*66d0*/  FFMA R3, -R20, R20, R3 ;  /* 0x0000001414037223 */ /* 0x000fc80000000103 */
[----:B------:R-:W-:-:S07]  /*66e0*/  FFMA R3, R3, R0, R20 ;  /* 0x0000000003037223 */ /* 0x000fce0000000014 */
.L_x_2340:
[----:B------:R-:W-:Y:S05]  /*66f0*/  BSYNC.RECONVERGENT B1 ;  /* 0x0000000000017941 */ /* 0x000fea0003800200 */
.L_x_2338:
        /* <DEDUP_REMOVED lines=16> */
.L_x_2344:
[----:B------:R-:W-:Y:S05]  /*6800*/  BSYNC.RECONVERGENT B4 ;  /* 0x0000000000047941 */ /* 0x000fea0003800200 */
.L_x_2343:
        /* <DEDUP_REMOVED lines=33> */
.L_x_2347:
[----:B------:R-:W-:Y:S05]  /*6a20*/  BSYNC.RECONVERGENT B5 ;  /* 0x0000000000057941 */ /* 0x000fea0003800200 */
.L_x_2346:
[----:B------:R-:W-:Y:S05]  /*6a30*/  BSYNC.RECONVERGENT B4 ;  /* 0x0000000000047941 */ /* 0x000fea0003800200 */
.L_x_2345:
[-C--:B------:R-:W-:Y:S01]  /*6a40*/  FMUL R7, R7, R0.reuse ;  /* 0x0000000007077220 */ /* 0x080fe20000400000 */
[-C--:B------:R-:W-:Y:S01]  /*6a50*/  FMUL R6, R6, R0.reuse ;  /* 0x0000000006067220 */ /* 0x080fe20000400000 */
[----:B------:R-:W-:-:S07]  /*6a60*/  FMUL R5, R5, R0 ;  /* 0x0000000005057220 */ /* 0x000fce0000400000 */
.L_x_2342:
[----:B------:R-:W-:Y:S05]  /*6a70*/  BSYNC.RECONVERGENT B1 ;  /* 0x0000000000017941 */ /* 0x000fea0003800200 */
.L_x_2341:
        /* <DEDUP_REMOVED lines=9> */
.L_x_2349:
[----:B------:R-:W0:Y:S02]  /*6b10*/  MUFU.RCP R41, R8 ;  /* 0x0000000800297308 */ /* 0x000e240000001000 */
[----:B0-----:R-:W-:-:S04]  /*6b20*/  FFMA R0, R8, R41, -1 ;  /* 0xbf80000008007423 */ /* 0x001fc80000000029 */
[----:B------:R-:W-:-:S04]  /*6b30*/  FADD.FTZ R0, -R0, -RZ ;  /* 0x800000ff00007221 */ /* 0x000fc80000010100 */
[----:B------:R-:W-:-:S07]  /*6b40*/  FFMA R41, R41, R0, R41 ;  /* 0x0000000029297223 */ /* 0x000fce0000000029 */
.L_x_2350:
[----:B------:R-:W-:Y:S05]  /*6b50*/  BSYNC.RECONVERGENT B1 ;  /* 0x0000000000017941 */ /* 0x000fea0003800200 */
.L_x_2348:
[----:B------:R-:W0:Y:S01]  /*6b60*/  LDC.64 R20, c[0x0][0x388] ;  /* 0x0000e200ff147b82 */ /* 0x000e220000000a00 */
[----:B------:R-:W-:-:S07]  /*6b70*/  LEA R3, R4, R4, 0x1 ;  /* 0x0000000404037211 */ /* 0x000fce00078e08ff */
[----:B------:R-:W1:Y:S08]  /*6b80*/  LDC.64 R22, c[0x0][0x380] ;  /* 0x0000e000ff167b82 */ /* 0x000e700000000a00 */
[----:B------:R-:W2:Y:S01]  /*6b90*/  LDC R31, c[0x0][0x43c] ;  /* 0x00010f00ff1f7b82 */ /* 0x000ea20000000800 */
[----:B0-----:R-:W-:-:S05]  /*6ba0*/  IMAD.WIDE R20, R3, 0x4, R20 ;  /* 0x0000000403147825 */ /* 0x001fca00078e0214 */
[----:B------:R-:W3:Y:S01]  /*6bb0*/  LDG.E R26, desc[UR14][R20.64] ;  /* 0x0000000e141a7981 */ /* 0x000ee2000c1e1900 */
[----:B-1----:R-:W-:-:S03]  /*6bc0*/  IMAD.WIDE R22, R3, 0x4, R22 ;  /* 0x0000000403167825 */ /* 0x002fc600078e0216 */
[----:B------:R-:W4:Y:S04]  /*6bd0*/  LDG.E R9, desc[UR14][R20.64+0x8] ;  /* 0x0000080e14097981 */ /* 0x000f28000c1e1900 */
[----:B------:R-:W5:Y:S04]  /*6be0*/  LDG.E R3, desc[UR14][R20.64+0x4] ;  /* 0x0000040e14037981 */ /* 0x000f68000c1e1900 */
[----:B------:R-:W5:Y:S04]  /*6bf0*/  LDG.E R27, desc[UR14][R22.64] ;  /* 0x0000000e161b7981 */ /* 0x000f68000c1e1900 */
[----:B------:R-:W5:Y:S04]  /*6c00*/  LDG.E R29, desc[UR14][R22.64+0x4] ;  /* 0x0000040e161d7981 */ /* 0x000f68000c1e1900 */
[----:B------:R-:W5:Y:S01]  /*6c10*/  LDG.E R30, desc[UR14][R22.64+0x8] ;  /* 0x0000080e161e7981 */ /* 0x000f62000c1e1900 */
[----:B------:R-:W-:Y:S01]  /*6c20*/  FMUL R41, R41, 0.00041840001358650624752 ;  /* 0x39db5cb329297820 */ /* 0x000fe20000400000 */
[----:B------:R-:W-:Y:S01]  /*6c30*/  FSETP.GEU.AND P0, PT, R8, 9.9999999747524270788e-07, PT ;  /* 0x358637bd0800780b */ /* 0x000fe20003f0e000 */
[----:B--2---:R-:W-:-:S03]  /*6c40*/  FMUL R0, R31, 0.5 ;  /* 0x3f0000001f007820 */ /* 0x004fc60000400000 */
[----:B------:R-:W-:Y:S01]  /*6c50*/  FSEL R41, R41, 3.4866669011535122991e-05, P0 ;  /* 0x38123dcd29297808 */ /* 0x000fe20000000000 */
[C---:B------:R-:W-:Y:S01]  /*6c60*/  FMUL R8, R0.reuse, R7 ;  /* 0x0000000700087220 */ /* 0x040fe20000400000 */
[C---:B------:R-:W-:Y:S01]  /*6c70*/  FMUL R6, R0.reuse, R6 ;  /* 0x0000000600067220 */ /* 0x040fe20000400000 */
[----:B------:R-:W-:Y:S02]  /*6c80*/  FMUL R28, R0, R5 ;  /* 0x00000005001c7220 */ /* 0x000fe40000400000 */
[C---:B---3--:R-:W-:Y:S02]  /*6c90*/  FFMA R26, R41.reuse, R8, R26 ;  /* 0x00000008291a7223 */ /* 0x048fe4000000001a */
[C---:B----4-:R-:W-:Y:S01]  /*6ca0*/  FFMA R9, R41.reuse, R28, R9 ;  /* 0x0000001c29097223 */ /* 0x050fe20000000009 */
[C---:B-----5:R-:W-:Y:S01]  /*6cb0*/  FFMA R0, R41.reuse, R6, R3 ;  /* 0x0000000629007223 */ /* 0x060fe20000000003 */
[----:B------:R-:W-:Y:S01]  /*6cc0*/  FFMA R5, R41, R8, R26 ;  /* 0x0000000829057223 */ /* 0x000fe2000000001a */
[----:B------:R-:W-:-:S02]  /*6cd0*/  FFMA R27, R26, R31, R27 ;  /* 0x0000001f1a1b7223 */ /* 0x000fc4000000001b */
[----:B------:R-:W-:Y:S01]  /*6ce0*/  FFMA R7, R41, R6, R0 ;  /* 0x0000000629077223 */ /* 0x000fe20000000000 */
[-C--:B------:R-:W-:Y:S01]  /*6cf0*/  FFMA R29, R0, R31.reuse, R29 ;  /* 0x0000001f001d7223 */ /* 0x080fe2000000001d */
[----:B------:R-:W-:Y:S01]  /*6d00*/  FFMA R3, R9, R31, R30 ;  /* 0x0000001f09037223 */ /* 0x000fe2000000001e */
[----:B------:R-:W-:Y:S01]  /*6d10*/  FFMA R9, R41, R28, R9 ;  /* 0x0000001c29097223 */ /* 0x000fe20000000009 */
[----:B------:R1:W-:Y:S04]  /*6d20*/  STG.E desc[UR14][R22.64], R27 ;  /* 0x0000001b16007986 */ /* 0x0003e8000c10190e */
[----:B------:R1:W-:Y:S04]  /*6d30*/  STG.E desc[UR14][R22.64+0x4], R29 ;  /* 0x0000041d16007986 */ /* 0x0003e8000c10190e */
[----:B------:R1:W-:Y:S04]  /*6d40*/  STG.E desc[UR14][R22.64+0x8], R3 ;  /* 0x0000080316007986 */ /* 0x0003e8000c10190e */
[----:B------:R1:W-:Y:S04]  /*6d50*/  STG.E desc[UR14][R20.64], R5 ;  /* 0x0000000514007986 */ /* 0x0003e8000c10190e */
[----:B------:R1:W-:Y:S04]  /*6d60*/  STG.E desc[UR14][R20.64+0x4], R7 ;  /* 0x0000040714007986 */ /* 0x0003e8000c10190e */
[----:B------:R1:W-:Y:S02]  /*6d70*/  STG.E desc[UR14][R20.64+0x8], R9 ;  /* 0x0000080914007986 */ /* 0x0003e4000c10190e */
.L_x_2337:
[----:B------:R-:W-:Y:S05]  /*6d80*/  BSYNC.RECONVERGENT B0 ;  /* 0x0000000000007941 */ /* 0x000fea0003800200 */
.L_x_2336:
[----:B------:R-:W-:Y:S06]  /*6d90*/  BAR.SYNC.DEFER_BLOCKING 0x0 ;  /* 0x0000000000007b1d */ /* 0x000fec0000010000 */
[----:B------:R-:W-:Y:S05]  /*6da0*/  BRA.U UP0, `(.L_x_2351) ;  /* 0xffffffd100ec7547 */ /* 0x000fea000b83ffff */
.L_x_2279:
[----:B------:R-:W-:Y:S01]  /*6db0*/  ISETP.GE.AND P0, PT, R4, UR5, PT ;  /* 0x0000000504007c0c */ /* 0x000fe2000bf06270 */
[----:B------:R-:W4:Y:S01]  /*6dc0*/  LDCU UR4, c[0x0][0x428] ;  /* 0x00008500ff0477ac */ /* 0x000f220008000800 */
[----:B------:R-:W-:Y:S01]  /*6dd0*/  BSSY.RECONVERGENT B0, `(.L_x_2352) ;  /* 0x0000028000007945 */ /* 0x000fe20003800200 */
[----:B012--5:R-:W-:Y:S01]  /*6de0*/  HFMA2 R5, -RZ, RZ, 0, 0 ;  /* 0x00000000ff057431 */ /* 0x027fe200000001ff */
[----:B---3--:R-:W-:Y:S02]  /*6df0*/  CS2R R8, SRZ ;  /* 0x0000000000087805 */ /* 0x008fe4000001ff00 */
[----:B------:R-:W-:Y:S02]  /*6e00*/  CS2R R10, SRZ ;  /* 0x00000000000a7805 */ /* 0x000fe4000001ff00 */
[----:B------:R-:W-:Y:S02]  /*6e10*/  CS2R R14, SRZ ;  /* 0x00000000000e7805 */ /* 0x000fe4000001ff00 */
[----:B------:R-:W-:-:S03]  /*6e20*/  MOV R16, RZ ;  /* 0x000000ff00107202 */ /* 0x000fc60000000f00 */
[----:B------:R-:W0:Y:S01]  /*6e30*/  @!P0 LDC.64 R6, c[0x0][0x398] ;  /* 0x0000e600ff068b82 */ /* 0x000e220000000a00 */
[----:B----4-:R-:W-:-:S04]  /*6e40*/  MOV R3, UR4 ;  /* 0x0000000400037c02 */ /* 0x010fc80008000f00 */
[----:B------:R-:W-:Y:S01]  /*6e50*/  ISETP.GE.AND P1, PT, R3, 0x1, PT ;  /* 0x000000010300780c */ /* 0x000fe20003f26270 */
[----:B0-----:R-:W-:Y:S01]  /*6e60*/  @!P0 IMAD.WIDE R12, R4, 0x4, R6 ;  /* 0x00000004040c8825 */ /* 0x001fe200078e0206 */
[----:B------:R-:W-:-:S04]  /*6e70*/  CS2R R6, SRZ ;  /* 0x0000000000067805 */ /* 0x000fc8000001ff00 */
[----:B------:R0:W-:Y:S01]  /*6e80*/  @!P0 STG.E desc[UR14][R12.64], RZ ;  /* 0x000000ff0c008986 */ /* 0x0001e2000c10190e */
[----:B------:R-:W-:Y:S01]  /*6e90*/  BAR.SYNC.DEFER_BLOCKING 0x0 ;  /* 0x0000000000007b1d */ /* 0x000fe20000010000 */
[----:B------:R-:W-:Y:S02]  /*6ea0*/  ISETP.GE.AND P0, PT, R4, R3, PT ;  /* 0x000000030400720c */ /* 0x000fe40003f06270 */
[----:B0-----:R-:W-:-:S11]  /*6eb0*/  CS2R R12, SRZ ;  /* 0x00000000000c7805 */ /* 0x001fd6000001ff00 */
[----:B------:R-:W-:Y:S05]  /*6ec0*/  @P0 BRA `(.L_x_2353) ;  /* 0x0000000000600947 */ /* 0x000fea0003800000 */
[----:B------:R-:W0:Y:S01]  /*6ed0*/  LDC.64 R10, c[0x0][0x3e0] ;  /* 0x0000f800ff0a7b82 */ /* 0x000e220000000a00 */
[C---:B------:R-:W-:Y:S01]  /*6ee0*/  LEA R17, R4.reuse, R4, 0x1 ;  /* 0x0000000404117211 */ /* 0x040fe200078e08ff */
[----:B------:R-:W1:Y:S06]  /*6ef0*/  LDCU.64 UR4, c[0x0][0x420] ;  /* 0x00008400ff0477ac */ /* 0x000e6c0008000a00 */
[----:B------:R-:W2:Y:S08]  /*6f00*/  LDC.64 R12, c[0x0][0x3e8] ;  /* 0x0000fa00ff0c7b82 */ /* 0x000eb00000000a00 */
[----:B------:R-:W3:Y:S08]  /*6f10*/  LDC.64 R22, c[0x0][0x3f0] ;  /* 0x0000fc00ff167b82 */ /* 0x000ef00000000a00 */
[----:B------:R-:W4:Y:S08]  /*6f20*/  LDC.64 R26, c[0x0][0x408] ;  /* 0x00010200ff1a7b82 */ /* 0x000f300000000a00 */
[----:B------:R-:W1:Y:S08]  /*6f30*/  LDC.64 R28, c[0x0][0x418] ;  /* 0x00010600ff1c7b82 */ /* 0x000e700000000a00 */
[----:B------:R-:W1:Y:S01]  /*6f40*/  LDC.64 R6, c[0x0][0x380] ;  /* 0x0000e000ff067b82 */ /* 0x000e620000000a00 */
[----:B0-----:R-:W-:-:S04]  /*6f50*/  IMAD.WIDE R18, R4, 0x4, R10 ;  /* 0x0000000404127825 */ /* 0x001fc800078e020a */
[C---:B--2---:R-:W-:Y:S01]  /*6f60*/  IMAD.WIDE R20, R4.reuse, 0x4, R12 ;  /* 0x0000000404147825 */ /* 0x044fe200078e020c */
[----:B------:R-:W5:Y:S03]  /*6f70*/  LDG.E.CONSTANT R9, desc[UR14][R18.64] ;  /* 0x0000000e12097981 */ /* 0x000f66000c1e9900 */
[C---:B---3--:R-:W-:Y:S01]  /*6f80*/  IMAD.WIDE R22, R4.reuse, 0x4, R22 ;  /* 0x0000000404167825 */ /* 0x048fe200078e0216 */
[----:B------:R-:W5:Y:S03]  /*6f90*/  LDG.E.CONSTANT R10, desc[UR14][R20.64] ;  /* 0x0000000e140a7981 */ /* 0x000f66000c1e9900 */
[C---:B----4-:R-:W-:Y:S01]  /*6fa0*/  IMAD.WIDE R26, R4.reuse, 0x4, R26 ;  /* 0x00000004041a7825 */ /* 0x050fe200078e021a */
[----:B------:R-:W5:Y:S03]  /*6fb0*/  LDG.E.CONSTANT R11, desc[UR14][R22.64] ;  /* 0x0000000e160b7981 */ /* 0x000f66000c1e9900 */
[----:B-1----:R-:W-:-:S05]  /*6fc0*/  IMAD.WIDE R28, R4, 0x4, R28 ;  /* 0x00000004041c7825 */ /* 0x002fca00078e021c */
[----:B------:R-:W5:Y:S01]  /*6fd0*/  LDG.E.CONSTANT R13, desc[UR14][R28.64] ;  /* 0x0000000e1c0d7981 */ /* 0x000f62000c1e9900 */
[----:B------:R-:W-:-:S03]  /*6fe0*/  IMAD.WIDE R16, R17, 0x4, R6 ;  /* 0x0000000411107825 */ /* 0x000fc600078e0206 */
[----:B------:R-:W5:Y:S01]  /*6ff0*/  LDG.E.CONSTANT R6, desc[UR14][R26.64] ;  /* 0x0000000e1a067981 */ /* 0x000f62000c1e9900 */
[----:B------:R-:W-:-:S03]  /*7000*/  IMAD R12, R4, UR4, RZ ;  /* 0x00000004040c7c24 */ /* 0x000fc6000f8e02ff */
[----:B------:R-:W5:Y:S04]  /*7010*/  LDG.E R5, desc[UR14][R16.64] ;  /* 0x0000000e10057981 */ /* 0x000f68000c1e1900 */
[----:B------:R-:W5:Y:S04]  /*7020*/  LDG.E R7, desc[UR14][R16.64+0x4] ;  /* 0x0000040e10077981 */ /* 0x000f68000c1e1900 */
[----:B------:R0:W5:Y:S02]  /*7030*/  LDG.E R8, desc[UR14][R16.64+0x8] ;  /* 0x0000080e10087981 */ /* 0x000164000c1e1900 */
[----:B0-----:R-:W-:-:S07]  /*7040*/  IMAD R16, R4, UR5, RZ ;  /* 0x0000000504107c24 */ /* 0x001fce000f8e02ff */
.L_x_2353:
[----:B------:R-:W-:Y:S05]  /*7050*/  BSYNC.RECONVERGENT B0 ;  /* 0x0000000000007941 */ /* 0x000fea0003800200 */
.L_x_2352:
[----:B------:R-:W-:Y:S01]  /*7060*/  HFMA2 R17, -RZ, RZ, 0, 0 ;  /* 0x00000000ff117431 */ /* 0x000fe200000001ff */
[----:B------:R-:W-:Y:S01]  /*7070*/  MOV R18, RZ ;  /* 0x000000ff00127202 */ /* 0x000fe20000000f00 */
[----:B------:R-:W-:Y:S06]  /*7080*/  @!P1 BRA `(.L_x_2354) ;  /* 0x0000001c00549947 */ /* 0x000fec0003800000 */
        /* <DEDUP_REMOVED lines=8> */
[----:B------:R-:W-:Y:S01]  /*7110*/  MOV R17, RZ ;  /* 0x000000ff00117202 */ /* 0x000fe20000000f00 */
[----:B------:R-:W-:Y:S01]  /*7120*/  UIADD3 UR10, UPT, UPT, UR4, 0x400, URZ ;  /* 0x00000400040a7890 */ /* 0x000fe2000fffe0ff */
[----:B------:R-:W-:Y:S01]  /*7130*/  CS2R R14, SRZ ;  /* 0x00000000000e7805 */ /* 0x000fe2000001ff00 */
[----:B------:R-:W-:Y:S01]  /*7140*/  UISETP.LT.AND UP0, UPT, UR6, 0x1, UPT ;  /* 0x000000010600788c */ /* 0x000fe2000bf01270 */
[----:B------:R-:W-:-:S03]  /*7150*/  LOP3.LUT R20, R20, 0xfc, RZ, 0xc0, !PT ;  /* 0x000000fc14147812 */ /* 0x000fc600078ec0ff */
[----:B------:R-:W-:Y:S02]  /*7160*/  USEL UR6, UR6, 0x1, !UP0 ;  /* 0x0000000106067887 */ /* 0x000fe4000c000000 */
[----:B0-----:R-:W-:Y:S02]  /*7170*/  ULEA UR18, UR5, UR4, 0x18 ;  /* 0x0000000405127291 */ /* 0x001fe4000f8ec0ff */
[----:B------:R-:W-:Y:S02]  /*7180*/  UIADD3 UR4, UPT, UPT, UR4, 0x500, URZ ;  /* 0x0000050004047890 */ /* 0x000fe4000fffe0ff */
[----:B------:R-:W-:Y:S02]  /*7190*/  ULEA UR7, UR5, UR7, 0x18 ;  /* 0x0000000705077291 */ /* 0x000fe4000f8ec0ff */
[----:B------:R-:W-:Y:S02]  /*71a0*/  ULEA UR8, UR5, UR8, 0x18 ;  /* 0x0000000805087291 */ /* 0x000fe4000f8ec0ff */
[----:B------:R-:W-:-:S02]  /*71b0*/  ULEA UR9, UR5, UR9, 0x18 ;  /* 0x0000000905097291 */ /* 0x000fc4000f8ec0ff */
[----:B------:R-:W-:Y:S02]  /*71c0*/  ULEA UR10, UR5, UR10, 0x18 ;  /* 0x0000000a050a7291 */ /* 0x000fe4000f8ec0ff */
[----:B------:R-:W-:-:S03]  /*71d0*/  ULEA UR5, UR5, UR4, 0x18 ;  /* 0x0000000405057291 */ /* 0x000fc6000f8ec0ff */
[----:B------:R-:W-:-:S09]  /*71e0*/  UMOV UR4, URZ ;  /* 0x000000ff00047c82 */ /* 0x000fd20008000000 */
.L_x_2394:
[----:B------:R-:W0:Y:S01]  /*71f0*/  LDCU UR11, c[0x0][0x428] ;  /* 0x00008500ff0b77ac */ /* 0x000e220008000800 */
[----:B-----5:R-:W1:Y:S01]  /*7200*/  LDC.64 R30, c[0x0][0x3e0] ;  /* 0x0000f800ff1e7b82 */ /* 0x020e620000000a00 */
        /* <DEDUP_REMOVED lines=16> */
[----:B------:R-:W5:Y:S04]  /*7310*/  @!P0 LDG.E R35, desc[UR14][R22.64+0x8] ;  /* 0x0000080e16238981 */ /* 0x000f68000c1e1900 */
[----:B------:R-:W2:Y:S04]  /*7320*/  @!P0 LDG.E R33, desc[UR14][R22.64+0x4] ;  /* 0x0000040e16218981 */ /* 0x000ea8000c1e1900 */
[----:B------:R-:W3:Y:S01]  /*7330*/  @!P0 LDG.E.CONSTANT R27, desc[UR14][R26.64] ;  /* 0x0000000e1a1b8981 */ /* 0x000ee2000c1e9900 */
[----:B------:R-:W-:Y:S01]  /*7340*/  VIMNMX R0, PT, PT, R4, UR17, !PT ;  /* 0x0000001104007c48 */ /* 0x000fe2000ffe0100 */
[----:B------:R-:W-:Y:S01]  /*7350*/  UIADD3 UR4, UPT, UPT, UR4, 0x1, URZ ;  /* 0x0000000104047890 */ /* 0x000fe2000fffe0ff */
[----:B------:R-:W-:Y:S03]  /*7360*/  BSSY.RECONVERGENT B1, `(.L_x_2355) ;  /* 0x00001a5000017945 */ /* 0x000fe60003800200 */
[----:B------:R-:W-:Y:S01]  /*7370*/  UISETP.NE.AND UP0, UPT, UR4, UR6, UPT ;  /* 0x000000060400728c */ /* 0x000fe2000bf05270 */
[----:B----4-:R0:W-:Y:S04]  /*7380*/  @!P0 STS [R20+UR18], R21 ;  /* 0x0000001514008988 */ /* 0x0101e80008000812 */
[----:B--2---:R0:W-:Y:S04]  /*7390*/  @!P0 STS [R20+UR7], R33 ;  /* 0x0000002114008988 */ /* 0x0041e80008000807 */
[----:B-----5:R0:W-:Y:S04]  /*73a0*/  @!P0 STS [R20+UR8], R35 ;  /* 0x0000002314008988 */ /* 0x0201e80008000808 */
        /* <DEDUP_REMOVED lines=23> */
.L_x_2393:
        /* <DEDUP_REMOVED lines=31> */
.L_x_2359:
        /* <DEDUP_REMOVED lines=10> */
.L_x_2362:
        /* <DEDUP_REMOVED lines=9> */
.L_x_2360:
[----:B------:R-:W-:Y:S01]  /*7840*/  ISETP.GE.AND P0, PT, R13, 0x1, PT ;  /* 0x000000010d00780c */ /* 0x000fe20003f06270 */
[----:B------:R-:W-:Y:S01]  /*7850*/  BSSY.RECONVERGENT B2, `(.L_x_2363) ;  /* 0x0000012000027945 */ /* 0x000fe20003800200 */
[----:B------:R-:W-:Y:S01]  /*7860*/  HFMA2 R37, -RZ, RZ, 3.82421875, 0.000126361846923828125 ;  /* 0x43a60824ff257431 */ /* 0x000fe200000001ff */
[----:B------:R-:W-:-:S10]  /*7870*/  MOV R38, 0x3f800000 ;  /* 0x3f80000000267802 */ /* 0x000fd40000000f00 */
[----:B------:R-:W-:Y:S05]  /*7880*/  @!P0 BRA `(.L_x_2364) ;  /* 0x0000000000388947 */ /* 0x000fea0003800000 */
[----:B------:R-:W-:-:S07]  /*7890*/  MOV R0, RZ ;  /* 0x000000ff00007202 */ /* 0x000fce0000000f00 */
.L_x_2365:
        /* <DEDUP_REMOVED lines=13> */
.L_x_2364:
[----:B------:R-:W-:Y:S05]  /*7970*/  BSYNC.RECONVERGENT B2 ;  /* 0x0000000000027941 */ /* 0x000fea0003800200 */
.L_x_2363:
        /* <DEDUP_REMOVED lines=11> */
.L_x_2367:
[----:B------:R-:W-:Y:S01]  /*7a30*/  FMUL.FTZ R40, R3, R0 ;  /* 0x0000000003287220 */ /* 0x000fe20000410000 */
[----:B------:R-:W-:-:S03]  /*7a40*/  FMUL.FTZ R0, R0, 0.5 ;  /* 0x3f00000000007820 */ /* 0x000fc60000410000 */
[----:B------:R-:W-:-:S04]  /*7a50*/  FFMA R3, -R40, R40, R3 ;  /* 0x0000002828037223 */ /* 0x000fc80000000103 */
[----:B------:R-:W-:-:S07]  /*7a60*/  FFMA R40, R3, R0, R40 ;  /* 0x0000000003287223 */ /* 0x000fce0000000028 */
.L_x_2368:
[----:B------:R-:W-:Y:S05]  /*7a70*/  BSYNC.RECONVERGENT B2 ;  /* 0x0000000000027941 */ /* 0x000fea0003800200 */
.L_x_2366:
        /* <DEDUP_REMOVED lines=10> */
.L_x_2370:
[----:B-1----:R-:W-:Y:S01]  /*7b20*/  FMUL.FTZ R3, R48, R41 ;  /* 0x0000002930037220 */ /* 0x002fe20000410000 */
[----:B------:R-:W-:-:S03]  /*7b30*/  FMUL.FTZ R41, R41, 0.5 ;  /* 0x3f00000029297820 */ /* 0x000fc60000410000 */
[----:B------:R-:W-:-:S04]  /*7b40*/  FFMA R0, -R3, R3, R48 ;  /* 0x0000000303007223 */ /* 0x000fc80000000130 */
[----:B------:R-:W-:-:S07]  /*7b50*/  FFMA R0, R0, R41, R3 ;  /* 0x0000002900007223 */ /* 0x000fce0000000003 */
.L_x_2371:
[----:B------:R-:W-:Y:S05]  /*7b60*/  BSYNC.RECONVERGENT B2 ;  /* 0x0000000000027941 */ /* 0x000fea0003800200 */
.L_x_2369:
        /* <DEDUP_REMOVED lines=8> */
.L_x_2373:
[----:B------:R-:W0:Y:S02]  /*7bf0*/  MUFU.RCP R41, R0 ;  /* 0x0000000000297308 */ /* 0x000e240000001000 */
[----:B0-----:R-:W-:-:S04]  /*7c00*/  FFMA R3, R41, R0, -1 ;  /* 0xbf80000029037423 */ /* 0x001fc80000000000 */
[----:B------:R-:W-:-:S04]  /*7c10*/  FADD.FTZ R42, -R3, -RZ ;  /* 0x800000ff032a7221 */ /* 0x000fc80000010100 */
[----:B------:R-:W-:-:S07]  /*7c20*/  FFMA R41, R41, R42, R41 ;  /* 0x0000002a29297223 */ /* 0x000fce0000000029 */
.L_x_2374:
[----:B------:R-:W-:Y:S05]  /*7c30*/  BSYNC.RECONVERGENT B3 ;  /* 0x0000000000037941 */ /* 0x000fea0003800200 */
.L_x_2372:
        /* <DEDUP_REMOVED lines=19> */
[----:B------:R-:W-:-:S07]  /*7d70*/  MOV R0, 0x7d90 ;  /* 0x00007d9000007802 */ /* 0x000fce0000000f00 */
[----:B------:R-:W-:Y:S05]  /*7d80*/  CALL.REL.NOINC `($__internal_35_$__cuda_sm20_sqrt_rn_f32_slowpath) ;  /* 0x0000001c00387944 */ /* 0x000fea0003c00000 */
[----:B------:R-:W-:Y:S01]  /*7d90*/  MOV R50, R44 ;  /* 0x0000002c00327202 */ /* 0x000fe20000000f00 */
[----:B------:R-:W-:Y:S06]  /*7da0*/  BRA `(.L_x_2377) ;  /* 0x0000000000107947 */ /* 0x000fec0003800000 */
.L_x_2376:
[----:B------:R-:W-:Y:S01]  /*7db0*/  FMUL.FTZ R50, R3, R44 ;  /* 0x0000002c03327220 */ /* 0x000fe20000410000 */
[----:B------:R-:W-:-:S03]  /*7dc0*/  FMUL.FTZ R0, R44, 0.5 ;  /* 0x3f0000002c007820 */ /* 0x000fc60000410000 */
[----:B------:R-:W-:-:S04]  /*7dd0*/  FFMA R3, -R50, R50, R3 ;  /* 0x0000003232037223 */ /* 0x000fc80000000103 */
[----:B------:R-:W-:-:S07]  /*7de0*/  FFMA R50, R3, R0, R50 ;  /* 0x0000000003327223 */ /* 0x000fce0000000032 */
.L_x_2377:
[----:B------:R-:W-:Y:S05]  /*7df0*/  BSYNC.RECONVERGENT B2 ;  /* 0x0000000000027941 */ /* 0x000fea0003800200 */
.L_x_2375:
        /* <DEDUP_REMOVED lines=24> */
.L_x_2379:
[----:B------:R-:W-:Y:S05]  /*7f80*/  BSYNC.RECONVERGENT B4 ;  /* 0x0000000000047941 */ /* 0x000fea0003800200 */
.L_x_2378:
        /* <DEDUP_REMOVED lines=20> */
[----:B------:R-:W-:Y:S05]  /*80d0*/  CALL.REL.NOINC `($__internal_34_$__cuda_sm20_rcp_rn_f32_slowpath) ;  /* 0x0000001400947944 */ /* 0x000fea0003c00000 */
[----:B------:R-:W-:Y:S05]  /*80e0*/  BRA `(.L_x_2382) ;  /* 0x0000000000107947 */ /* 0x000fea0003800000 */
.L_x_2381:
[----:B------:R-:W0:Y:S02]  /*80f0*/  MUFU.RCP R41, R42 ;  /* 0x0000002a00297308 */ /* 0x000e240000001000 */
[----:B0-----:R-:W-:-:S04]  /*8100*/  FFMA R0, R42, R41, -1 ;  /* 0xbf8000002a007423 */ /* 0x001fc80000000029 */
[----:B------:R-:W-:-:S04]  /*8110*/  FADD.FTZ R0, -R0, -RZ ;  /* 0x800000ff00007221 */ /* 0x000fc80000010100 */
[----:B------:R-:W-:-:S07]  /*8120*/  FFMA R41, R41, R0, R41 ;  /* 0x0000000029297223 */ /* 0x000fce0000000029 */
.L_x_2382:
[----:B------:R-:W-:Y:S05]  /*8130*/  BSYNC.RECONVERGENT B3 ;  /* 0x0000000000037941 */ /* 0x000fea0003800200 */
.L_x_2380:
        /* <DEDUP_REMOVED lines=20> */
[C---:B------:R-:W-:Y:S01]  /*8280*/  FFMA R42, |R40|.reuse, 2, R3 ;  /* 0x40000000282a7823 */ /* 0x040fe20000000203 */
[----:B------:R-:W-:Y:S01]  /*8290*/  FMUL R3, R40, -R40 ;  /* 0x8000002828037220 */ /* 0x000fe20000400000 */
[----:B------:R-:W-:-:S03]  /*82a0*/  FFMA R43, R0, R43, -0.015866896137595176697 ;  /* 0xbc81fb4b002b7423 */ /* 0x000fc6000000002b */
[----:B------:R-:W-:Y:S01]  /*82b0*/  FMUL R46, R3, 1.4426950216293334961 ;  /* 0x3fb8aa3b032e7820 */ /* 0x000fe20000400000 */
[C---:B------:R-:W-:Y:S01]  /*82c0*/  FFMA R43, R0.reuse, R43, 0.036429625004529953003 ;  /* 0x3d15373b002b7423 */ /* 0x040fe2000000002b */
[----:B------:R-:W-:Y:S03]  /*82d0*/  MUFU.RCP R42, R42 ;  /* 0x0000002a002a7308 */ /* 0x000fe60000001000 */
[----:B------:R-:W-:-:S04]  /*82e0*/  FFMA R43, R0, R43, -0.066643431782722473145 ;  /* 0xbd887c5a002b7423 */ /* 0x000fc8000000002b */
[C---:B------:R-:W-:Y:S01]  /*82f0*/  FFMA R43, R0.reuse, R43, 0.093814529478549957275 ;  /* 0x3dc021d5002b7423 */ /* 0x040fe2000000002b */
[----:B------:R-:W0:Y:S03]  /*8300*/  FRND.TRUNC R46, R46 ;  /* 0x0000002e002e7307 */ /* 0x000e26000020d000 */
[----:B------:R-:W-:-:S04]  /*8310*/  FFMA R43, R0, R43, -0.10099056363105773926 ;  /* 0xbdced424002b7423 */ /* 0x000fc8000000002b */
[----:B------:R-:W-:-:S04]  /*8320*/  FFMA R43, R0, R43, 0.06809400022029876709 ;  /* 0x3d8b74de002b7423 */ /* 0x000fc8000000002b */
[----:B------:R-:W-:-:S04]  /*8330*/  FFMA R43, R0, R43, 0.015377387404441833496 ;  /* 0x3c7bf170002b7423 */ /* 0x000fc8000000002b */
[----:B------:R-:W-:Y:S01]  /*8340*/  FFMA R43, R0, R43, -0.1396210789680480957 ;  /* 0xbe0ef8d4002b7423 */ /* 0x000fe2000000002b */
[----:B0-----:R-:W-:-:S03]  /*8350*/  FSETP.GT.AND P0, PT, |R46|, 126, PT ;  /* 0x42fc00002e00780b */ /* 0x001fc60003f04200 */
[----:B------:R-:W-:-:S04]  /*8360*/  FFMA R43, R0, R43, 1.232995152473449707 ;  /* 0x3f9dd2c9002b7423 */ /* 0x000fc8000000002b */
[----:B------:R-:W-:-:S04]  /*8370*/  FMUL R45, R43, R42 ;  /* 0x0000002a2b2d7220 */ /* 0x000fc80000400000 */
[----:B------:R-:W-:-:S04]  /*8380*/  FMUL R0, R45, -2 ;  /* 0xc00000002d007820 */ /* 0x000fc80000400000 */
[----:B------:R-:W-:Y:S01]  /*8390*/  FFMA R44, |R40|, R0, R43 ;  /* 0x00000000282c7223 */ /* 0x000fe2000000022b */
[----:B------:R-:W-:-:S03]  /*83a0*/  HFMA2 R43, -RZ, RZ, 3.4921875, 0 ;  /* 0x42fc0000ff2b7431 */ /* 0x000fc600000001ff */
[----:B------:R-:W-:-:S04]  /*83b0*/  FADD R44, -R45, R44 ;  /* 0x0000002c2d2c7221 */ /* 0x000fc80000000100 */
[----:B------:R-:W-:Y:S01]  /*83c0*/  FFMA R42, R42, R44, R45 ;  /* 0x0000002c2a2a7223 */ /* 0x000fe2000000002d */
[----:B------:R-:W-:-:S04]  /*83d0*/  LOP3.LUT R43, R43, 0x80000000, R46, 0xb8, !PT ;  /* 0x800000002b2b7812 */ /* 0x000fc800078eb82e */
        /* <DEDUP_REMOVED lines=10> */
[----:B------:R-:W0:Y:S03]  /*8480*/  MUFU.EX2 R45, R44 ;  /* 0x0000002c002d7308 */ /* 0x000e260000000800 */
        /* <DEDUP_REMOVED lines=18> */
[----:B------:R-:W-:-:S04]  /*85b0*/  FMUL R40, R40, R41 ;  /* 0x0000002928287220 */ /* 0x000fc80000400000 */
[-C--:B------:R-:W-:Y:S01]  /*85c0*/  FFMA R40, R3, R41.reuse, R40 ;  /* 0x0000002903287223 */ /* 0x080fe20000000028 */
[----:B------:R-:W-:-:S03]  /*85d0*/  FMUL R3, R0, R41 ;  /* 0x0000002900037220 */ /* 0x000fc60000400000 */
[----:B------:R-:W-:-:S07]  /*85e0*/  FMUL R0, R37, R40 ;  /* 0x0000002825007220 */ /* 0x000fce0000400000 */
.L_x_2383:
        /* <DEDUP_REMOVED lines=11> */
.L_x_2361:
        /* <DEDUP_REMOVED lines=11> */
.L_x_2385:
[----:B-1----:R-:W-:Y:S01]  /*8750*/  FMUL.FTZ R0, R3, R38 ;  /* 0x0000002603007220 */ /* 0x002fe20000410000 */
[----:B------:R-:W-:-:S03]  /*8760*/  FMUL.FTZ R37, R38, 0.5 ;  /* 0x3f00000026257820 */ /* 0x000fc60000410000 */
[----:B------:R-:W-:-:S04]  /*8770*/  FFMA R3, -R0, R0, R3 ;  /* 0x0000000000037223 */ /* 0x000fc80000000103 */
[----:B------:R-:W-:-:S07]  /*8780*/  FFMA R0, R3, R37, R0 ;  /* 0x0000002503007223 */ /* 0x000fce0000000000 */
.L_x_2386:
[----:B------:R-:W-:Y:S05]  /*8790*/  BSYNC.RECONVERGENT B2 ;  /* 0x0000000000027941 */ /* 0x000fea0003800200 */
.L_x_2384:
        /* <DEDUP_REMOVED lines=25> */
[C---:B------:R-:W-:Y:S01]  /*8930*/  FFMA R3, R40.reuse, R3, R42 ;  /* 0x0000000328037223 */ /* 0x040fe2000000002a */
        /* <DEDUP_REMOVED lines=15> */
[----:B0-----:R-:W-:Y:S05]  /*8a30*/  CALL.REL.NOINC `($__internal_34_$__cuda_sm20_rcp_rn_f32_slowpath) ;  /* 0x0000000c003c7944 */ /* 0x001fea0003c00000 */
[----:B------:R-:W-:Y:S05]  /*8a40*/  BRA `(.L_x_2389) ;  /* 0x0000000000107947 */ /* 0x000fea0003800000 */
.L_x_2388:
[----:B------:R-:W1:Y:S02]  /*8a50*/  MUFU.RCP R41, R0 ;  /* 0x0000000000297308 */ /* 0x000e640000001000 */
[----:B-1----:R-:W-:-:S04]  /*8a60*/  FFMA R3, R41, R0, -1 ;  /* 0xbf80000029037423 */ /* 0x002fc80000000000 */
[----:B------:R-:W-:-:S04]  /*8a70*/  FADD.FTZ R42, -R3, -RZ ;  /* 0x800000ff032a7221 */ /* 0x000fc80000010100 */
[----:B------:R-:W-:-:S07]  /*8a80*/  FFMA R41, R41, R42, R41 ;  /* 0x0000002a29297223 */ /* 0x000fce0000000029 */
.L_x_2389:
[----:B------:R-:W-:Y:S05]  /*8a90*/  BSYNC.RECONVERGENT B3 ;  /* 0x0000000000037941 */ /* 0x000fea0003800200 */
.L_x_2387:
[----:B------:R-:W-:Y:S01]  /*8aa0*/  HFMA2 R44, -RZ, RZ, 3.7421875, 0 ;  /* 0x437c0000ff2c7431 */ /* 0x000fe200000001ff */
[----:B------:R-:W-:Y:S01]  /*8ab0*/  MOV R42, 0x3bbb989d ;  /* 0x3bbb989d002a7802 */ /* 0x000fe20000000f00 */
[----:B------:R-:W-:Y:S01]  /*8ac0*/  FMUL R37, R37, -R37 ;  /* 0x8000002525257220 */ /* 0x000fe20000400000 */
[----:B------:R-:W-:Y:S01]  /*8ad0*/  FADD R0, R0, 9.9999999392252902908e-09 ;  /* 0x322bcc7700007421 */ /* 0x000fe20000000000 */
[----:B0-----:R-:W-:Y:S01]  /*8ae0*/  FMUL R38, R38, R11 ;  /* 0x0000000b26267220 */ /* 0x001fe20000400000 */
        /* <DEDUP_REMOVED lines=10> */
[----:B------:R-:W0:Y:S01]  /*8b90*/  MUFU.EX2 R42, R42 ;  /* 0x0000002a002a7308 */ /* 0x000e220000000800 */
[----:B------:R-:W-:Y:S02]  /*8ba0*/  FMUL R37, R38, -332.0635986328125 ;  /* 0xc3a6082426257820 */ /* 0x000fe40000400000 */
[----:B------:R-:W-:Y:S02]  /*8bb0*/  ISETP.GT.U32.AND P0, PT, R43, 0x1ffffff, PT ;  /* 0x01ffffff2b00780c */ /* 0x000fe40003f04070 */
        /* <DEDUP_REMOVED lines=9> */
[----:B------:R-:W-:Y:S05]  /*8c50*/  CALL.REL.NOINC `($__internal_34_$__cuda_sm20_rcp_rn_f32_slowpath) ;  /* 0x0000000800b47944 */ /* 0x000fea0003c00000 */
[----:B------:R-:W-:Y:S05]  /*8c60*/  BRA `(.L_x_2392) ;  /* 0x0000000000107947 */ /* 0x000fea0003800000 */
.L_x_2391:
[----:B------:R-:W0:Y:S02]  /*8c70*/  MUFU.RCP R41, R0 ;  /* 0x0000000000297308 */ /* 0x000e240000001000 */
[----:B0-----:R-:W-:-:S04]  /*8c80*/  FFMA R3, R0, R41, -1 ;  /* 0xbf80000000037423 */ /* 0x001fc80000000029 */
[----:B------:R-:W-:-:S04]  /*8c90*/  FADD.FTZ R38, -R3, -RZ ;  /* 0x800000ff03267221 */ /* 0x000fc80000010100 */
[----:B------:R-:W-:-:S07]  /*8ca0*/  FFMA R41, R41, R38, R41 ;  /* 0x0000002629297223 */ /* 0x000fce0000000029 */
.L_x_2392:
[----:B------:R-:W-:Y:S05]  /*8cb0*/  BSYNC.RECONVERGENT B3 ;  /* 0x0000000000037941 */ /* 0x000fea0003800200 */
.L_x_2390:
[C---:B------:R-:W-:Y:S01]  /*8cc0*/  FMUL R35, R37.reuse, R35 ;  /* 0x0000002325237220 */ /* 0x040fe20000400000 */
[C---:B------:R-:W-:Y:S01]  /*8cd0*/  FMUL R34, R37.reuse, R34 ;  /* 0x0000002225227220 */ /* 0x040fe20000400000 */
[----:B------:R-:W-:Y:S01]  /*8ce0*/  FMUL R36, R37, R36 ;  /* 0x0000002425247220 */ /* 0x000fe20000400000 */
[----:B------:R-:W-:Y:S01]  /*8cf0*/  FFMA R18, R49, 0.5, R18 ;  /* 0x3f00000031127823 */ /* 0x000fe20000000012 */
[-C--:B------:R-:W-:Y:S01]  /*8d00*/  FFMA R14, R35, R41.reuse, R14 ;  /* 0x00000029230e7223 */ /* 0x080fe2000000000e */
[-C--:B------:R-:W-:Y:S01]  /*8d10*/  FFMA R15, R34, R41.reuse, R15 ;  /* 0x00000029220f7223 */ /* 0x080fe2000000000f */
[----:B------:R-:W-:-:S07]  /*8d20*/  FFMA R17, R36, R41, R17 ;  /* 0x0000002924117223 */ /* 0x000fce0000000011 */
.L_x_2358:
[----:B------:R-:W-:Y:S05]  /*8d30*/  BSYNC.RECONVERGENT B0 ;  /* 0x0000000000007941 */ /* 0x000fea0003800200 */
.L_x_2357:
[----:B------:R-:W0:Y:S01]  /*8d40*/  LDCU UR11, c[0x0][0x428] ;  /* 0x00008500ff0b77ac */ /* 0x000e220008000800 */
[----:B------:R-:W-:Y:S02]  /*8d50*/  IADD3 R0, PT, PT, R33, 0x1, RZ ;  /* 0x0000000121007810 */ /* 0x000fe40007ffe0ff */
[C---:B------:R-:W-:Y:S02]  /*8d60*/  ISETP.LT.U32.AND P1, PT, R39.reuse, 0x3f, PT ;  /* 0x0000003f2700780c */ /* 0x040fe40003f21070 */
[----:B------:R-:W-:Y:S02]  /*8d70*/  IADD3 R39, PT, PT, R39, 0x1, RZ ;  /* 0x0000000127277810 */ /* 0x000fe40007ffe0ff */
[----:B0-----:R-:W-:-:S04]  /*8d80*/  MOV R3, UR11 ;  /* 0x0000000b00037c02 */ /* 0x001fc80008000f00 */
[----:B------:R-:W-:-:S13]  /*8d90*/  ISETP.GE.AND P0, PT, R0, R3, PT ;  /* 0x000000030000720c */ /* 0x000fda0003f06270 */
[----:B------:R-:W-:Y:S05]  /*8da0*/  @!P0 BRA P1, `(.L_x_2393) ;  /* 0xffffffe400dc8947 */ /* 0x000fea000083ffff */
.L_x_2356:
[----:B------:R-:W-:Y:S05]  /*8db0*/  BSYNC.RECONVERGENT B1 ;  /* 0x0000000000017941 */ /* 0x000fea0003800200 */
.L_x_2355:
[----:B------:R-:W-:Y:S06]  /*8dc0*/  BAR.SYNC.DEFER_BLOCKING 0x0 ;  /* 0x0000000000007b1d */ /* 0x000fec0000010000 */
[----:B------:R-:W-:Y:S05]  /*8dd0*/  BRA.U UP0, `(.L_x_2394) ;  /* 0xffffffe500047547 */ /* 0x000fea000b83ffff */
.L_x_2354:
[----:B------:R-:W-:Y:S01]  /*8de0*/  ISETP.GE.AND P0, PT, R4, R3, PT ;  /* 0x000000030400720c */ /* 0x000fe20003f06270 */
[----:B------:R-:W-:-:S12]  /*8df0*/  BSSY.RECONVERGENT B0, `(.L_x_2395) ;  /* 0x000000a000007945 */ /* 0x000fd80003800200 */
[----:B------:R-:W-:Y:S05]  /*8e00*/  @P0 BRA `(.L_x_2396) ;  /* 0x0000000000200947 */ /* 0x000fea0003800000 */
[----:B------:R-:W0:Y:S01]  /*8e10*/  LDC.64 R2, c[0x0][0x398] ;  /* 0x0000e600ff027b82 */ /* 0x000e220000000a00 */
[----:B-----5:R-:W-:-:S07]  /*8e20*/  LEA R5, R4, R4, 0x1 ;  /* 0x0000000404057211 */ /* 0x020fce00078e08ff */
[----:B------:R-:W1:Y:S01]  /*8e30*/  LDC.64 R6, c[0x0][0x3a0] ;  /* 0x0000e800ff067b82 */ /* 0x000e620000000a00 */
[----:B0-----:R-:W-:-:S05]  /*8e40*/  IMAD.WIDE R2, R5, 0x4, R2 ;  /* 0x0000000405027825 */ /* 0x001fca00078e0202 */
[----:B------:R0:W-:Y:S04]  /*8e50*/  REDG.E.ADD.F32.FTZ.RN.STRONG.GPU desc[UR14][R2.64], R14 ;  /* 0x0000000e020079a6 */ /* 0x0001e8000c12f30e */
[----:B------:R0:W-:Y:S04]  /*8e60*/  REDG.E.ADD.F32.FTZ.RN.STRONG.GPU desc[UR14][R2.64+0x4], R15 ;  /* 0x0000040f020079a6 */ /* 0x0001e8000c12f30e */
[----:B------:R0:W-:Y:S04]  /*8e70*/  REDG.E.ADD.F32.FTZ.RN.STRONG.GPU desc[UR14][R2.64+0x8], R17 ;  /* 0x00000811020079a6 */ /* 0x0001e8000c12f30e */
[----:B-1----:R0:W-:Y:S02]  /*8e80*/  REDG.E.ADD.F32.FTZ.RN.STRONG.GPU desc[UR14][R6.64], R18 ;  /* 0x00000012060079a6 */ /* 0x0021e4000c12f30e */
.L_x_2396:
[----:B------:R-:W-:Y:S05]  /*8e90*/  BSYNC.RECONVERGENT B0 ;  /* 0x0000000000007941 */ /* 0x000fea0003800200 */
.L_x_2395:
[----:B------:R-:W-:Y:S06]  /*8ea0*/  BAR.SYNC.DEFER_BLOCKING 0x0 ;  /* 0x0000000000007b1d */ /* 0x000fec0000010000 */
[----:B------:R-:W-:Y:S05]  /*8eb0*/  @P0 EXIT ;  /* 0x000000000000094d */ /* 0x000fea0003800000 */
[----:B0-----:R-:W0:Y:S01]  /*8ec0*/  LDC.64 R2, c[0x0][0x398] ;  /* 0x0000e600ff027b82 */ /* 0x001e220000000a00 */
[----:B------:R-:W-:Y:S01]  /*8ed0*/  LEA R4, R4, R4, 0x1 ;  /* 0x0000000404047211 */ /* 0x000fe200078e08ff */
[----:B------:R1:W5:Y:S04]  /*8ee0*/  LDG.E.CONSTANT R24, desc[UR14][R24.64] ;  /* 0x0000000e18187981 */ /* 0x000368000c1e9900 */
[----:B0----5:R-:W-:-:S05]  /*8ef0*/  IMAD.WIDE R8, R4, 0x4, R2 ;  /* 0x0000000404087825 */ /* 0x021fca00078e0202 */
        /* <DEDUP_REMOVED lines=12> */
[----:B------:R-:W-:Y:S05]  /*8fc0*/  CALL.REL.NOINC `($__internal_35_$__cuda_sm20_sqrt_rn_f32_slowpath) ;  /* 0x0000000800a87944 */ /* 0x000fea0003c00000 */
[----:B------:R-:W-:Y:S01]  /*8fd0*/  MOV R3, R44 ;  /* 0x0000002c00037202 */ /* 0x000fe20000000f00 */
[----:B------:R-:W-:Y:S06]  /*8fe0*/  BRA `(.L_x_2399) ;  /* 0x0000000000107947 */ /* 0x000fec0003800000 */
.L_x_2398:
[----:B0-----:R-:W-:Y:S01]  /*8ff0*/  FMUL.FTZ R8, R3, R0 ;  /* 0x0000000003087220 */ /* 0x001fe20000410000 */
[----:B------:R-:W-:-:S03]  /*9000*/  FMUL.FTZ R0, R0, 0.5 ;  /* 0x3f00000000007820 */ /* 0x000fc60000410000 */
[----:B------:R-:W-:-:S04]  /*9010*/  FFMA R3, -R8, R8, R3 ;  /* 0x0000000808037223 */ /* 0x000fc80000000103 */
[----:B------:R-:W-:-:S07]  /*9020*/  FFMA R3, R3, R0, R8 ;  /* 0x0000000003037223 */ /* 0x000fce0000000008 */
.L_x_2399:
[----:B------:R-:W-:Y:S05]  /*9030*/  BSYNC.RECONVERGENT B0 ;  /* 0x0000000000007941 */ /* 0x000fea0003800200 */
.L_x_2397:
        /* <DEDUP_REMOVED lines=15> */
[----:B------:R-:W-:Y:S05]  /*9130*/  CALL.REL.NOINC `($__internal_36_$__cuda_sm3x_div_rn_noftz_f32_slowpath) ;  /* 0x0000000800a47944 */ /* 0x000fea0003c00000 */
.L_x_2403:
[----:B------:R-:W-:Y:S05]  /*9140*/  BSYNC.RECONVERGENT B1 ;  /* 0x0000000000017941 */ /* 0x000fea0003800200 */
.L_x_2402:
        /* <DEDUP_REMOVED lines=32> */
[----:B------:R-:W-:Y:S05]  /*9350*/  CALL.REL.NOINC `($__internal_36_$__cuda_sm3x_div_rn_noftz_f32_slowpath) ;  /* 0x00000008001c7944 */ /* 0x000fea0003c00000 */
.L_x_2407:
[----:B------:R-:W-:Y:S05]  /*9360*/  BSYNC.RECONVERGENT B4 ;  /* 0x0000000000047941 */ /* 0x000fea0003800200 */
.L_x_2406:
[----:B------:R-:W-:-:S07]  /*9370*/  MOV R3, R0 ;  /* 0x0000000000037202 */ /* 0x000fce0000000f00 */
.L_x_2405:
[----:B------:R-:W-:Y:S05]  /*9380*/  BSYNC.RECONVERGENT B1 ;  /* 0x0000000000017941 */ /* 0x000fea0003800200 */
.L_x_2404:
[-C--:B------:R-:W-:Y:S01]  /*9390*/  FMUL R6, R6, R3.reuse ;  /* 0x0000000306067220 */ /* 0x080fe20000400000 */
[-C--:B------:R-:W-:Y:S01]  /*93a0*/  FMUL R5, R5, R3.reuse ;  /* 0x0000000305057220 */ /* 0x080fe20000400000 */
[----:B------:R-:W-:-:S07]  /*93b0*/  FMUL R2, R2, R3 ;  /* 0x0000000302027220 */ /* 0x000fce0000400000 */
.L_x_2401:
[----:B------:R-:W-:Y:S05]  /*93c0*/  BSYNC.RECONVERGENT B0 ;  /* 0x0000000000007941 */ /* 0x000fea0003800200 */
.L_x_2400:
[C---:B------:R-:W-:Y:S01]  /*93d0*/  FSETP.GEU.AND P0, PT, R24.reuse, 9.9999999747524270788e-07, PT ;  /* 0x358637bd1800780b */ /* 0x040fe20003f0e000 */
[----:B------:R-:W-:Y:S03]  /*93e0*/  BSSY.RECONVERGENT B0, `(.L_x_2408) ;  /* 0x000000d000007945 */ /* 0x000fe60003800200 */
[----:B------:R-:W-:-:S04]  /*93f0*/  FSEL R0, R24, 12, P0 ;  /* 0x4140000018007808 */ /* 0x000fc80000000000 */
[----:B------:R-:W-:-:S04]  /*9400*/  IADD3 R3, PT, PT, R0, 0x1800000, RZ ;  /* 0x0180000000037810 */ /* 0x000fc80007ffe0ff */
[----:B------:R-:W-:-:S04]  /*9410*/  LOP3.LUT R3, R3, 0x7f800000, RZ, 0xc0, !PT ;  /* 0x7f80000003037812 */ /* 0x000fc800078ec0ff */
[----:B------:R-:W-:-:S13]  /*9420*/  ISETP.GT.U32.AND P0, PT, R3, 0x1ffffff, PT ;  /* 0x01ffffff0300780c */ /* 0x000fda0003f04070 */
[----:B------:R-:W-:Y:S05]  /*9430*/  @P0 BRA `(.L_x_2409) ;  /* 0x00000000000c0947 */ /* 0x000fea0003800000 */
[----:B------:R-:W-:-:S07]  /*9440*/  MOV R42, 0x9460 ;  /* 0x00009460002a7802 */ /* 0x000fce0000000f00 */
[----:B------:R-:W-:Y:S05]  /*9450*/  CALL.REL.NOINC `($__internal_34_$__cuda_sm20_rcp_rn_f32_slowpath) ;  /* 0x0000000000b47944 */ /* 0x000fea0003c00000 */
[----:B------:R-:W-:Y:S05]  /*9460*/  BRA `(.L_x_2410) ;  /* 0x0000000000107947 */ /* 0x000fea0003800000 */
.L_x_2409:
[----:B------:R-:W0:Y:S02]  /*9470*/  MUFU.RCP R41, R0 ;  /* 0x0000000000297308 */ /* 0x000e240000001000 */
[----:B0-----:R-:W-:-:S04]  /*9480*/  FFMA R3, R0, R41, -1 ;  /* 0xbf80000000037423 */ /* 0x001fc80000000029 */
[----:B------:R-:W-:-:S04]  /*9490*/  FADD.FTZ R8, -R3, -RZ ;  /* 0x800000ff03087221 */ /* 0x000fc80000010100 */
[----:B------:R-:W-:-:S07]  /*94a0*/  FFMA R41, R41, R8, R41 ;  /* 0x0000000829297223 */ /* 0x000fce0000000029 */
.L_x_2410:
[----:B------:R-:W-:Y:S05]  /*94b0*/  BSYNC.RECONVERGENT B0 ;  /* 0x0000000000007941 */ /* 0x000fea0003800200 */
.L_x_2408:
[----:B------:R-:W0:Y:S02]  /*94c0*/  LDC.64 R8, c[0x0][0x388] ;  /* 0x0000e200ff087b82 */ /* 0x000e240000000a00 */
[----:B0-----:R-:W-:-:S06]  /*94d0*/  IMAD.WIDE R8, R4, 0x4, R8 ;  /* 0x0000000404087825 */ /* 0x001fcc00078e0208 */
[----:B------:R-:W0:Y:S01]  /*94e0*/  LDC R4, c[0x0][0x438] ;  /* 0x00010e00ff047b82 */ /* 0x000e220000000800 */
[----:B------:R-:W2:Y:S04]  /*94f0*/  LDG.E R10, desc[UR14][R8.64+0x4] ;  /* 0x0000040e080a7981 */ /* 0x000ea8000c1e1900 */
[----:B------:R-:W3:Y:S04]  /*9500*/  LDG.E R3, desc[UR14][R8.64] ;  /* 0x0000000e08037981 */ /* 0x000ee8000c1e1900 */
[----:B------:R-:W4:Y:S01]  /*9510*/  LDG.E R11, desc[UR14][R8.64+0x8] ;  /* 0x0000080e080b7981 */ /* 0x000f22000c1e1900 */
[----:B------:R-:W-:Y:S01]  /*9520*/  FMUL R41, R41, 0.00041840001358650624752 ;  /* 0x39db5cb329297820 */ /* 0x000fe20000400000 */
[----:B------:R-:W-:Y:S01]  /*9530*/  FMUL R0, R0, 0.5 ;  /* 0x3f00000000007820 */ /* 0x000fe20000400000 */
[----:B------:R-:W-:Y:S01]  /*9540*/  BSSY.RECONVERGENT B0, `(.L_x_2411) ;  /* 0x000001b000007945 */ /* 0x000fe20003800200 */
[----:B0-----:R-:W-:-:S04]  /*9550*/  FMUL R13, R4, 0.5 ;  /* 0x3f000000040d7820 */ /* 0x001fc80000400000 */
[C---:B------:R-:W-:Y:S01]  /*9560*/  FMUL R4, R13.reuse, R5 ;  /* 0x000000050d047220 */ /* 0x040fe20000400000 */
[C---:B------:R-:W-:Y:S01]  /*9570*/  FMUL R6, R13.reuse, R6 ;  /* 0x000000060d067220 */ /* 0x040fe20000400000 */
[----:B------:R-:W-:Y:S01]  /*9580*/  FMUL R2, R13, R2 ;  /* 0x000000020d027220 */ /* 0x000fe20000400000 */
[----:B------:R-:W-:Y:S02]  /*9590*/  HFMA2 R13, -RZ, RZ, 5.08203125, 629.5 ;  /* 0x451560ebff0d7431 */ /* 0x000fe400000001ff */
[C---:B--2---:R-:W-:Y:S01]  /*95a0*/  FFMA R7, R41.reuse, R4, R10 ;  /* 0x0000000429077223 */ /* 0x044fe2000000000a */
[----:B---3--:R-:W-:-:S03]  /*95b0*/  FFMA R5, R41, R6, R3 ;  /* 0x0000000629057223 */ /* 0x008fc60000000003 */
[----:B------:R-:W-:Y:S01]  /*95c0*/  FMUL R4, R7, R7 ;  /* 0x0000000707047220 */ /* 0x000fe20000400000 */
[----:B------:R-:W-:Y:S01]  /*95d0*/  STG.E desc[UR14][R8.64+0x4], R7 ;  /* 0x0000040708007986 */ /* 0x000fe2000c10190e */
[----:B----4-:R-:W-:Y:S02]  /*95e0*/  FFMA R11, R41, R2, R11 ;  /* 0x00000002290b7223 */ /* 0x010fe4000000000b */
[----:B------:R-:W-:Y:S01]  /*95f0*/  FFMA R4, R5, R5, R4 ;  /* 0x0000000505047223 */ /* 0x000fe20000000004 */
[----:B------:R-:W-:Y:S01]  /*9600*/  MOV R2, 0x3f800000 ;  /* 0x3f80000000027802 */ /* 0x000fe20000000f00 */
[----:B------:R0:W-:Y:S02]  /*9610*/  STG.E desc[UR14][R8.64], R5 ;  /* 0x0000000508007986 */ /* 0x0001e4000c10190e */
[----:B------:R-:W-:Y:S02]  /*9620*/  FFMA R3, R11, R11, R4 ;  /* 0x0000000b0b037223 */ /* 0x000fe40000000004 */
[----:B------:R1:W-:Y:S01]  /*9630*/  STG.E desc[UR14][R8.64+0x8], R11 ;  /* 0x0000080b08007986 */ /* 0x0003e2000c10190e */
[----:B------:R-:W-:Y:S01]  /*9640*/  FFMA R2, R13, -0.00041840001358650624752, R2 ;  /* 0xb9db5cb30d027823 */ /* 0x000fe20000000002 */
[----:B------:R-:W-:-:S03]  /*9650*/  FMUL R3, R3, R0 ;  /* 0x0000000003037220 */ /* 0x000fc60000400000 */
[----:B------:R-:W-:Y:S01]  /*9660*/  FFMA R2, R2, R13, 2390.057373046875 ;  /* 0x451560eb02027423 */ /* 0x000fe2000000000d */
[----:B------:R-:W2:Y:S03]  /*9670*/  FCHK P0, R3, 0.00041840001358650624752 ;  /* 0x39db5cb303007902 */ /* 0x000ea60000000000 */
[----:B------:R-:W-:-:S04]  /*9680*/  FFMA R0, R3, R2, RZ ;  /* 0x0000000203007223 */ /* 0x000fc800000000ff */
[----:B0-----:R-:W-:-:S04]  /*9690*/  FFMA R5, R0, -0.00041840001358650624752, R3 ;  /* 0xb9db5cb300057823 */ /* 0x001fc80000000003 */
[----:B------:R-:W-:Y:S01]  /*96a0*/  FFMA R0, R2, R5, R0 ;  /* 0x0000000502007223 */ /* 0x000fe20000000000 */
[----:B-12---:R-:W-:Y:S06]  /*96b0*/  @!P0 BRA `(.L_x_2412) ;  /* 0x00000000000c8947 */ /* 0x006fec0003800000 */
[----:B------:R-:W-:Y:S02]  /*96c0*/  MOV R0, 0x39db5cb3 ;  /* 0x39db5cb300007802 */ /* 0x000fe40000000f00 */
[----:B------:R-:W-:-:S07]  /*96d0*/  MOV R42, 0x96f0 ;  /* 0x000096f0002a7802 */ /* 0x000fce0000000f00 */
[----:B------:R-:W-:Y:S05]  /*96e0*/  CALL.REL.NOINC `($__internal_36_$__cuda_sm3x_div_rn_noftz_f32_slowpath) ;  /* 0x0000000400387944 */ /* 0x000fea0003c00000 */
.L_x_2412:
[----:B------:R-:W-:Y:S05]  /*96f0*/  BSYNC.RECONVERGENT B0 ;  /* 0x0000000000007941 */ /* 0x000fea0003800200 */
.L_x_2411:
[----:B------:R-:W0:Y:S02]  /*9700*/  LDC.64 R2, c[0x0][0x3a8] ;  /* 0x0000ea00ff027b82 */ /* 0x000e240000000a00 */
[----:B0-----:R-:W-:Y:S01]  /*9710*/  REDG.E.ADD.F32.FTZ.RN.STRONG.GPU desc[UR14][R2.64], R0 ;  /* 0x00000000020079a6 */ /* 0x001fe2000c12f30e */
[----:B------:R-:W-:Y:S05]  /*9720*/  EXIT ;  /* 0x000000000000794d */ /* 0x000fea0003800000 */
        .weak           $__internal_34_$__cuda_sm20_rcp_rn_f32_slowpath
        .type           $__internal_34_$__cuda_sm20_rcp_rn_f32_slowpath,@function
        .size           $__internal_34_$__cuda_sm20_rcp_rn_f32_slowpath,($__internal_35_$__cuda_sm20_sqrt_rn_f32_slowpath - $__internal_34_$__cuda_sm20_rcp_rn_f32_slowpath)
$__internal_34_$__cuda_sm20_rcp_rn_f32_slowpath:
        /* <DEDUP_REMOVED lines=15> */
.L_x_2414:
        /* <DEDUP_REMOVED lines=20> */
[----:B------:R-:W-:Y:S02]  /*9960*/  SHF.R.U32.HI R46, RZ, R41, R46 ;  /* 0x00000029ff2e7219 */ /* 0x000fe4000001162e */
[----:B------:R-:W-:Y:S02]  /*9970*/  SHF.R.U32.HI R3, RZ, R3, R44 ;  /* 0x00000003ff037219 */ /* 0x000fe4000001162c */
        /* <DEDUP_REMOVED lines=11> */
.L_x_2416:
[----:B------:R0:W1:Y:S02]  /*9a30*/  MUFU.RCP R41, R0 ;  /* 0x0000000000297308 */ /* 0x0000640000001000 */
.L_x_2415:
[----:B------:R-:W-:Y:S05]  /*9a40*/  BSYNC.RECONVERGENT B2 ;  /* 0x0000000000027941 */ /* 0x000fea0003800200 */
.L_x_2413:
[----:B------:R-:W-:-:S04]  /*9a50*/  MOV R43, 0x0 ;  /* 0x00000000002b7802 */ /* 0x000fc80000000f00 */
[----:B01----:R-:W-:Y:S05]  /*9a60*/  RET.REL.NODEC R42 `(amber_respa_hmc_step_flat) ;  /* 0xffffff642a647950 */ /* 0x003fea0003c3ffff */
        .weak           $__internal_35_$__cuda_sm20_sqrt_rn_f32_slowpath
        .type           $__internal_35_$__cuda_sm20_sqrt_rn_f32_slowpath,@function
        .size           $__internal_35_$__cuda_sm20_sqrt_rn_f32_slowpath,($__internal_36_$__cuda_sm3x_div_rn_noftz_f32_slowpath - $__internal_35_$__cuda_sm20_sqrt_rn_f32_slowpath)
$__internal_35_$__cuda_sm20_sqrt_rn_f32_slowpath:
        /* <DEDUP_REMOVED lines=19> */
.L_x_2417:
[----:B------:R-:W-:Y:S01]  /*9ba0*/  HFMA2 R43, -RZ, RZ, 0, 0 ;  /* 0x00000000ff2b7431 */ /* 0x000fe200000001ff */
[----:B------:R-:W-:-:S04]  /*9bb0*/  MOV R42, R0 ;  /* 0x00000000002a7202 */ /* 0x000fc80000000f00 */
[----:B------:R-:W-:Y:S05]  /*9bc0*/  RET.REL.NODEC R42 `(amber_respa_hmc_step_flat) ;  /* 0xffffff642a0c7950 */ /* 0x000fea0003c3ffff */
        .weak           $__internal_36_$__cuda_sm3x_div_rn_noftz_f32_slowpath
        .type           $__internal_36_$__cuda_sm3x_div_rn_noftz_f32_slowpath,@function
        .size           $__internal_36_$__cuda_sm3x_div_rn_noftz_f32_slowpath,(.L_x_3171 - $__internal_36_$__cuda_sm3x_div_rn_noftz_f32_slowpath)
$__internal_36_$__cuda_sm3x_div_rn_noftz_f32_slowpath:
        /* <DEDUP_REMOVED lines=34> */
.L_x_2419:
        /* <DEDUP_REMOVED lines=51> */
.L_x_2426:
[----:B------:R-:W-:-:S04]  /*a120*/  LOP3.LUT R0, R0, 0x80000000, RZ, 0xc0, !PT ;  /* 0x8000000000007812 */ /* 0x000fc800078ec0ff */
[----:B------:R-:W-:Y:S01]  /*a130*/  LOP3.LUT R0, R0, 0x7f800000, RZ, 0xfc, !PT ;  /* 0x7f80000000007812 */ /* 0x000fe200078efcff */
[----:B------:R-:W-:Y:S06]  /*a140*/  BRA `(.L_x_2427) ;  /* 0x0000000000047947 */ /* 0x000fec0003800000 */
.L_x_2425:
[----:B------:R-:W-:-:S07]  /*a150*/  LEA R0, R43, R0, 0x17 ;  /* 0x000000002b007211 */ /* 0x000fce00078eb8ff */
.L_x_2427:
[----:B------:R-:W-:Y:S05]  /*a160*/  BSYNC.RECONVERGENT B3 ;  /* 0x0000000000037941 */ /* 0x000fea0003800200 */
.L_x_2424:
[----:B------:R-:W-:Y:S05]  /*a170*/  BRA `(.L_x_2428) ;  /* 0x0000000000207947 */ /* 0x000fea0003800000 */
.L_x_2423:
[----:B------:R-:W-:-:S04]  /*a180*/  LOP3.LUT R0, R0, 0x80000000, R3, 0x48, !PT ;  /* 0x8000000000007812 */ /* 0x000fc800078e4803 */
[----:B------:R-:W-:Y:S01]  /*a190*/  LOP3.LUT R0, R0, 0x7f800000, RZ, 0xfc, !PT ;  /* 0x7f80000000007812 */ /* 0x000fe200078efcff */
[----:B------:R-:W-:Y:S06]  /*a1a0*/  BRA `(.L_x_2428) ;  /* 0x0000000000147947 */ /* 0x000fec0003800000 */
.L_x_2422:
[----:B------:R-:W-:Y:S01]  /*a1b0*/  LOP3.LUT R0, R0, 0x80000000, R3, 0x48, !PT ;  /* 0x8000000000007812 */ /* 0x000fe200078e4803 */
[----:B------:R-:W-:Y:S06]  /*a1c0*/  BRA `(.L_x_2428) ;  /* 0x00000000000c7947 */ /* 0x000fec0003800000 */
.L_x_2421:
[----:B------:R-:W0:Y:S01]  /*a1d0*/  MUFU.RSQ R0, -QNAN ;  /* 0xffc0000000007908 */ /* 0x000e220000001400 */
[----:B------:R-:W-:Y:S05]  /*a1e0*/  BRA `(.L_x_2428) ;  /* 0x0000000000047947 */ /* 0x000fea0003800000 */
.L_x_2420:
[----:B------:R-:W-:-:S07]  /*a1f0*/  FADD.FTZ R0, R3, R0 ;  /* 0x0000000003007221 */ /* 0x000fce0000010000 */
.L_x_2428:
[----:B------:R-:W-:Y:S05]  /*a200*/  BSYNC.RECONVERGENT B2 ;  /* 0x0000000000027941 */ /* 0x000fea0003800200 */
.L_x_2418:
[----:B------:R-:W-:-:S04]  /*a210*/  HFMA2 R43, -RZ, RZ, 0, 0 ;  /* 0x00000000ff2b7431 */ /* 0x000fc800000001ff */
[----:B0-----:R-:W-:Y:S05]  /*a220*/  RET.REL.NODEC R42 `(amber_respa_hmc_step_flat) ;  /* 0xffffff5c2a747950 */ /* 0x001fea0003c3ffff */
.L_x_2429:
        /* <DEDUP_REMOVED lines=13> */
.L_x_3171:


//--------------------- .text.amber_steepest_descent_step --------------------------
	.section	.text.amber_steepest_descent_step,"ax",@progbits
	.align	128
        .global         amber_steepest_descent_step
        .type           amber_steepest_descent_step,@function
        .size           amber_steepest_descent_step,(.L_x_3174 - amber_steepest_descent_step)
        .other          amber_steepest_descent_step,@"STO_CUDA_ENTRY STV_DEFAULT"
amber_steepest_descent_step:
.text.amber_steepest_descent_step:
        /* <DEDUP_REMOVED lines=30> */
[----:B------:R-:W2:Y:S01]  /*01e0*/  LDG.E R8, desc[UR10][R6.64] ;  /* 0x0000000a06087981 */ /* 0x000ea2000c1e1900 */
[----:B------:R-:W3:Y:S03]  /*01f0*/  @P0 LDC.64 R14, c[0x4][RZ] ;  /* 0x01000000ff0e0b82 */ /* 0x000ee60000000a00 */
[----:B------:R-:W2:Y:S04]  /*0200*/  LDG.E R21, desc[UR10][R12.64] ;  /* 0x0000000a0c157981 */ /* 0x000ea8000c1e1900 */
[----:B------:R-:W4:Y:S04]  /*0210*/  LDG.E R0, desc[UR10][R6.64+0x4] ;  /* 0x0000040a06007981 */ /* 0x000f28000c1e1900 */
[----:B------:R-:W4:Y:S04]  /*0220*/  LDG.E R23, desc[UR10][R12.64+0x4] ;  /* 0x0000040a0c177981 */ /* 0x000f28000c1e1900 */
[----:B-1----:R-:W4:Y:S04]  /*0230*/  @P0 LDG.E R27, desc[UR10][R16.64] ;  /* 0x0000000a101b0981 */ /* 0x002f28000c1e1900 */
[----:B------:R4:W4:Y:S04]  /*0240*/  LDG.E R19, desc[UR10][R6.64+0x8] ;  /* 0x0000080a06137981 */ /* 0x000928000c1e1900 */
[----:B------:R-:W4:Y:S04]  /*0250*/  @P0 LDG.E R24, desc[UR10][R16.64+0x4] ;  /* 0x0000040a10180981 */ /* 0x000f28000c1e1900 */
[----:B------:R-:W4:Y:S04]  /*0260*/  LDG.E R20, desc[UR10][R12.64+0x8] ;  /* 0x0000080a0c147981 */ /* 0x000f28000c1e1900 */
        /* <DEDUP_REMOVED lines=29> */
[----:B-----5:R-:W-:Y:S05]  /*0440*/  CALL.REL.NOINC `($__internal_38_$__cuda_sm20_sqrt_rn_f32_slowpath) ;  /* 0x0000006400f07944 */ /* 0x020fea0003c00000 */
[----:B------:R-:W-:Y:S01]  /*0450*/  MOV R0, R44 ;  /* 0x0000002c00007202 */ /* 0x000fe20000000f00 */
[----:B------:R-:W-:Y:S06]  /*0460*/  BRA `(.L_x_2434) ;  /* 0x0000000000107947 */ /* 0x000fec0003800000 */
.L_x_2433:
[----:B-1----:R-:W-:Y:S01]  /*0470*/  FMUL.FTZ R0, R3, R2 ;  /* 0x0000000203007220 */ /* 0x002fe20000410000 */
[----:B------:R-:W-:-:S03]  /*0480*/  FMUL.FTZ R2, R2, 0.5 ;  /* 0x3f00000002027820 */ /* 0x000fc60000410000 */
[----:B------:R-:W-:-:S04]  /*0490*/  FFMA R3, -R0, R0, R3 ;  /* 0x0000000000037223 */ /* 0x000fc80000000103 */
[----:B------:R-:W-:-:S07]  /*04a0*/  FFMA R0, R3, R2, R0 ;  /* 0x0000000203007223 */ /* 0x000fce0000000000 */
.L_x_2434:
[----:B------:R-:W-:Y:S05]  /*04b0*/  BSYNC.RECONVERGENT B0 ;  /* 0x0000000000007941 */ /* 0x000fea0003800200 */
.L_x_2432:
        /* <DEDUP_REMOVED lines=14> */
[----:B------:R-:W-:Y:S05]  /*05a0*/  CALL.REL.NOINC `($__internal_39_$__cuda_sm3x_div_rn_noftz_f32_slowpath) ;  /* 0x0000006400f07944 */ /* 0x000fea0003c00000 */
[----:B------:R-:W-:-:S07]  /*05b0*/  MOV R13, R0 ;  /* 0x00000000000d7202 */ /* 0x000fce0000000f00 */
.L_x_2436:
[----:B------:R-:W-:Y:S05]  /*05c0*/  BSYNC.RECONVERGENT B3 ;  /* 0x0000000000037941 */ /* 0x000fea0003800200 */
.L_x_2435:
        /* <DEDUP_REMOVED lines=20> */
.L_x_2431:
[----:B------:R-:W-:Y:S05]  /*0710*/  BSYNC.RECONVERGENT B2 ;  /* 0x0000000000027941 */ /* 0x000fea0003800200 */
.L_x_2430:
        /* <DEDUP_REMOVED lines=22> */
[----:B------:R-:W3:Y:S04]  /*0880*/  LDG.E R32, desc[UR10][R18.64+0x4] ;  /* 0x0000040a12207981 */ /* 0x000ee8000c1e1900 */
[----:B------:R-:W3:Y:S01]  /*0890*/  LDG.E R13, desc[UR10][R20.64+0x4] ;  /* 0x0000040a140d7981 */ /* 0x000ee2000c1e1900 */
[----:B------:R-:W4:Y:S03]  /*08a0*/  @P0 LDC.64 R2, c[0x4][0x8] ;  /* 0x01000200ff020b82 */ /* 0x000f260000000a00 */
[----:B------:R-:W3:Y:S04]  /*08b0*/  LDG.E R30, desc[UR10][R18.64] ;  /* 0x0000000a121e7981 */ /* 0x000ee8000c1e1900 */
[----:B------:R-:W3:Y:S04]  /*08c0*/  LDG.E R15, desc[UR10][R20.64] ;  /* 0x0000000a140f7981 */ /* 0x000ee8000c1e1900 */
[----:B-1----:R-:W3:Y:S04]  /*08d0*/  @P0 LDG.E R46, desc[UR10][R28.64+0x4] ;  /* 0x0000040a1c2e0981 */ /* 0x002ee8000c1e1900 */
[----:B------:R-:W3:Y:S04]  /*08e0*/  @P0 LDG.E R42, desc[UR10][R28.64] ;  /* 0x0000000a1c2a0981 */ /* 0x000ee8000c1e1900 */
[----:B------:R-:W3:Y:S04]  /*08f0*/  LDG.E R34, desc[UR10][R18.64+0x8] ;  /* 0x0000080a12227981 */ /* 0x000ee8000c1e1900 */
[----:B------:R-:W3:Y:S04]  /*0900*/  LDG.E R11, desc[UR10][R20.64+0x8] ;  /* 0x0000080a140b7981 */ /* 0x000ee8000c1e1900 */
[----:B------:R-:W3:Y:S01]  /*0910*/  @P0 LDG.E R48, desc[UR10][R28.64+0x8] ;  /* 0x0000080a1c300981 */ /* 0x000ee2000c1e1900 */
[----:B------:R-:W-:-:S03]  /*0920*/  LEA R12, R12, R12, 0x1 ;  /* 0x0000000c0c0c7211 */ /* 0x000fc600078e08ff */
[----:B--2---:R-:W2:Y:S02]  /*0930*/  @P0 LDG.E R44, desc[UR10][R8.64+0x4] ;  /* 0x0000040a082c0981 */ /* 0x004ea4000c1e1900 */
[----:B------:R-:W-:Y:S02]  /*0940*/  IMAD.WIDE R26, R12, 0x4, R26 ;  /* 0x000000040c1a7825 */ /* 0x000fe400078e021a */
[----:B------:R-:W2:Y:S04]  /*0950*/  @P0 LDG.E R22, desc[UR10][R8.64] ;  /* 0x0000000a08160981 */ /* 0x000ea8000c1e1900 */
[----:B------:R-:W2:Y:S01]  /*0960*/  @P0 LDG.E R20, desc[UR10][R8.64+0x8] ;  /* 0x0000080a08140981 */ /* 0x000ea2000c1e1900 */
[----:B------:R-:W1:Y:S03]  /*0970*/  @P0 LDC.64 R24, c[0x4][RZ] ;  /* 0x01000000ff180b82 */ /* 0x000e660000000a00 */
[----:B------:R-:W2:Y:S04]  /*0980*/  LDG.E R36, desc[UR10][R26.64] ;  /* 0x0000000a1a247981 */ /* 0x000ea8000c1e1900 */
[----:B------:R-:W2:Y:S04]  /*0990*/  LDG.E R38, desc[UR10][R26.64+0x4] ;  /* 0x0000040a1a267981 */ /* 0x000ea8000c1e1900 */
[----:B------:R0:W2:Y:S04]  /*09a0*/  LDG.E R40, desc[UR10][R26.64+0x8] ;  /* 0x0000080a1a287981 */ /* 0x0000a8000c1e1900 */
        /* <DEDUP_REMOVED lines=43> */
[----:B0---45:R-:W-:Y:S05]  /*0c60*/  CALL.REL.NOINC `($__internal_38_$__cuda_sm20_sqrt_rn_f32_slowpath) ;  /* 0x0000005c00e87944 */ /* 0x031fea0003c00000 */
[----:B------:R-:W-:Y:S01]  /*0c70*/  MOV R10, R44 ;  /* 0x0000002c000a7202 */ /* 0x000fe20000000f00 */
[----:B------:R-:W-:Y:S06]  /*0c80*/  BRA `(.L_x_2441) ;  /* 0x0000000000107947 */ /* 0x000fec0003800000 */
.L_x_2440:
[----:B----4-:R-:W-:Y:S01]  /*0c90*/  FMUL.FTZ R10, R9, R20 ;  /* 0x00000014090a7220 */ /* 0x010fe20000410000 */
[----:B------:R-:W-:-:S03]  /*0ca0*/  FMUL.FTZ R0, R20, 0.5 ;  /* 0x3f00000014007820 */ /* 0x000fc60000410000 */
[----:B------:R-:W-:-:S04]  /*0cb0*/  FFMA R3, -R10, R10, R9 ;  /* 0x0000000a0a037223 */ /* 0x000fc80000000109 */
[----:B------:R-:W-:-:S07]  /*0cc0*/  FFMA R10, R3, R0, R10 ;  /* 0x00000000030a7223 */ /* 0x000fce000000000a */
.L_x_2441:
[----:B------:R-:W-:Y:S05]  /*0cd0*/  BSYNC.RECONVERGENT B0 ;  /* 0x0000000000007941 */ /* 0x000fea0003800200 */
.L_x_2439:
        /* <DEDUP_REMOVED lines=10> */
[----:B0----5:R-:W-:Y:S05]  /*0d80*/  CALL.REL.NOINC `($__internal_38_$__cuda_sm20_sqrt_rn_f32_slowpath) ;  /* 0x0000005c00a07944 */ /* 0x021fea0003c00000 */
[----:B------:R-:W-:Y:S01]  /*0d90*/  MOV R9, R44 ;  /* 0x0000002c00097202 */ /* 0x000fe20000000f00 */
[----:B------:R-:W-:Y:S06]  /*0da0*/  BRA `(.L_x_2444) ;  /* 0x0000000000107947 */ /* 0x000fec0003800000 */
.L_x_2443:
[----:B0-----:R-:W-:Y:S01]  /*0db0*/  FMUL.FTZ R9, R0, R3 ;  /* 0x0000000300097220 */ /* 0x001fe20000410000 */
[----:B------:R-:W-:-:S03]  /*0dc0*/  FMUL.FTZ R2, R3, 0.5 ;  /* 0x3f00000003027820 */ /* 0x000fc60000410000 */
[----:B------:R-:W-:-:S04]  /*0dd0*/  FFMA R0, -R9, R9, R0 ;  /* 0x0000000909007223 */ /* 0x000fc80000000100 */
[----:B------:R-:W-:-:S07]  /*0de0*/  FFMA R9, R0, R2, R9 ;  /* 0x0000000200097223 */ /* 0x000fce0000000009 */
.L_x_2444:
[----:B------:R-:W-:Y:S05]  /*0df0*/  BSYNC.RECONVERGENT B0 ;  /* 0x0000000000007941 */ /* 0x000fea0003800200 */
.L_x_2442:
        /* <DEDUP_REMOVED lines=18> */
[----:B-----5:R-:W-:Y:S05]  /*0f20*/  CALL.REL.NOINC `($__internal_39_$__cuda_sm3x_div_rn_noftz_f32_slowpath) ;  /* 0x0000005c00907944 */ /* 0x020fea0003c00000 */
.L_x_2446:
[----:B------:R-:W-:Y:S05]  /*0f30*/  BSYNC.RECONVERGENT B3 ;  /* 0x0000000000037941 */ /* 0x000fea0003800200 */
.L_x_2445:
        /* <DEDUP_REMOVED lines=36> */
[----:B------:R-:W-:Y:S05]  /*1180*/  CALL.REL.NOINC `($__internal_38_$__cuda_sm20_sqrt_rn_f32_slowpath) ;  /* 0x0000005800a07944 */ /* 0x000fea0003c00000 */
[----:B------:R-:W-:Y:S01]  /*1190*/  MOV R24, R44 ;  /* 0x0000002c00187202 */ /* 0x000fe20000000f00 */
[----:B------:R-:W-:Y:S06]  /*11a0*/  BRA `(.L_x_2449) ;  /* 0x0000000000107947 */ /* 0x000fec0003800000 */
.L_x_2448:
[----:B------:R-:W-:Y:S01]  /*11b0*/  FMUL.FTZ R24, R2, R27 ;  /* 0x0000001b02187220 */ /* 0x000fe20000410000 */
[----:B------:R-:W-:-:S03]  /*11c0*/  FMUL.FTZ R0, R27, 0.5 ;  /* 0x3f0000001b007820 */ /* 0x000fc60000410000 */
[----:B------:R-:W-:-:S04]  /*11d0*/  FFMA R3, -R24, R24, R2 ;  /* 0x0000001818037223 */ /* 0x000fc80000000102 */
[----:B------:R-:W-:-:S07]  /*11e0*/  FFMA R24, R3, R0, R24 ;  /* 0x0000000003187223 */ /* 0x000fce0000000018 */
.L_x_2449:
[----:B------:R-:W-:Y:S05]  /*11f0*/  BSYNC.RECONVERGENT B0 ;  /* 0x0000000000007941 */ /* 0x000fea0003800200 */
.L_x_2447:
        /* <DEDUP_REMOVED lines=14> */
[----:B------:R-:W-:Y:S05]  /*12e0*/  CALL.REL.NOINC `($__internal_39_$__cuda_sm3x_div_rn_noftz_f32_slowpath) ;  /* 0x0000005800a07944 */ /* 0x000fea0003c00000 */
[----:B------:R-:W-:-:S07]  /*12f0*/  MOV R22, R0 ;  /* 0x0000000000167202 */ /* 0x000fce0000000f00 */
.L_x_2451:
[----:B------:R-:W-:Y:S05]  /*1300*/  BSYNC.RECONVERGENT B3 ;  /* 0x0000000000037941 */ /* 0x000fea0003800200 */
.L_x_2450:
        /* <DEDUP_REMOVED lines=13> */
[----:B------:R-:W-:Y:S05]  /*13e0*/  CALL.REL.NOINC `($__internal_39_$__cuda_sm3x_div_rn_noftz_f32_slowpath) ;  /* 0x0000005800607944 */ /* 0x000fea0003c00000 */
.L_x_2453:
[----:B------:R-:W-:Y:S05]  /*13f0*/  BSYNC.RECONVERGENT B3 ;  /* 0x0000000000037941 */ /* 0x000fea0003800200 */
.L_x_2452:
        /* <DEDUP_REMOVED lines=14> */
[----:B------:R-:W-:-:S07]  /*14e0*/  MOV R29, R0 ;  /* 0x00000000001d7202 */ /* 0x000fce0000000f00 */
.L_x_2455:
[----:B------:R-:W-:Y:S05]  /*14f0*/  BSYNC.RECONVERGENT B3 ;  /* 0x0000000000037941 */ /* 0x000fea0003800200 */
.L_x_2454:
        /* <DEDUP_REMOVED lines=14> */
.L_x_2457:
[----:B------:R-:W-:Y:S05]  /*15e0*/  BSYNC.RECONVERGENT B3 ;  /* 0x0000000000037941 */ /* 0x000fea0003800200 */
.L_x_2456:
        /* <DEDUP_REMOVED lines=14> */
.L_x_2459:
[----:B------:R-:W-:Y:S05]  /*16d0*/  BSYNC.RECONVERGENT B3 ;  /* 0x0000000000037941 */ /* 0x000fea0003800200 */
.L_x_2458:
        /* <DEDUP_REMOVED lines=15> */
.L_x_2461:
[----:B------:R-:W-:Y:S05]  /*17d0*/  BSYNC.RECONVERGENT B3 ;  /* 0x0000000000037941 */ /* 0x000fea0003800200 */
.L_x_2460:
        /* <DEDUP_REMOVED lines=14> */
.L_x_2463:
[----:B------:R-:W-:Y:S05]  /*18c0*/  BSYNC.RECONVERGENT B3 ;  /* 0x0000000000037941 */ /* 0x000fea0003800200 */
.L_x_2462:
        /* <DEDUP_REMOVED lines=14> */
.L_x_2465:
[----:B------:R-:W-:Y:S05]  /*19b0*/  BSYNC.RECONVERGENT B3 ;  /* 0x0000000000037941 */ /* 0x000fea0003800200 */
.L_x_2464:
        /* <DEDUP_REMOVED lines=15> */
.L_x_2467:
[----:B------:R-:W-:Y:S05]  /*1ab0*/  BSYNC.RECONVERGENT B3 ;  /* 0x0000000000037941 */ /* 0x000fea0003800200 */
.L_x_2466:
        /* <DEDUP_REMOVED lines=14> */
.L_x_2469:
[----:B------:R-:W-:Y:S05]  /*1ba0*/  BSYNC.RECONVERGENT B3 ;  /* 0x0000000000037941 */ /* 0x000fea0003800200 */
.L_x_2468:
        /* <DEDUP_REMOVED lines=14> */
.L_x_2471:
[----:B------:R-:W-:Y:S05]  /*1c90*/  BSYNC.RECONVERGENT B3 ;  /* 0x0000000000037941 */ /* 0x000fea0003800200 */
.L_x_2470:
        /* <DEDUP_REMOVED lines=15> */
.L_x_2473:
[----:B------:R-:W-:Y:S05]  /*1d90*/  BSYNC.RECONVERGENT B3 ;  /* 0x0000000000037941 */ /* 0x000fea0003800200 */
.L_x_2472:
        /* <DEDUP_REMOVED lines=14> */
.L_x_2475:
[----:B------:R-:W-:Y:S05]  /*1e80*/  BSYNC.RECONVERGENT B3 ;  /* 0x0000000000037941 */ /* 0x000fea0003800200 */
.L_x_2474:
        /* <DEDUP_REMOVED lines=14> */
.L_x_2477:
[----:B------:R-:W-:Y:S05]  /*1f70*/  BSYNC.RECONVERGENT B3 ;  /* 0x0000000000037941 */ /* 0x000fea0003800200 */
.L_x_2476:
        /* <DEDUP_REMOVED lines=15> */
.L_x_2479:
[----:B------:R-:W-:Y:S05]  /*2070*/  BSYNC.RECONVERGENT B3 ;  /* 0x0000000000037941 */ /* 0x000fea0003800200 */
.L_x_2478:
        /* <DEDUP_REMOVED lines=14> */
.L_x_2481:
[----:B------:R-:W-:Y:S05]  /*2160*/  BSYNC.RECONVERGENT B3 ;  /* 0x0000000000037941 */ /* 0x000fea0003800200 */
.L_x_2480:
        /* <DEDUP_REMOVED lines=14> */
.L_x_2483:
[----:B------:R-:W-:Y:S05]  /*2250*/  BSYNC.RECONVERGENT B3 ;  /* 0x0000000000037941 */ /* 0x000fea0003800200 */
.L_x_2482:
        /* <DEDUP_REMOVED lines=14> */
.L_x_2485:
[----:B------:R-:W-:Y:S05]  /*2340*/  BSYNC.RECONVERGENT B3 ;  /* 0x0000000000037941 */ /* 0x000fea0003800200 */
.L_x_2484:
        /* <DEDUP_REMOVED lines=30> */
.L_x_2438:
[----:B------:R-:W-:Y:S05]  /*2530*/  BSYNC.RECONVERGENT B2 ;  /* 0x0000000000027941 */ /* 0x000fea0003800200 */
.L_x_2437:
        /* <DEDUP_REMOVED lines=33> */
[----:B------:R-:W3:Y:S04]  /*2750*/  LDG.E R23, desc[UR10][R42.64] ;  /* 0x0000000a2a177981 */ /* 0x000ee8000c1e1900 */
[----:B--2---:R-:W2:Y:S01]  /*2760*/  @P0 LDG.E R25, desc[UR10][R14.64+0x8] ;  /* 0x0000080a0e190981 */ /* 0x004ea2000c1e1900 */
[----:B0-----:R-:W0:Y:S03]  /*2770*/  @P0 LDC.64 R2, c[0x4][0x8] ;  /* 0x01000200ff020b82 */ /* 0x001e260000000a00 */
[----:B------:R-:W2:Y:S04]  /*2780*/  @P0 LDG.E R33, desc[UR10][R36.64+0x8] ;  /* 0x0000080a24210981 */ /* 0x000ea8000c1e1900 */
[----:B------:R-:W2:Y:S04]  /*2790*/  @P0 LDG.E R28, desc[UR10][R14.64+0x4] ;  /* 0x0000040a0e1c0981 */ /* 0x000ea8000c1e1900 */
[----:B------:R1:W2:Y:S04]  /*27a0*/  LDG.E R30, desc[UR10][R12.64+0x4] ;  /* 0x0000040a0c1e7981 */ /* 0x0002a8000c1e1900 */
[----:B------:R1:W2:Y:S04]  /*27b0*/  @P0 LDG.E R24, desc[UR10][R14.64] ;  /* 0x0000000a0e180981 */ /* 0x0002a8000c1e1900 */
[----:B------:R-:W2:Y:S01]  /*27c0*/  @P0 LDG.E R31, desc[UR10][R36.64+0x4] ;  /* 0x0000040a241f0981 */ /* 0x000ea2000c1e1900 */
[----:B------:R-:W-:-:S03]  /*27d0*/  LEA R16, R16, R16, 0x1 ;  /* 0x0000001010107211 */ /* 0x000fc600078e08ff */
[----:B----4-:R-:W4:Y:S02]  /*27e0*/  @P0 LDG.E R35, desc[UR10][R10.64] ;  /* 0x0000000a0a230981 */ /* 0x010f24000c1e1900 */
[----:B------:R-:W-:Y:S02]  /*27f0*/  IMAD.WIDE R8, R16, 0x4, R8 ;  /* 0x0000000410087825 */ /* 0x000fe400078e0208 */
[----:B------:R-:W4:Y:S01]  /*2800*/  @P0 LDG.E R43, desc[UR10][R6.64+0x8] ;  /* 0x0000080a062b0981 */ /* 0x000f22000c1e1900 */
[----:B-1----:R-:W1:Y:S03]  /*2810*/  @P0 LDC.64 R12, c[0x4][RZ] ;  /* 0x01000000ff0c0b82 */ /* 0x002e660000000a00 */
[----:B------:R-:W4:Y:S04]  /*2820*/  LDG.E R38, desc[UR10][R8.64] ;  /* 0x0000000a08267981 */ /* 0x000f28000c1e1900 */
[----:B------:R-:W4:Y:S01]  /*2830*/  LDG.E R37, desc[UR10][R8.64+0x4] ;  /* 0x0000040a08257981 */ /* 0x000f22000c1e1900 */
[----:B------:R-:W1:Y:S03]  /*2840*/  LDC.64 R14, c[0x0][0x3c0] ;  /* 0x0000f000ff0e7b82 */ /* 0x000e660000000a00 */
[----:B------:R-:W4:Y:S04]  /*2850*/  @P0 LDG.E R40, desc[UR10][R10.64+0x8] ;  /* 0x0000080a0a280981 */ /* 0x000f28000c1e1900 */
[----:B------:R1:W4:Y:S04]  /*2860*/  LDG.E R45, desc[UR10][R8.64+0x8] ;  /* 0x0000080a082d7981 */ /* 0x000328000c1e1900 */
        /* <DEDUP_REMOVED lines=71> */
[----:B-----5:R-:W-:Y:S05]  /*2ce0*/  CALL.REL.NOINC `($__internal_38_$__cuda_sm20_sqrt_rn_f32_slowpath) ;  /* 0x0000003c00c87944 */ /* 0x020fea0003c00000 */
[----:B------:R-:W-:Y:S01]  /*2cf0*/  MOV R13, R44 ;  /* 0x0000002c000d7202 */ /* 0x000fe20000000f00 */
[----:B------:R-:W-:Y:S06]  /*2d00*/  BRA `(.L_x_2490) ;  /* 0x0000000000107947 */ /* 0x000fec0003800000 */
.L_x_2489:
[----:B------:R-:W-:Y:S01]  /*2d10*/  FMUL.FTZ R13, R12, R23 ;  /* 0x000000170c0d7220 */ /* 0x000fe20000410000 */
[----:B------:R-:W-:-:S03]  /*2d20*/  FMUL.FTZ R2, R23, 0.5 ;  /* 0x3f00000017027820 */ /* 0x000fc60000410000 */
[----:B------:R-:W-:-:S04]  /*2d30*/  FFMA R0, -R13, R13, R12 ;  /* 0x0000000d0d007223 */ /* 0x000fc8000000010c */
[----:B------:R-:W-:-:S07]  /*2d40*/  FFMA R13, R0, R2, R13 ;  /* 0x00000002000d7223 */ /* 0x000fce000000000d */
.L_x_2490:
[----:B------:R-:W-:Y:S05]  /*2d50*/  BSYNC.RECONVERGENT B0 ;  /* 0x0000000000007941 */ /* 0x000fea0003800200 */
.L_x_2488:
        /* <DEDUP_REMOVED lines=9> */
[----:B-----5:R-:W-:Y:S05]  /*2df0*/  CALL.REL.NOINC `($__internal_38_$__cuda_sm20_sqrt_rn_f32_slowpath) ;  /* 0x0000003c00847944 */ /* 0x020fea0003c00000 */
[----:B------:R-:W-:Y:S01]  /*2e00*/  MOV R12, R44 ;  /* 0x0000002c000c7202 */ /* 0x000fe20000000f00 */
[----:B------:R-:W-:Y:S06]  /*2e10*/  BRA `(.L_x_2493) ;  /* 0x0000000000107947 */ /* 0x000fec0003800000 */
.L_x_2492:
[----:B------:R-:W-:Y:S01]  /*2e20*/  FMUL.FTZ R12, R2, R3 ;  /* 0x00000003020c7220 */ /* 0x000fe20000410000 */
[----:B------:R-:W-:-:S03]  /*2e30*/  FMUL.FTZ R0, R3, 0.5 ;  /* 0x3f00000003007820 */ /* 0x000fc60000410000 */
[----:B------:R-:W-:-:S04]  /*2e40*/  FFMA R3, -R12, R12, R2 ;  /* 0x0000000c0c037223 */ /* 0x000fc80000000102 */
[----:B------:R-:W-:-:S07]  /*2e50*/  FFMA R12, R3, R0, R12 ;  /* 0x00000000030c7223 */ /* 0x000fce000000000c */
.L_x_2493:
[----:B------:R-:W-:Y:S05]  /*2e60*/  BSYNC.RECONVERGENT B0 ;  /* 0x0000000000007941 */ /* 0x000fea0003800200 */
.L_x_2491:
        /* <DEDUP_REMOVED lines=19> */
.L_x_2495:
[----:B------:R-:W-:Y:S05]  /*2fa0*/  BSYNC.RECONVERGENT B3 ;  /* 0x0000000000037941 */ /* 0x000fea0003800200 */
.L_x_2494:
        /* <DEDUP_REMOVED lines=21> */
[----:B-----5:R-:W-:Y:S05]  /*3100*/  CALL.REL.NOINC `($__internal_38_$__cuda_sm20_sqrt_rn_f32_slowpath) ;  /* 0x0000003800c07944 */ /* 0x020fea0003c00000 */
[----:B------:R-:W-:Y:S05]  /*3110*/  BRA `(.L_x_2498) ;  /* 0x0000000000107947 */ /* 0x000fea0003800000 */
.L_x_2497:
[----:B------:R-:W-:Y:S01]  /*3120*/  FMUL.FTZ R44, R23, R24 ;  /* 0x00000018172c7220 */ /* 0x000fe20000410000 */
[----:B------:R-:W-:-:S03]  /*3130*/  FMUL.FTZ R0, R24, 0.5 ;  /* 0x3f00000018007820 */ /* 0x000fc60000410000 */
[----:B------:R-:W-:-:S04]  /*3140*/  FFMA R3, -R44, R44, R23 ;  /* 0x0000002c2c037223 */ /* 0x000fc80000000117 */
[----:B------:R-:W-:-:S07]  /*3150*/  FFMA R44, R3, R0, R44 ;  /* 0x00000000032c7223 */ /* 0x000fce000000002c */
.L_x_2498:
[----:B------:R-:W-:Y:S05]  /*3160*/  BSYNC.RECONVERGENT B0 ;  /* 0x0000000000007941 */ /* 0x000fea0003800200 */
.L_x_2496:
        /* <DEDUP_REMOVED lines=13> */
[----:B-----5:R-:W-:Y:S05]  /*3240*/  CALL.REL.NOINC `($__internal_39_$__cuda_sm3x_div_rn_noftz_f32_slowpath) ;  /* 0x0000003800c87944 */ /* 0x020fea0003c00000 */
[----:B------:R-:W-:-:S07]  /*3250*/  MOV R15, R0 ;  /* 0x00000000000f7202 */ /* 0x000fce0000000f00 */
.L_x_2500:
[----:B------:R-:W-:Y:S05]  /*3260*/  BSYNC.RECONVERGENT B3 ;  /* 0x0000000000037941 */ /* 0x000fea0003800200 */
.L_x_2499:
        /* <DEDUP_REMOVED lines=15> */
.L_x_2502:
[----:B------:R-:W-:Y:S05]  /*3360*/  BSYNC.RECONVERGENT B3 ;  /* 0x0000000000037941 */ /* 0x000fea0003800200 */
.L_x_2501:
        /* <DEDUP_REMOVED lines=50> */
.L_x_2505:
        /* <DEDUP_REMOVED lines=44> */
.L_x_2504:
[----:B------:R-:W-:Y:S05]  /*3950*/  BSYNC.RECONVERGENT B0 ;  /* 0x0000000000007941 */ /* 0x000fea0003800200 */
.L_x_2503:
        /* <DEDUP_REMOVED lines=30> */
.L_x_2508:
        /* <DEDUP_REMOVED lines=42> */
.L_x_2507:
[----:B------:R-:W-:Y:S05]  /*3de0*/  BSYNC.RECONVERGENT B0 ;  /* 0x0000000000007941 */ /* 0x000fea0003800200 */
.L_x_2506:
        /* <DEDUP_REMOVED lines=31> */
[----:B------:R-:W-:Y:S05]  /*3fe0*/  CALL.REL.NOINC `($__internal_39_$__cuda_sm3x_div_rn_noftz_f32_slowpath) ;  /* 0x0000002c00607944 */ /* 0x000fea0003c00000 */
.L_x_2510:
[----:B------:R-:W-:Y:S05]  /*3ff0*/  BSYNC.RECONVERGENT B3 ;  /* 0x0000000000037941 */ /* 0x000fea0003800200 */
.L_x_2509:
        /* <DEDUP_REMOVED lines=15> */
.L_x_2487:
[----:B------:R-:W-:Y:S05]  /*40f0*/  BSYNC.RECONVERGENT B2 ;  /* 0x0000000000027941 */ /* 0x000fea0003800200 */
.L_x_2486:
        /* <DEDUP_REMOVED lines=37> */
.L_x_2512:
[----:B------:R-:W-:Y:S05]  /*4350*/  BSYNC.RECONVERGENT B0 ;  /* 0x0000000000007941 */ /* 0x000fea0003800200 */
.L_x_2511:
        /* <DEDUP_REMOVED lines=9> */
.L_x_2555:
        /* <DEDUP_REMOVED lines=16> */
[----:B------:R0:W4:Y:S01]  /*44f0*/  LDG.E R32, desc[UR10][R2.64+0x8] ;  /* 0x0000080a02207981 */ /* 0x000122000c1e1900 */
        /* <DEDUP_REMOVED lines=30> */
.L_x_2515:
[----:B------:R-:W-:Y:S05]  /*46e0*/  BSYNC.RECONVERGENT B0 ;  /* 0x0000000000007941 */ /* 0x000fea0003800200 */
.L_x_2514:
        /* <DEDUP_REMOVED lines=24> */
.L_x_2554:
        /* <DEDUP_REMOVED lines=31> */
.L_x_2520:
        /* <DEDUP_REMOVED lines=10> */
.L_x_2523:
        /* <DEDUP_REMOVED lines=9> */
.L_x_2521:
[----:B------:R-:W-:Y:S01]  /*4b90*/  ISETP.GE.AND P0, PT, R14, 0x1, PT ;  /* 0x000000010e00780c */ /* 0x000fe20003f06270 */
[----:B------:R-:W-:Y:S01]  /*4ba0*/  BSSY.RECONVERGENT B0, `(.L_x_2524) ;  /* 0x0000012000007945 */ /* 0x000fe20003800200 */
[----:B------:R-:W-:Y:S01]  /*4bb0*/  HFMA2 R38, -RZ, RZ, 3.82421875, 0.000126361846923828125 ;  /* 0x43a60824ff267431 */ /* 0x000fe200000001ff */
[----:B------:R-:W-:-:S10]  /*4bc0*/  MOV R39, 0x3f800000 ;  /* 0x3f80000000277802 */ /* 0x000fd40000000f00 */
[----:B------:R-:W-:Y:S05]  /*4bd0*/  @!P0 BRA `(.L_x_2525) ;  /* 0x0000000000388947 */ /* 0x000fea0003800000 */
[----:B------:R-:W-:-:S07]  /*4be0*/  MOV R40, RZ ;  /* 0x000000ff00287202 */ /* 0x000fce0000000f00 */
.L_x_2526:
        /* <DEDUP_REMOVED lines=13> */
.L_x_2525:
[----:B------:R-:W-:Y:S05]  /*4cc0*/  BSYNC.RECONVERGENT B0 ;  /* 0x0000000000007941 */ /* 0x000fea0003800200 */
.L_x_2524:
        /* <DEDUP_REMOVED lines=9> */
[----:B------:R-:W-:Y:S05]  /*4d60*/  CALL.REL.NOINC `($__internal_38_$__cuda_sm20_sqrt_rn_f32_slowpath) ;  /* 0x0000001c00a87944 */ /* 0x000fea0003c00000 */
[----:B------:R-:W-:Y:S01]  /*4d70*/  MOV R41, R44 ;  /* 0x0000002c00297202 */ /* 0x000fe20000000f00 */
[----:B------:R-:W-:Y:S06]  /*4d80*/  BRA `(.L_x_2529) ;  /* 0x0000000000107947 */ /* 0x000fec0003800000 */
.L_x_2528:
[----:B------:R-:W-:Y:S01]  /*4d90*/  FMUL.FTZ R41, R0, R3 ;  /* 0x0000000300297220 */ /* 0x000fe20000410000 */
[----:B------:R-:W-:-:S03]  /*4da0*/  FMUL.FTZ R2, R3, 0.5 ;  /* 0x3f00000003027820 */ /* 0x000fc60000410000 */
[----:B------:R-:W-:-:S04]  /*4db0*/  FFMA R0, -R41, R41, R0 ;  /* 0x0000002929007223 */ /* 0x000fc80000000100 */
[----:B------:R-:W-:-:S07]  /*4dc0*/  FFMA R41, R0, R2, R41 ;  /* 0x0000000200297223 */ /* 0x000fce0000000029 */
.L_x_2529:
[----:B------:R-:W-:Y:S05]  /*4dd0*/  BSYNC.RECONVERGENT B0 ;  /* 0x0000000000007941 */ /* 0x000fea0003800200 */
.L_x_2527:
[----:B------:R-:W-:Y:S01]  /*4de0*/  IADD3 R0, PT, PT, R46, -0xd000000, RZ ;  /* 0xf30000002e007810 */ /* 0x000fe20007ffe0ff */
[----:B------:R0:W1:Y:S01]  /*4df0*/  MUFU.RSQ R43, R46 ;  /* 0x0000002e002b7308 */ /* 0x0000620000001400 */
[----:B------:R-:W-:Y:S02]  /*4e00*/  BSSY.RECONVERGENT B0, `(.L_x_2530) ;  /* 0x000000c000007945 */ /* 0x000fe40003800200 */
[----:B------:R-:W-:-:S13]  /*4e10*/  ISETP.GT.U32.AND P0, PT, R0, 0x727fffff, PT ;  /* 0x727fffff0000780c */ /* 0x000fda0003f04070 */
[----:B0-----:R-:W-:Y:S05]  /*4e20*/  @!P0 BRA `(.L_x_2531) ;  /* 0x0000000000148947 */ /* 0x001fea0003800000 */
[----:B------:R-:W-:Y:S02]  /*4e30*/  MOV R2, R46 ;  /* 0x0000002e00027202 */ /* 0x000fe40000000f00 */
[----:B------:R-:W-:-:S07]  /*4e40*/  MOV R0, 0x4e60 ;  /* 0x00004e6000007802 */ /* 0x000fce0000000f00 */
[----:B-1----:R-:W-:Y:S05]  /*4e50*/  CALL.REL.NOINC `($__internal_38_$__cuda_sm20_sqrt_rn_f32_slowpath) ;  /* 0x0000001c006c7944 */ /* 0x002fea0003c00000 */
[----:B------:R-:W-:Y:S01]  /*4e60*/  MOV R0, R44 ;  /* 0x0000002c00007202 */ /* 0x000fe20000000f00 */
[----:B------:R-:W-:Y:S06]  /*4e70*/  BRA `(.L_x_2532) ;  /* 0x0000000000107947 */ /* 0x000fec0003800000 */
.L_x_2531:
[----:B-1----:R-:W-:Y:S01]  /*4e80*/  FMUL.FTZ R3, R46, R43 ;  /* 0x0000002b2e037220 */ /* 0x002fe20000410000 */
[----:B------:R-:W-:-:S03]  /*4e90*/  FMUL.FTZ R2, R43, 0.5 ;  /* 0x3f0000002b027820 */ /* 0x000fc60000410000 */
[----:B------:R-:W-:-:S04]  /*4ea0*/  FFMA R0, -R3, R3, R46 ;  /* 0x0000000303007223 */ /* 0x000fc8000000012e */
[----:B------:R-:W-:-:S07]  /*4eb0*/  FFMA R0, R0, R2, R3 ;  /* 0x0000000200007223 */ /* 0x000fce0000000003 */
.L_x_2532:
[----:B------:R-:W-:Y:S05]  /*4ec0*/  BSYNC.RECONVERGENT B0 ;  /* 0x0000000000007941 */ /* 0x000fea0003800200 */
.L_x_2530:
[----:B------:R-:W-:Y:S01]  /*4ed0*/  IADD3 R2, PT, PT, R0, 0x1800000, RZ ;  /* 0x0180000000027810 */ /* 0x000fe20007ffe0ff */
[----:B------:R-:W-:Y:S03]  /*4ee0*/  BSSY.RECONVERGENT B0, `(.L_x_2533) ;  /* 0x000000c000007945 */ /* 0x000fe60003800200 */
[----:B------:R-:W-:-:S04]  /*4ef0*/  LOP3.LUT R2, R2, 0x7f800000, RZ, 0xc0, !PT ;  /* 0x7f80000002027812 */ /* 0x000fc800078ec0ff */
[----:B------:R-:W-:-:S13]  /*4f00*/  ISETP.GT.U32.AND P0, PT, R2, 0x1ffffff, PT ;  /* 0x01ffffff0200780c */ /* 0x000fda0003f04070 */
[----:B------:R-:W-:Y:S05]  /*4f10*/  @P0 BRA `(.L_x_2534) ;  /* 0x0000000000100947 */ /* 0x000fea0003800000 */
[----:B------:R-:W-:-:S07]  /*4f20*/  MOV R40, 0x4f40 ;  /* 0x00004f4000287802 */ /* 0x000fce0000000f00 */
[----:B------:R-:W-:Y:S05]  /*4f30*/  CALL.REL.NOINC `($__internal_37_$__cuda_sm20_rcp_rn_f32_slowpath) ;  /* 0x00000018005c7944 */ /* 0x000fea0003c00000 */
[----:B------:R-:W-:Y:S01]  /*4f40*/  MOV R48, R3 ;  /* 0x0000000300307202 */ /* 0x000fe20000000f00 */
[----:B------:R-:W-:Y:S06]  /*4f50*/  BRA `(.L_x_2535) ;  /* 0x0000000000107947 */ /* 0x000fec0003800000 */
.L_x_2534:
[----:B------:R-:W0:Y:S02]  /*4f60*/  MUFU.RCP R3, R0 ;  /* 0x0000000000037308 */ /* 0x000e240000001000 */
[----:B0-----:R-:W-:-:S04]  /*4f70*/  FFMA R2, R3, R0, -1 ;  /* 0xbf80000003027423 */ /* 0x001fc80000000000 */
[----:B------:R-:W-:-:S04]  /*4f80*/  FADD.FTZ R2, -R2, -RZ ;  /* 0x800000ff02027221 */ /* 0x000fc80000010100 */
[----:B------:R-:W-:-:S07]  /*4f90*/  FFMA R48, R3, R2, R3 ;  /* 0x0000000203307223 */ /* 0x000fce0000000003 */
.L_x_2535:
[----:B------:R-:W-:Y:S05]  /*4fa0*/  BSYNC.RECONVERGENT B0 ;  /* 0x0000000000007941 */ /* 0x000fea0003800200 */
.L_x_2533:
        /* <DEDUP_REMOVED lines=21> */
[----:B------:R-:W-:Y:S05]  /*5100*/  CALL.REL.NOINC `($__internal_38_$__cuda_sm20_sqrt_rn_f32_slowpath) ;  /* 0x0000001800c07944 */ /* 0x000fea0003c00000 */
[----:B------:R-:W-:Y:S01]  /*5110*/  MOV R40, R44 ;  /* 0x0000002c00287202 */ /* 0x000fe20000000f00 */
[----:B------:R-:W-:Y:S06]  /*5120*/  BRA `(.L_x_2538) ;  /* 0x0000000000107947 */ /* 0x000fec0003800000 */
.L_x_2537:
[----:B------:R-:W-:Y:S01]  /*5130*/  FMUL.FTZ R40, R43, R42 ;  /* 0x0000002a2b287220 */ /* 0x000fe20000410000 */
[----:B------:R-:W-:-:S03]  /*5140*/  FMUL.FTZ R0, R42, 0.5 ;  /* 0x3f0000002a007820 */ /* 0x000fc60000410000 */
[----:B------:R-:W-:-:S04]  /*5150*/  FFMA R3, -R40, R40, R43 ;  /* 0x0000002828037223 */ /* 0x000fc8000000012b */
[----:B------:R-:W-:-:S07]  /*5160*/  FFMA R40, R3, R0, R40 ;  /* 0x0000000003287223 */ /* 0x000fce0000000028 */
.L_x_2538:
[----:B------:R-:W-:Y:S05]  /*5170*/  BSYNC.RECONVERGENT B0 ;  /* 0x0000000000007941 */ /* 0x000fea0003800200 */
.L_x_2536:
        /* <DEDUP_REMOVED lines=22> */
[----:B------:R-:W-:Y:S05]  /*52e0*/  CALL.REL.NOINC `($__internal_39_$__cuda_sm3x_div_rn_noftz_f32_slowpath) ;  /* 0x0000001800a07944 */ /* 0x000fea0003c00000 */
[----:B------:R-:W-:-:S07]  /*52f0*/  MOV R2, R0 ;  /* 0x0000000000027202 */ /* 0x000fce0000000f00 */
.L_x_2540:
[----:B------:R-:W-:Y:S05]  /*5300*/  BSYNC.RECONVERGENT B4 ;  /* 0x0000000000047941 */ /* 0x000fea0003800200 */
.L_x_2539:
        /* <DEDUP_REMOVED lines=20> */
[----:B------:R-:W-:Y:S05]  /*5450*/  CALL.REL.NOINC `($__internal_37_$__cuda_sm20_rcp_rn_f32_slowpath) ;  /* 0x0000001400147944 */ /* 0x000fea0003c00000 */
[----:B------:R-:W-:Y:S01]  /*5460*/  MOV R0, R3 ;  /* 0x0000000300007202 */ /* 0x000fe20000000f00 */
[----:B------:R-:W-:Y:S06]  /*5470*/  BRA `(.L_x_2543) ;  /* 0x0000000000107947 */ /* 0x000fec0003800000 */
.L_x_2542:
[----:B------:R-:W0:Y:S02]  /*5480*/  MUFU.RCP R0, R43 ;  /* 0x0000002b00007308 */ /* 0x000e240000001000 */
[----:B0-----:R-:W-:-:S04]  /*5490*/  FFMA R3, R43, R0, -1 ;  /* 0xbf8000002b037423 */ /* 0x001fc80000000000 */
[----:B------:R-:W-:-:S04]  /*54a0*/  FADD.FTZ R3, -R3, -RZ ;  /* 0x800000ff03037221 */ /* 0x000fc80000010100 */
[----:B------:R-:W-:-:S07]  /*54b0*/  FFMA R0, R0, R3, R0 ;  /* 0x0000000300007223 */ /* 0x000fce0000000000 */
.L_x_2543:
[----:B------:R-:W-:Y:S05]  /*54c0*/  BSYNC.RECONVERGENT B0 ;  /* 0x0000000000007941 */ /* 0x000fea0003800200 */
.L_x_2541:
        /* <DEDUP_REMOVED lines=75> */
.L_x_2544:
        /* <DEDUP_REMOVED lines=11> */
.L_x_2522:
        /* <DEDUP_REMOVED lines=12> */
.L_x_2546:
[----:B-1----:R-:W-:Y:S01]  /*5af0*/  FMUL.FTZ R3, R0, R39 ;  /* 0x0000002700037220 */ /* 0x002fe20000410000 */
[----:B------:R-:W-:-:S03]  /*5b00*/  FMUL.FTZ R2, R39, 0.5 ;  /* 0x3f00000027027820 */ /* 0x000fc60000410000 */
[----:B------:R-:W-:-:S04]  /*5b10*/  FFMA R0, -R3, R3, R0 ;  /* 0x0000000303007223 */ /* 0x000fc80000000100 */
[----:B------:R-:W-:-:S07]  /*5b20*/  FFMA R0, R0, R2, R3 ;  /* 0x0000000200007223 */ /* 0x000fce0000000003 */
.L_x_2547:
[----:B------:R-:W-:Y:S05]  /*5b30*/  BSYNC.RECONVERGENT B0 ;  /* 0x0000000000007941 */ /* 0x000fea0003800200 */
.L_x_2545:
        /* <DEDUP_REMOVED lines=41> */
[----:B0-----:R-:W-:Y:S05]  /*5dd0*/  CALL.REL.NOINC `($__internal_37_$__cuda_sm20_rcp_rn_f32_slowpath) ;  /* 0x0000000800b47944 */ /* 0x001fea0003c00000 */
[----:B------:R-:W-:Y:S05]  /*5de0*/  BRA `(.L_x_2550) ;  /* 0x0000000000107947 */ /* 0x000fea0003800000 */
.L_x_2549:
[----:B------:R-:W1:Y:S02]  /*5df0*/  MUFU.RCP R3, R0 ;  /* 0x0000000000037308 */ /* 0x000e640000001000 */
[----:B-1----:R-:W-:-:S04]  /*5e00*/  FFMA R40, R3, R0, -1 ;  /* 0xbf80000003287423 */ /* 0x002fc80000000000 */
[----:B------:R-:W-:-:S04]  /*5e10*/  FADD.FTZ R40, -R40, -RZ ;  /* 0x800000ff28287221 */ /* 0x000fc80000010100 */
[----:B------:R-:W-:-:S07]  /*5e20*/  FFMA R3, R3, R40, R3 ;  /* 0x0000002803037223 */ /* 0x000fce0000000003 */
.L_x_2550:
[----:B------:R-:W-:Y:S05]  /*5e30*/  BSYNC.RECONVERGENT B0 ;  /* 0x0000000000007941 */ /* 0x000fea0003800200 */
.L_x_2548:
        /* <DEDUP_REMOVED lines=27> */
[----:B------:R-:W-:Y:S05]  /*5ff0*/  CALL.REL.NOINC `($__internal_37_$__cuda_sm20_rcp_rn_f32_slowpath) ;  /* 0x00000008002c7944 */ /* 0x000fea0003c00000 */
[----:B------:R-:W-:Y:S05]  /*6000*/  BRA `(.L_x_2553) ;  /* 0x0000000000107947 */ /* 0x000fea0003800000 */
.L_x_2552:
[----:B------:R-:W0:Y:S02]  /*6010*/  MUFU.RCP R3, R0 ;  /* 0x0000000000037308 */ /* 0x000e240000001000 */
[----:B0-----:R-:W-:-:S04]  /*6020*/  FFMA R39, R0, R3, -1 ;  /* 0xbf80000000277423 */ /* 0x001fc80000000003 */
[----:B------:R-:W-:-:S04]  /*6030*/  FADD.FTZ R40, -R39, -RZ ;  /* 0x800000ff27287221 */ /* 0x000fc80000010100 */
[----:B------:R-:W-:-:S07]  /*6040*/  FFMA R3, R3, R40, R3 ;  /* 0x0000002803037223 */ /* 0x000fce0000000003 */
.L_x_2553:
[----:B------:R-:W-:Y:S05]  /*6050*/  BSYNC.RECONVERGENT B0 ;  /* 0x0000000000007941 */ /* 0x000fea0003800200 */
.L_x_2551:
[C---:B------:R-:W-:Y:S01]  /*6060*/  FMUL R36, R2.reuse, R36 ;  /* 0x0000002402247220 */ /* 0x040fe20000400000 */
[C---:B------:R-:W-:Y:S01]  /*6070*/  FMUL R35, R2.reuse, R35 ;  /* 0x0000002302237220 */ /* 0x040fe20000400000 */
[----:B------:R-:W-:Y:S01]  /*6080*/  FMUL R37, R2, R37 ;  /* 0x0000002502257220 */ /* 0x000fe20000400000 */
[----:B------:R-:W-:Y:S01]  /*6090*/  FFMA R19, R38, 0.5, R19 ;  /* 0x3f00000026137823 */ /* 0x000fe20000000013 */
[-C--:B------:R-:W-:Y:S01]  /*60a0*/  FFMA R15, R36, R3.reuse, R15 ;  /* 0x00000003240f7223 */ /* 0x080fe2000000000f */
[-C--:B------:R-:W-:Y:S01]  /*60b0*/  FFMA R16, R35, R3.reuse, R16 ;  /* 0x0000000323107223 */ /* 0x080fe20000000010 */
[----:B------:R-:W-:-:S07]  /*60c0*/  FFMA R18, R37, R3, R18 ;  /* 0x0000000325127223 */ /* 0x000fce0000000012 */
.L_x_2519:
[----:B------:R-:W-:Y:S05]  /*60d0*/  BSYNC.RECONVERGENT B2 ;  /* 0x0000000000027941 */ /* 0x000fea0003800200 */
.L_x_2518:
[----:B------:R-:W0:Y:S01]  /*60e0*/  LDCU UR4, c[0x0][0x408] ;  /* 0x00008100ff0477ac */ /* 0x000e220008000800 */
[----:B------:R-:W-:Y:S02]  /*60f0*/  IADD3 R3, PT, PT, R34, 0x1, RZ ;  /* 0x0000000122037810 */ /* 0x000fe40007ffe0ff */
[C---:B------:R-:W-:Y:S02]  /*6100*/  ISETP.LT.U32.AND P1, PT, R45.reuse, 0x3f, PT ;  /* 0x0000003f2d00780c */ /* 0x040fe40003f21070 */
[----:B------:R-:W-:Y:S02]  /*6110*/  IADD3 R45, PT, PT, R45, 0x1, RZ ;  /* 0x000000012d2d7810 */ /* 0x000fe40007ffe0ff */
[----:B0-----:R-:W-:-:S04]  /*6120*/  MOV R0, UR4 ;  /* 0x0000000400007c02 */ /* 0x001fc80008000f00 */
[----:B------:R-:W-:-:S13]  /*6130*/  ISETP.GE.AND P0, PT, R3, R0, PT ;  /* 0x000000000300720c */ /* 0x000fda0003f06270 */
[----:B------:R-:W-:Y:S05]  /*6140*/  @!P0 BRA P1, `(.L_x_2554) ;  /* 0xffffffe400c88947 */ /* 0x000fea000083ffff */
.L_x_2517:
[----:B------:R-:W-:Y:S05]  /*6150*/  BSYNC.RECONVERGENT B3 ;  /* 0x0000000000037941 */ /* 0x000fea0003800200 */
.L_x_2516:
[----:B------:R-:W-:Y:S06]  /*6160*/  BAR.SYNC.DEFER_BLOCKING 0x0 ;  /* 0x0000000000007b1d */ /* 0x000fec0000010000 */
[----:B------:R-:W-:Y:S05]  /*6170*/  @P2 BRA `(.L_x_2555) ;  /* 0xffffffe0009c2947 */ /* 0x000fea000383ffff */
.L_x_2513:
        /* <DEDUP_REMOVED lines=11> */
.L_x_2557:
[----:B------:R-:W-:Y:S05]  /*6230*/  BSYNC.RECONVERGENT B0 ;  /* 0x0000000000007941 */ /* 0x000fea0003800200 */
.L_x_2556:
[----:B------:R-:W-:Y:S06]  /*6240*/  BAR.SYNC.DEFER_BLOCKING 0x0 ;  /* 0x0000000000007b1d */ /* 0x000fec0000010000 */
[----:B------:R-:W-:Y:S05]  /*6250*/  @P0 EXIT ;  /* 0x000000000000094d */ /* 0x000fea0003800000 */
[----:B0-----:R-:W0:Y:S01]  /*6260*/  LDC.64 R2, c[0x0][0x388] ;  /* 0x0000e200ff027b82 */ /* 0x001e220000000a00 */
[----:B------:R-:W-:-:S05]  /*6270*/  LEA R5, R5, R5, 0x1 ;  /* 0x0000000505057211 */ /* 0x000fca00078e08ff */
[----:B0-----:R-:W-:-:S05]  /*6280*/  IMAD.WIDE R2, R5, 0x4, R2 ;  /* 0x0000000405027825 */ /* 0x001fca00078e0202 */
[----:B-----5:R-:W2:Y:S04]  /*6290*/  LDG.E R6, desc[UR10][R2.64+0x4] ;  /* 0x0000040a02067981 */ /* 0x020ea8000c1e1900 */
[----:B------:R-:W3:Y:S04]  /*62a0*/  LDG.E R7, desc[UR10][R2.64] ;  /* 0x0000000a02077981 */ /* 0x000ee8000c1e1900 */
[----:B------:R-:W4:Y:S01]  /*62b0*/  LDG.E R4, desc[UR10][R2.64+0x8] ;  /* 0x0000080a02047981 */ /* 0x000f22000c1e1900 */
[----:B------:R-:W-:Y:S01]  /*62c0*/  BSSY.RECONVERGENT B0, `(.L_x_2558) ;  /* 0x0000010000007945 */ /* 0x000fe20003800200 */
[----:B--2---:R-:W-:-:S04]  /*62d0*/  FMUL R0, R6, R6 ;  /* 0x0000000606007220 */ /* 0x004fc80000400000 */
[----:B---3--:R-:W-:-:S04]  /*62e0*/  FFMA R9, R7, R7, R0 ;  /* 0x0000000707097223 */ /* 0x008fc80000000000 */
[----:B----4-:R-:W-:-:S04]  /*62f0*/  FFMA R9, R4, R4, R9 ;  /* 0x0000000404097223 */ /* 0x010fc80000000009 */
[----:B------:R0:W1:Y:S01]  /*6300*/  MUFU.RSQ R0, R9 ;  /* 0x0000000900007308 */ /* 0x0000620000001400 */
[----:B------:R-:W-:-:S04]  /*6310*/  IADD3 R8, PT, PT, R9, -0xd000000, RZ ;  /* 0xf300000009087810 */ /* 0x000fc80007ffe0ff */
[----:B------:R-:W-:-:S13]  /*6320*/  ISETP.GT.U32.AND P0, PT, R8, 0x727fffff, PT ;  /* 0x727fffff0800780c */ /* 0x000fda0003f04070 */
[----:B01----:R-:W-:Y:S05]  /*6330*/  @!P0 BRA `(.L_x_2559) ;  /* 0x0000000000108947 */ /* 0x003fea0003800000 */
[----:B------:R-:W-:Y:S02]  /*6340*/  MOV R2, R9 ;  /* 0x0000000900027202 */ /* 0x000fe40000000f00 */
[----:B------:R-:W-:-:S07]  /*6350*/  MOV R0, 0x6370 ;  /* 0x0000637000007802 */ /* 0x000fce0000000f00 */
[----:B------:R-:W-:Y:S05]  /*6360*/  CALL.REL.NOINC `($__internal_38_$__cuda_sm20_sqrt_rn_f32_slowpath) ;  /* 0x0000000800287944 */ /* 0x000fea0003c00000 */
[----:B------:R-:W-:Y:S05]  /*6370*/  BRA `(.L_x_2560) ;  /* 0x0000000000107947 */ /* 0x000fea0003800000 */
.L_x_2559:
[----:B------:R-:W-:Y:S01]  /*6380*/  FMUL.FTZ R44, R9, R0 ;  /* 0x00000000092c7220 */ /* 0x000fe20000410000 */
[----:B------:R-:W-:-:S03]  /*6390*/  FMUL.FTZ R0, R0, 0.5 ;  /* 0x3f00000000007820 */ /* 0x000fc60000410000 */
[----:B------:R-:W-:-:S04]  /*63a0*/  FFMA R9, -R44, R44, R9 ;  /* 0x0000002c2c097223 */ /* 0x000fc80000000109 */
[----:B------:R-:W-:-:S07]  /*63b0*/  FFMA R44, R9, R0, R44 ;  /* 0x00000000092c7223 */ /* 0x000fce000000002c */
.L_x_2560:
[----:B------:R-:W-:Y:S05]  /*63c0*/  BSYNC.RECONVERGENT B0 ;  /* 0x0000000000007941 */ /* 0x000fea0003800200 */
.L_x_2558:
[----:B------:R-:W-:Y:S01]  /*63d0*/  FSETP.GT.AND P0, PT, R44, 300, PT ;  /* 0x439600002c00780b */ /* 0x000fe20003f04000 */
[----:B------:R-:W-:-:S12]  /*63e0*/  BSSY.RECONVERGENT B2, `(.L_x_2561) ;  /* 0x0000015000027945 */ /* 0x000fd80003800200 */
[----:B------:R-:W-:Y:S05]  /*63f0*/  @!P0 BRA `(.L_x_2562) ;  /* 0x00000000004c8947 */ /* 0x000fea0003800000 */
[----:B------:R-:W0:Y:S01]  /*6400*/  MUFU.RCP R3, R44 ;  /* 0x0000002c00037308 */ /* 0x000e220000001000 */
[----:B------:R-:W-:Y:S01]  /*6410*/  UMOV UR4, 0x43960000 ;  /* 0x4396000000047882 */ /* 0x000fe20000000000 */
[----:B------:R-:W-:Y:S01]  /*6420*/  BSSY.RECONVERGENT B3, `(.L_x_2563) ;  /* 0x000000d000037945 */ /* 0x000fe20003800200 */
[----:B------:R-:W-:-:S05]  /*6430*/  MOV R9, UR4 ;  /* 0x0000000400097c02 */ /* 0x000fca0008000f00 */
[----:B------:R-:W1:Y:S01]  /*6440*/  FCHK P0, R9, R44 ;  /* 0x0000002c09007302 */ /* 0x000e620000000000 */
[----:B0-----:R-:W-:-:S04]  /*6450*/  FFMA R0, R3, -R44, 1 ;  /* 0x3f80000003007423 */ /* 0x001fc8000000082c */
[----:B------:R-:W-:-:S04]  /*6460*/  FFMA R0, R3, R0, R3 ;  /* 0x0000000003007223 */ /* 0x000fc80000000003 */
[----:B------:R-:W-:-:S04]  /*6470*/  FFMA R3, R0, 300, RZ ;  /* 0x4396000000037823 */ /* 0x000fc800000000ff */
[----:B------:R-:W-:-:S04]  /*6480*/  FFMA R2, R3, -R44, 300 ;  /* 0x4396000003027423 */ /* 0x000fc8000000082c */
[----:B------:R-:W-:Y:S01]  /*6490*/  FFMA R0, R0, R2, R3 ;  /* 0x0000000200007223 */ /* 0x000fe20000000003 */
[----:B-1----:R-:W-:Y:S06]  /*64a0*/  @!P0 BRA `(.L_x_2564) ;  /* 0x0000000000108947 */ /* 0x002fec0003800000 */
[----:B------:R-:W-:Y:S01]  /*64b0*/  HFMA2 R3, -RZ, RZ, 3.79296875, 0 ;  /* 0x43960000ff037431 */ /* 0x000fe200000001ff */
[----:B------:R-:W-:Y:S02]  /*64c0*/  MOV R0, R44 ;  /* 0x0000002c00007202 */ /* 0x000fe40000000f00 */
[----:B------:R-:W-:-:S07]  /*64d0*/  MOV R2, 0x64f0 ;  /* 0x000064f000027802 */ /* 0x000fce0000000f00 */
[----:B------:R-:W-:Y:S05]  /*64e0*/  CALL.REL.NOINC `($__internal_39_$__cuda_sm3x_div_rn_noftz_f32_slowpath) ;  /* 0x0000000800207944 */ /* 0x000fea0003c00000 */
.L_x_2564:
[----:B------:R-:W-:Y:S05]  /*64f0*/  BSYNC.RECONVERGENT B3 ;  /* 0x0000000000037941 */ /* 0x000fea0003800200 */
.L_x_2563:
[-C--:B------:R-:W-:Y:S01]  /*6500*/  FMUL R7, R7, R0.reuse ;  /* 0x0000000007077220 */ /* 0x080fe20000400000 */
[-C--:B------:R-:W-:Y:S01]  /*6510*/  FMUL R6, R6, R0.reuse ;  /* 0x0000000006067220 */ /* 0x080fe20000400000 */
[----:B------:R-:W-:-:S07]  /*6520*/  FMUL R4, R4, R0 ;  /* 0x0000000004047220 */ /* 0x000fce0000400000 */
.L_x_2562:
[----:B------:R-:W-:Y:S05]  /*6530*/  BSYNC.RECONVERGENT B2 ;  /* 0x0000000000027941 */ /* 0x000fea0003800200 */
.L_x_2561:
[----:B------:R-:W0:Y:S01]  /*6540*/  LDCU UR4, c[0x0][0x418] ;  /* 0x00008300ff0477ac */ /* 0x000e220008000800 */
[----:B------:R-:W-:Y:S01]  /*6550*/  BSSY.RECONVERGENT B0, `(.L_x_2565) ;  /* 0x0000012000007945 */ /* 0x000fe20003800200 */
[----:B0-----:R-:W-:Y:S01]  /*6560*/  FMUL R6, R6, UR4 ;  /* 0x0000000406067c20 */ /* 0x001fe20008400000 */
[----:B------:R-:W-:Y:S01]  /*6570*/  FMUL R7, R7, UR4 ;  /* 0x0000000407077c20 */ /* 0x000fe20008400000 */
[----:B------:R-:W-:Y:S02]  /*6580*/  FMUL R4, R4, UR4 ;  /* 0x0000000404047c20 */ /* 0x000fe40008400000 */
        /* <DEDUP_REMOVED lines=8> */
[----:B------:R-:W-:Y:S05]  /*6610*/  CALL.REL.NOINC `($__internal_38_$__cuda_sm20_sqrt_rn_f32_slowpath) ;  /* 0x00000004007c7944 */ /* 0x000fea0003c00000 */
[----:B------:R-:W-:Y:S05]  /*6620*/  BRA `(.L_x_2567) ;  /* 0x0000000000107947 */ /* 0x000fea0003800000 */
.L_x_2566:
[----:B------:R-:W-:Y:S01]  /*6630*/  FMUL.FTZ R44, R2, R3 ;  /* 0x00000003022c7220 */ /* 0x000fe20000410000 */
[----:B------:R-:W-:-:S03]  /*6640*/  FMUL.FTZ R0, R3, 0.5 ;  /* 0x3f00000003007820 */ /* 0x000fc60000410000 */
[----:B------:R-:W-:-:S04]  /*6650*/  FFMA R3, -R44, R44, R2 ;  /* 0x0000002c2c037223 */ /* 0x000fc80000000102 */
[----:B------:R-:W-:-:S07]  /*6660*/  FFMA R44, R3, R0, R44 ;  /* 0x00000000032c7223 */ /* 0x000fce000000002c */
.L_x_2567:
[----:B------:R-:W-:Y:S05]  /*6670*/  BSYNC.RECONVERGENT B0 ;  /* 0x0000000000007941 */ /* 0x000fea0003800200 */
.L_x_2565:
[----:B------:R-:W-:Y:S01]  /*6680*/  FSETP.GT.AND P0, PT, R44, 0.20000000298023223877, PT ;  /* 0x3e4ccccd2c00780b */ /* 0x000fe20003f04000 */
        /* <DEDUP_REMOVED lines=9> */
[----:B------:R-:W-:-:S04]  /*6720*/  FFMA R3, R0, 0.20000000298023223877, RZ ;  /* 0x3e4ccccd00037823 */ /* 0x000fc800000000ff */
[----:B------:R-:W-:-:S04]  /*6730*/  FFMA R2, R3, -R44, 0.20000000298023223877 ;  /* 0x3e4ccccd03027423 */ /* 0x000fc8000000082c */
[----:B------:R-:W-:Y:S01]  /*6740*/  FFMA R0, R0, R2, R3 ;  /* 0x0000000200007223 */ /* 0x000fe20000000003 */
[----:B-1----:R-:W-:Y:S06]  /*6750*/  @!P0 BRA `(.L_x_2571) ;  /* 0x0000000000108947 */ /* 0x002fec0003800000 */
[----:B------:R-:W-:Y:S01]  /*6760*/  HFMA2 R3, -RZ, RZ, 1.57421875, -19.203125 ;  /* 0x3e4ccccdff037431 */ /* 0x000fe200000001ff */
[----:B------:R-:W-:Y:S02]  /*6770*/  MOV R0, R44 ;  /* 0x0000002c00007202 */ /* 0x000fe40000000f00 */
[----:B------:R-:W-:-:S07]  /*6780*/  MOV R2, 0x67a0 ;  /* 0x000067a000027802 */ /* 0x000fce0000000f00 */
[----:B------:R-:W-:Y:S05]  /*6790*/  CALL.REL.NOINC `($__internal_39_$__cuda_sm3x_div_rn_noftz_f32_slowpath) ;  /* 0x0000000400747944 */ /* 0x000fea0003c00000 */
.L_x_2571:
[----:B------:R-:W-:Y:S05]  /*67a0*/  BSYNC.RECONVERGENT B3 ;  /* 0x0000000000037941 */ /* 0x000fea0003800200 */
.L_x_2570:
[-C--:B------:R-:W-:Y:S01]  /*67b0*/  FMUL R7, R7, R0.reuse ;  /* 0x0000000007077220 */ /* 0x080fe20000400000 */
[-C--:B------:R-:W-:Y:S01]  /*67c0*/  FMUL R6, R6, R0.reuse ;  /* 0x0000000006067220 */ /* 0x080fe20000400000 */
[----:B------:R-:W-:-:S07]  /*67d0*/  FMUL R4, R4, R0 ;  /* 0x0000000004047220 */ /* 0x000fce0000400000 */
.L_x_2569:
[----:B------:R-:W-:Y:S05]  /*67e0*/  BSYNC.RECONVERGENT B2 ;  /* 0x0000000000027941 */ /* 0x000fea0003800200 */
.L_x_2568:
[----:B------:R-:W0:Y:S02]  /*67f0*/  LDC.64 R2, c[0x0][0x380] ;  /* 0x0000e000ff027b82 */ /* 0x000e240000000a00 */
[----:B0-----:R-:W-:-:S05]  /*6800*/  IMAD.WIDE R2, R5, 0x4, R2 ;  /* 0x0000000405027825 */ /* 0x001fca00078e0202 */
[----:B------:R-:W2:Y:S04]  /*6810*/  LDG.E R0, desc[UR10][R2.64] ;  /* 0x0000000a02007981 */ /* 0x000ea8000c1e1900 */
[----:B------:R-:W3:Y:S04]  /*6820*/  LDG.E R5, desc[UR10][R2.64+0x4] ;  /* 0x0000040a02057981 */ /* 0x000ee8000c1e1900 */
[----:B------:R-:W4:Y:S01]  /*6830*/  LDG.E R9, desc[UR10][R2.64+0x8] ;  /* 0x0000080a02097981 */ /* 0x000f22000c1e1900 */
[----:B--2---:R-:W-:Y:S01]  /*6840*/  FADD R7, R0, R7 ;  /* 0x0000000700077221 */ /* 0x004fe20000000000 */
[----:B---3--:R-:W-:-:S04]  /*6850*/  FADD R5, R5, R6 ;  /* 0x0000000605057221 */ /* 0x008fc80000000000 */
[----:B------:R-:W-:Y:S01]  /*6860*/  STG.E desc[UR10][R2.64], R7 ;  /* 0x0000000702007986 */ /* 0x000fe2000c10190a */
[----:B----4-:R-:W-:-:S03]  /*6870*/  FADD R9, R9, R4 ;  /* 0x0000000409097221 */ /* 0x010fc60000000000 */
[----:B------:R-:W-:Y:S04]  /*6880*/  STG.E desc[UR10][R2.64+0x4], R5 ;  /* 0x0000040502007986 */ /* 0x000fe8000c10190a */
[----:B------:R-:W-:Y:S01]  /*6890*/  STG.E desc[UR10][R2.64+0x8], R9 ;  /* 0x0000080902007986 */ /* 0x000fe2000c10190a */
[----:B------:R-:W-:Y:S05]  /*68a0*/  EXIT ;  /* 0x000000000000794d */ /* 0x000fea0003800000 */
        .weak           $__internal_37_$__cuda_sm20_rcp_rn_f32_slowpath
        .type           $__internal_37_$__cuda_sm20_rcp_rn_f32_slowpath,@function
        .size           $__internal_37_$__cuda_sm20_rcp_rn_f32_slowpath,($__internal_38_$__cuda_sm20_sqrt_rn_f32_slowpath - $__internal_37_$__cuda_sm20_rcp_rn_f32_slowpath)
$__internal_37_$__cuda_sm20_rcp_rn_f32_slowpath:
        /* <DEDUP_REMOVED lines=15> */
.L_x_2573:
        /* <DEDUP_REMOVED lines=10> */
[----:B------:R-:W-:-:S04]  /*6a40*/  MOV R47, 0x3 ;  /* 0x00000003002f7802 */ /* 0x000fc80000000f00 */
[C---:B------:R-:W-:Y:S02]  /*6a50*/  FSETP.NEU.FTZ.AND P0, PT, R43.reuse, R44, PT ;  /* 0x0000002c2b00720b */ /* 0x040fe40003f1d000 */
[----:B------:R-:W-:Y:S02]  /*6a60*/  LOP3.LUT R43, R43, 0x7fffff, RZ, 0xc0, !PT ;  /* 0x007fffff2b2b7812 */ /* 0x000fe400078ec0ff */
[----:B------:R-:W-:Y:S02]  /*6a70*/  SHF.L.U32 R48, R47, R42, RZ ;  /* 0x0000002a2f307219 */ /* 0x000fe400000006ff */
[----:B------:R-:W-:Y:S02]  /*6a80*/  LOP3.LUT R43, R43, 0x800000, RZ, 0xfc, !PT ;  /* 0x008000002b2b7812 */ /* 0x000fe400078efcff */
[----:B------:R-:W-:Y:S02]  /*6a90*/  SEL R44, RZ, 0xffffffff, !P0 ;  /* 0xffffffffff2c7807 */ /* 0x000fe40004000000 */
[----:B------:R-:W-:-:S02]  /*6aa0*/  LOP3.LUT R47, R48, R43, RZ, 0xc0, !PT ;  /* 0x0000002b302f7212 */ /* 0x000fc400078ec0ff */
[----:B------:R-:W-:Y:S02]  /*6ab0*/  IADD3 R44, PT, PT, -R44, RZ, RZ ;  /* 0x000000ff2c2c7210 */ /* 0x000fe40007ffe1ff */
        /* <DEDUP_REMOVED lines=15> */
.L_x_2575:
[----:B------:R0:W1:Y:S02]  /*6bb0*/  MUFU.RCP R43, R0 ;  /* 0x00000000002b7308 */ /* 0x0000640000001000 */
.L_x_2574:
[----:B------:R-:W-:Y:S05]  /*6bc0*/  BSYNC.RECONVERGENT B1 ;  /* 0x0000000000017941 */ /* 0x000fea0003800200 */
.L_x_2572:
[----:B-1----:R-:W-:Y:S01]  /*6bd0*/  MOV R3, R43 ;  /* 0x0000002b00037202 */ /* 0x002fe20000000f00 */
[----:B------:R-:W-:Y:S01]  /*6be0*/  HFMA2 R43, -RZ, RZ, 0, 0 ;  /* 0x00000000ff2b7431 */ /* 0x000fe200000001ff */
[----:B------:R-:W-:-:S04]  /*6bf0*/  MOV R42, R40 ;  /* 0x00000028002a7202 */ /* 0x000fc80000000f00 */
[----:B0-----:R-:W-:Y:S05]  /*6c00*/  RET.REL.NODEC R42 `(amber_steepest_descent_step) ;  /* 0xffffff902afc7950 */ /* 0x001fea0003c3ffff */
        .weak           $__internal_38_$__cuda_sm20_sqrt_rn_f32_slowpath
        .type           $__internal_38_$__cuda_sm20_sqrt_rn_f32_slowpath,@function
        .size           $__internal_38_$__cuda_sm20_sqrt_rn_f32_slowpath,($__internal_39_$__cuda_sm3x_div_rn_noftz_f32_slowpath - $__internal_38_$__cuda_sm20_sqrt_rn_f32_slowpath)
$__internal_38_$__cuda_sm20_sqrt_rn_f32_slowpath:
        /* <DEDUP_REMOVED lines=19> */
.L_x_2576:
[----:B------:R-:W-:Y:S01]  /*6d40*/  HFMA2 R3, -RZ, RZ, 0, 0 ;  /* 0x00000000ff037431 */ /* 0x000fe200000001ff */
[----:B------:R-:W-:-:S04]  /*6d50*/  MOV R2, R0 ;  /* 0x0000000000027202 */ /* 0x000fc80000000f00 */
[----:B------:R-:W-:Y:S05]  /*6d60*/  RET.REL.NODEC R2 `(amber_steepest_descent_step) ;  /* 0xffffff9002a47950 */ /* 0x000fea0003c3ffff */
        .weak           $__internal_39_$__cuda_sm3x_div_rn_noftz_f32_slowpath
        .type           $__internal_39_$__cuda_sm3x_div_rn_noftz_f32_slowpath,@function
        .size           $__internal_39_$__cuda_sm3x_div_rn_noftz_f32_slowpath,(.L_x_3174 - $__internal_39_$__cuda_sm3x_div_rn_noftz_f32_slowpath)
$__internal_39_$__cuda_sm3x_div_rn_noftz_f32_slowpath:
        /* <DEDUP_REMOVED lines=34> */
.L_x_2578:
        /* <DEDUP_REMOVED lines=51> */
.L_x_2585:
[----:B------:R-:W-:-:S04]  /*72c0*/  LOP3.LUT R0, R0, 0x80000000, RZ, 0xc0, !PT ;  /* 0x8000000000007812 */ /* 0x000fc800078ec0ff */
[----:B------:R-:W-:Y:S01]  /*72d0*/  LOP3.LUT R0, R0, 0x7f800000, RZ, 0xfc, !PT ;  /* 0x7f80000000007812 */ /* 0x000fe200078efcff */
[----:B------:R-:W-:Y:S06]  /*72e0*/  BRA `(.L_x_2586) ;  /* 0x0000000000047947 */ /* 0x000fec0003800000 */
.L_x_2584:
[----:B------:R-:W-:-:S07]  /*72f0*/  LEA R0, R43, R0, 0x17 ;  /* 0x000000002b007211 */ /* 0x000fce00078eb8ff */
.L_x_2586:
[----:B------:R-:W-:Y:S05]  /*7300*/  BSYNC.RECONVERGENT B1 ;  /* 0x0000000000017941 */ /* 0x000fea0003800200 */
.L_x_2583:
[----:B------:R-:W-:Y:S05]  /*7310*/  BRA `(.L_x_2587) ;  /* 0x0000000000207947 */ /* 0x000fea0003800000 */
.L_x_2582:
[----:B------:R-:W-:-:S04]  /*7320*/  LOP3.LUT R0, R0, 0x80000000, R3, 0x48, !PT ;  /* 0x8000000000007812 */ /* 0x000fc800078e4803 */
[----:B------:R-:W-:Y:S01]  /*7330*/  LOP3.LUT R0, R0, 0x7f800000, RZ, 0xfc, !PT ;  /* 0x7f80000000007812 */ /* 0x000fe200078efcff */
[----:B------:R-:W-:Y:S06]  /*7340*/  BRA `(.L_x_2587) ;  /* 0x0000000000147947 */ /* 0x000fec0003800000 */
.L_x_2581:
[----:B------:R-:W-:Y:S01]  /*7350*/  LOP3.LUT R0, R0, 0x80000000, R3, 0x48, !PT ;  /* 0x8000000000007812 */ /* 0x000fe200078e4803 */
[----:B------:R-:W-:Y:S06]  /*7360*/  BRA `(.L_x_2587) ;  /* 0x00000000000c7947 */ /* 0x000fec0003800000 */
.L_x_2580:
[----:B------:R-:W0:Y:S01]  /*7370*/  MUFU.RSQ R0, -QNAN ;  /* 0xffc0000000007908 */ /* 0x000e220000001400 */
[----:B------:R-:W-:Y:S05]  /*7380*/  BRA `(.L_x_2587) ;  /* 0x0000000000047947 */ /* 0x000fea0003800000 */
.L_x_2579:
[----:B------:R-:W-:-:S07]  /*7390*/  FADD.FTZ R0, R3, R0 ;  /* 0x0000000003007221 */ /* 0x000fce0000010000 */
.L_x_2587:
[----:B------:R-:W-:Y:S05]  /*73a0*/  BSYNC.RECONVERGENT B0 ;  /* 0x0000000000007941 */ /* 0x000fea0003800200 */
.L_x_2577:
[----:B------:R-:W-:-:S04]  /*73b0*/  HFMA2 R3, -RZ, RZ, 0, 0 ;  /* 0x00000000ff037431 */ /* 0x000fc800000001ff */
[----:B0-----:R-:W-:Y:S05]  /*73c0*/  RET.REL.NODEC R2 `(amber_steepest_descent_step) ;  /* 0xffffff8c020c7950 */ /* 0x001fea0003c3ffff */
.L_x_2588:
        /* <DEDUP_REMOVED lines=11> */
.L_x_3174:


//--------------------- .text.apply_thermostat_flat --------------------------
	.section	.text.apply_thermostat_flat,"ax",@progbits
	.align	128
        .global         apply_thermostat_flat
        .type           apply_thermostat_flat,@function
        .size           apply_thermostat_flat,(.L_x_3176 - apply_thermostat_flat)
        .other          apply_thermostat_flat,@"STO_CUDA_ENTRY STV_DEFAULT"
apply_thermostat_flat:
.text.apply_thermostat_flat:
[----:B------:R-:W-:Y:S01]  /*0000*/  LDC R1, c[0x0][0x37c] ;  /* 0x0000df00ff017b82 */ /* 0x000fe20000000800 */
[----:B------:R-:W0:Y:S01]  /*0010*/  S2R R2, SR_TID.X ;  /* 0x0000000000027919 */ /* 0x000e220000002100 */
[----:B------:R-:W1:Y:S06]  /*0020*/  LDCU.64 UR6, c[0x0][0x358] ;  /* 0x00006b00ff0677ac */ /* 0x000e6c0008000a00 */
[----:B------:R-:W2:Y:S01]  /*0030*/  S2UR UR5, SR_CgaCtaId ;  /* 0x00000000000579c3 */ /* 0x000ea20000008800 */
[----:B------:R-:W-:Y:S01]  /*0040*/  UMOV UR4, 0x400 ;  /* 0x0000040000047882 */ /* 0x000fe20000000000 */
[----:B------:R-:W3:Y:S01]  /*0050*/  LDCU UR8, c[0x0][0x398] ;  /* 0x00007300ff0877ac */ /* 0x000ee20008000800 */
[----:B0-----:R-:W-:-:S13]  /*0060*/  ISETP.NE.AND P0, PT, R2, RZ, PT ;  /* 0x000000ff0200720c */ /* 0x001fda0003f05270 */
[----:B------:R-:W1:Y:S02]  /*0070*/  @!P0 LDC.64 R4, c[0x0][0x390] ;  /* 0x0000e400ff048b82 */ /* 0x000e640000000a00 */
[----:B-1----:R0:W4:Y:S01]  /*0080*/  @!P0 LDG.E R4, desc[UR6][R4.64] ;  /* 0x0000000604048981 */ /* 0x002122000c1e1900 */
[----:B--2---:R-:W-:Y:S01]  /*0090*/  ULEA UR4, UR5, UR4, 0x18 ;  /* 0x0000000405047291 */ /* 0x004fe2000f8ec0ff */
[----:B---3--:R-:W-:-:S05]  /*00a0*/  I2FP.F32.S32 R3, UR8 ;  /* 0x0000000800037c45 */ /* 0x008fca0008201400 */
[----:B------:R-:W-:-:S04]  /*00b0*/  FMUL R3, R3, 3 ;  /* 0x4040000003037820 */ /* 0x000fc80000400000 */
[----:B------:R-:W-:-:S04]  /*00c0*/  FMUL R3, R3, 0.0019872039556503295898 ;  /* 0x3b023bc003037820 */ /* 0x000fc80000400000 */
[----:B------:R-:W0:Y:S02]  /*00d0*/  MUFU.RCP R6, R3 ;  /* 0x0000000300067308 */ /* 0x000e240000001000 */
[----:B0-----:R-:W-:-:S04]  /*00e0*/  FFMA R5, -R3, R6, 1 ;  /* 0x3f80000003057423 */ /* 0x001fc80000000106 */
[----:B------:R-:W-:Y:S01]  /*00f0*/  FFMA R5, R6, R5, R6 ;  /* 0x0000000506057223 */ /* 0x000fe20000000006 */
[----:B----4-:R-:W-:Y:S01]  /*0100*/  @!P0 STS [UR4], R4 ;  /* 0x00000004ff008988 */ /* 0x010fe20008000804 */
[----:B------:R-:W-:Y:S06]  /*0110*/  BAR.SYNC.DEFER_BLOCKING 0x0 ;  /* 0x0000000000007b1d */ /* 0x000fec0000010000 */
[----:B------:R-:W0:Y:S02]  /*0120*/  LDS R0, [UR4] ;  /* 0x00000004ff007984 */ /* 0x000e240008000800 */
[----:B0-----:R-:W-:-:S04]  /*0130*/  FADD R0, R0, R0 ;  /* 0x0000000000007221 */ /* 0x001fc80000000000 */
[----:B------:R-:W0:Y:S01]  /*0140*/  FCHK P0, R0, R3 ;  /* 0x0000000300007302 */ /* 0x000e220000000000 */
[----:B------:R-:W-:-:S04]  /*0150*/  FFMA R4, R0, R5, RZ ;  /* 0x0000000500047223 */ /* 0x000fc800000000ff */
[----:B------:R-:W-:-:S04]  /*0160*/  FFMA R6, -R3, R4, R0 ;  /* 0x0000000403067223 */ /* 0x000fc80000000100 */
[----:B------:R-:W-:Y:S01]  /*0170*/  FFMA R4, R5, R6, R4 ;  /* 0x0000000605047223 */ /* 0x000fe20000000004 */
[----:B0-----:R-:W-:Y:S06]  /*0180*/  @!P0 BRA `(.L_x_2589) ;  /* 0x00000000000c8947 */ /* 0x001fec0003800000 */
[----:B------:R-:W-:-:S07]  /*0190*/  MOV R4, 0x1b0 ;  /* 0x000001b000047802 */ /* 0x000fce0000000f00 */
[----:B------:R-:W-:Y:S05]  /*01a0*/  CALL.REL.NOINC `($__internal_41_$__cuda_sm3x_div_rn_noftz_f32_slowpath) ;  /* 0x0000000400287944 */ /* 0x000fea0003c00000 */
[----:B------:R-:W-:-:S07]  /*01b0*/  IMAD.MOV.U32 R4, RZ, RZ, R0 ;  /* 0x000000ffff047224 */ /* 0x000fce00078e0000 */
.L_x_2589:
[----:B------:R-:W-:Y:S01]  /*01c0*/  FSETP.GT.AND P0, PT, R4, 9.9999999747524270788e-07, PT ;  /* 0x358637bd0400780b */ /* 0x000fe20003f04000 */
[----:B------:R-:W-:-:S12]  /*01d0*/  IMAD.MOV.U32 R0, RZ, RZ, 0x3f800000 ;  /* 0x3f800000ff007424 */ /* 0x000fd800078e00ff */
[----:B------:R-:W-:Y:S05]  /*01e0*/  @!P0 BRA `(.L_x_2590) ;  /* 0x0000000000708947 */ /* 0x000fea0003800000 */
[----:B------:R-:W0:Y:S01]  /*01f0*/  LDCU UR4, c[0x0][0x39c] ;  /* 0x00007380ff0477ac */ /* 0x000e220008000800 */
[----:B------:R-:W1:Y:S01]  /*0200*/  MUFU.RCP R3, R4 ;  /* 0x0000000400037308 */ /* 0x000e620000001000 */
[----:B0-----:R-:W-:Y:S02]  /*0210*/  IMAD.U32 R5, RZ, RZ, UR4 ;  /* 0x00000004ff057e24 */ /* 0x001fe4000f8e00ff */
[----:B-1----:R-:W-:-:S05]  /*0220*/  FFMA R0, R3, -R4, 1 ;  /* 0x3f80000003007423 */ /* 0x002fca0000000804 */
[----:B------:R-:W0:Y:S01]  /*0230*/  FCHK P0, R5, R4 ;  /* 0x0000000405007302 */ /* 0x000e220000000000 */
[----:B------:R-:W-:-:S04]  /*0240*/  FFMA R0, R3, R0, R3 ;  /* 0x0000000003007223 */ /* 0x000fc80000000003 */
[----:B------:R-:W-:-:S04]  /*0250*/  FFMA R3, R0, UR4, RZ ;  /* 0x0000000400037c23 */ /* 0x000fc800080000ff */
[----:B------:R-:W-:-:S04]  /*0260*/  FFMA R6, R3, -R4, UR4 ;  /* 0x0000000403067e23 */ /* 0x000fc80008000804 */
[----:B------:R-:W-:Y:S01]  /*0270*/  FFMA R0, R0, R6, R3 ;  /* 0x0000000600007223 */ /* 0x000fe20000000003 */
[----:B0-----:R-:W-:Y:S06]  /*0280*/  @!P0 BRA `(.L_x_2591) ;  /* 0x0000000000108947 */ /* 0x001fec0003800000 */
[----:B------:R-:W0:Y:S01]  /*0290*/  LDC R0, c[0x0][0x39c] ;  /* 0x0000e700ff007b82 */ /* 0x000e220000000800 */
[----:B------:R-:W-:Y:S02]  /*02a0*/  MOV R3, R4 ;  /* 0x0000000400037202 */ /* 0x000fe40000000f00 */
[----:B------:R-:W-:-:S07]  /*02b0*/  MOV R4, 0x2d0 ;  /* 0x000002d000047802 */ /* 0x000fce0000000f00 */
[----:B0-----:R-:W-:Y:S05]  /*02c0*/  CALL.REL.NOINC `($__internal_41_$__cuda_sm3x_div_rn_noftz_f32_slowpath) ;  /* 0x0000000000e07944 */ /* 0x001fea0003c00000 */
.L_x_2591:
[----:B------:R-:W-:Y:S01]  /*02d0*/  VIADD R3, R0, 0xf3000000 ;  /* 0xf300000000037836 */ /* 0x000fe20000000000 */
[----:B------:R0:W1:Y:S04]  /*02e0*/  MUFU.RSQ R5, R0 ;  /* 0x0000000000057308 */ /* 0x0000680000001400 */
[----:B------:R-:W-:-:S13]  /*02f0*/  ISETP.GT.U32.AND P0, PT, R3, 0x727fffff, PT ;  /* 0x727fffff0300780c */ /* 0x000fda0003f04070 */
[----:B01----:R-:W-:Y:S05]  /*0300*/  @!P0 BRA `(.L_x_2592) ;  /* 0x0000000000108947 */ /* 0x003fea0003800000 */
[----:B------:R-:W-:-:S07]  /*0310*/  MOV R6, 0x330 ;  /* 0x0000033000067802 */ /* 0x000fce0000000f00 */
[----:B------:R-:W-:Y:S05]  /*0320*/  CALL.REL.NOINC `($__internal_40_$__cuda_sm20_sqrt_rn_f32_slowpath) ;  /* 0x00000000006c7944 */ /* 0x000fea0003c00000 */
[----:B------:R-:W-:Y:S01]  /*0330*/  IMAD.MOV.U32 R0, RZ, RZ, R3 ;  /* 0x000000ffff007224 */ /* 0x000fe200078e0003 */
[----:B------:R-:W-:Y:S06]  /*0340*/  BRA `(.L_x_2593) ;  /* 0x0000000000107947 */ /* 0x000fec0003800000 */
.L_x_2592:
[C---:B------:R-:W-:Y:S01]  /*0350*/  FMUL.FTZ R3, R5.reuse, R0 ;  /* 0x0000000005037220 */ /* 0x040fe20000410000 */
[----:B------:R-:W-:-:S03]  /*0360*/  FMUL.FTZ R4, R5, 0.5 ;  /* 0x3f00000005047820 */ /* 0x000fc60000410000 */
[----:B------:R-:W-:-:S04]  /*0370*/  FFMA R0, -R3, R3, R0 ;  /* 0x0000000303007223 */ /* 0x000fc80000000100 */
[----:B------:R-:W-:-:S07]  /*0380*/  FFMA R0, R0, R4, R3 ;  /* 0x0000000400007223 */ /* 0x000fce0000000003 */
.L_x_2593:
[----:B------:R-:W-:-:S04]  /*0390*/  FMNMX R0, R0, 0.5, !PT ;  /* 0x3f00000000007809 */ /* 0x000fc80007800000 */
[----:B------:R-:W-:-:S07]  /*03a0*/  FMNMX R0, R0, 1.5, PT ;  /* 0x3fc0000000007809 */ /* 0x000fce0003800000 */
.L_x_2590:
[----:B------:R-:W0:Y:S01]  /*03b0*/  S2UR UR4, SR_CTAID.X ;  /* 0x00000000000479c3 */ /* 0x000e220000002500 */
[----:B------:R-:W1:Y:S07]  /*03c0*/  LDCU UR5, c[0x0][0x398] ;  /* 0x00007300ff0577ac */ /* 0x000e6e0008000800 */
[----:B------:R-:W0:Y:S02]  /*03d0*/  LDC R3, c[0x0][0x360] ;  /* 0x0000d800ff037b82 */ /* 0x000e240000000800 */
[----:B0-----:R-:W-:-:S05]  /*03e0*/  IMAD R4, R3, UR4, R2 ;  /* 0x0000000403047c24 */ /* 0x001fca000f8e0202 */
[----:B-1----:R-:W-:-:S13]  /*03f0*/  ISETP.GE.AND P0, PT, R4, UR5, PT ;  /* 0x0000000504007c0c */ /* 0x002fda000bf06270 */
[----:B------:R-:W-:Y:S05]  /*0400*/  @P0 EXIT ;  /* 0x000000000000094d */ /* 0x000fea0003800000 */
[----:B------:R-:W0:Y:S01]  /*0410*/  LDC.64 R2, c[0x0][0x380] ;  /* 0x0000e000ff027b82 */ /* 0x000e220000000a00 */
[----:B------:R-:W-:-:S04]  /*0420*/  IMAD R5, R4, 0x3, RZ ;  /* 0x0000000304057824 */ /* 0x000fc800078e02ff */
[----:B0-----:R-:W-:-:S05]  /*0430*/  IMAD.WIDE R2, R5, 0x4, R2 ;  /* 0x0000000405027825 */ /* 0x001fca00078e0202 */
[----:B------:R-:W2:Y:S04]  /*0440*/  LDG.E R5, desc[UR6][R2.64] ;  /* 0x0000000602057981 */ /* 0x000ea8000c1e1900 */
[----:B------:R-:W3:Y:S04]  /*0450*/  LDG.E R7, desc[UR6][R2.64+0x4] ;  /* 0x0000040602077981 */ /* 0x000ee8000c1e1900 */
[----:B------:R-:W4:Y:S01]  /*0460*/  LDG.E R9, desc[UR6][R2.64+0x8] ;  /* 0x0000080602097981 */ /* 0x000f22000c1e1900 */
[-C--:B--2---:R-:W-:Y:S01]  /*0470*/  FMUL R5, R5, R0.reuse ;  /* 0x0000000005057220 */ /* 0x084fe20000400000 */
[----:B---3--:R-:W-:-:S04]  /*0480*/  FMUL R7, R7, R0 ;  /* 0x0000000007077220 */ /* 0x008fc80000400000 */
[----:B------:R-:W-:Y:S01]  /*0490*/  STG.E desc[UR6][R2.64], R5 ;  /* 0x0000000502007986 */ /* 0x000fe2000c101906 */
[----:B----4-:R-:W-:-:S03]  /*04a0*/  FMUL R9, R9, R0 ;  /* 0x0000000009097220 */ /* 0x010fc60000400000 */
[----:B------:R-:W-:Y:S04]  /*04b0*/  STG.E desc[UR6][R2.64+0x4], R7 ;  /* 0x0000040702007986 */ /* 0x000fe8000c101906 */
[----:B------:R-:W-:Y:S01]  /*04c0*/  STG.E desc[UR6][R2.64+0x8], R9 ;  /* 0x0000080902007986 */ /* 0x000fe2000c101906 */
[----:B------:R-:W-:Y:S05]  /*04d0*/  EXIT ;  /* 0x000000000000794d */ /* 0x000fea0003800000 */
        .weak           $__internal_40_$__cuda_sm20_sqrt_rn_f32_slowpath
        .type           $__internal_40_$__cuda_sm20_sqrt_rn_f32_slowpath,@function
        .size           $__internal_40_$__cuda_sm20_sqrt_rn_f32_slowpath,($__internal_41_$__cuda_sm3x_div_rn_noftz_f32_slowpath - $__internal_40_$__cuda_sm20_sqrt_rn_f32_slowpath)
$__internal_40_$__cuda_sm20_sqrt_rn_f32_slowpath:
        /* <DEDUP_REMOVED lines=10> */
[----:B------:R-:W-:Y:S01]  /*0580*/  @!P0 IMAD.MOV.U32 R3, RZ, RZ, R0 ;  /* 0x000000ffff038224 */ /* 0x000fe200078e0000 */
[----:B------:R-:W-:Y:S06]  /*0590*/  @!P0 BRA `(.L_x_2594) ;  /* 0x0000000000208947 */ /* 0x000fec0003800000 */
[----:B------:R-:W-:-:S04]  /*05a0*/  FFMA R0, R0, 1.84467440737095516160e+19, RZ ;  /* 0x5f80000000007823 */ /* 0x000fc800000000ff */
[----:B------:R-:W0:Y:S02]  /*05b0*/  MUFU.RSQ R3, R0 ;  /* 0x0000000000037308 */ /* 0x000e240000001400 */
[----:B0-----:R-:W-:Y:S01]  /*05c0*/  FMUL.FTZ R5, R0, R3 ;  /* 0x0000000300057220 */ /* 0x001fe20000410000 */
[----:B------:R-:W-:-:S03]  /*05d0*/  FMUL.FTZ R3, R3, 0.5 ;  /* 0x3f00000003037820 */ /* 0x000fc60000410000 */
[----:B------:R-:W-:-:S04]  /*05e0*/  FADD.FTZ R4, -R5, -RZ ;  /* 0x800000ff05047221 */ /* 0x000fc80000010100 */
[----:B------:R-:W-:-:S04]  /*05f0*/  FFMA R4, R5, R4, R0 ;  /* 0x0000000405047223 */ /* 0x000fc80000000000 */
[----:B------:R-:W-:-:S04]  /*0600*/  FFMA R3, R4, R3, R5 ;  /* 0x0000000304037223 */ /* 0x000fc80000000005 */
[----:B------:R-:W-:-:S07]  /*0610*/  FMUL.FTZ R3, R3, 2.3283064365386962891e-10 ;  /* 0x2f80000003037820 */ /* 0x000fce0000410000 */
.L_x_2594:
[----:B------:R-:W-:Y:S02]  /*0620*/  IMAD.MOV.U32 R4, RZ, RZ, R6 ;  /* 0x000000ffff047224 */ /* 0x000fe400078e0006 */
[----:B------:R-:W-:-:S04]  /*0630*/  IMAD.MOV.U32 R5, RZ, RZ, 0x0 ;  /* 0x00000000ff057424 */ /* 0x000fc800078e00ff */
[----:B------:R-:W-:Y:S05]  /*0640*/  RET.REL.NODEC R4 `(apply_thermostat_flat) ;  /* 0xfffffff8046c7950 */ /* 0x000fea0003c3ffff */
        .weak           $__internal_41_$__cuda_sm3x_div_rn_noftz_f32_slowpath
        .type           $__internal_41_$__cuda_sm3x_div_rn_noftz_f32_slowpath,@function
        .size           $__internal_41_$__cuda_sm3x_div_rn_noftz_f32_slowpath,(.L_x_3176 - $__internal_41_$__cuda_sm3x_div_rn_noftz_f32_slowpath)
$__internal_41_$__cuda_sm3x_div_rn_noftz_f32_slowpath:
[----:B------:R-:W-:Y:S02]  /*0650*/  SHF.R.U32.HI R6, RZ, 0x17, R3 ;  /* 0x00000017ff067819 */ /* 0x000fe40000011603 */
[----:B------:R-:W-:Y:S02]  /*0660*/  SHF.R.U32.HI R5, RZ, 0x17, R0 ;  /* 0x00000017ff057819 */ /* 0x000fe40000011600 */
[----:B------:R-:W-:Y:S02]  /*0670*/  LOP3.LUT R10, R6, 0xff, RZ, 0xc0, !PT ;  /* 0x000000ff060a7812 */ /* 0x000fe400078ec0ff */
[----:B------:R-:W-:Y:S02]  /*0680*/  LOP3.LUT R8, R5, 0xff, RZ, 0xc0, !PT ;  /* 0x000000ff05087812 */ /* 0x000fe400078ec0ff */
[----:B------:R-:W-:-:S03]  /*0690*/  IADD3 R7, PT, PT, R10, -0x1, RZ ;  /* 0xffffffff0a077810 */ /* 0x000fc60007ffe0ff */
[----:B------:R-:W-:Y:S01]  /*06a0*/  VIADD R6, R8, 0xffffffff ;  /* 0xffffffff08067836 */ /* 0x000fe20000000000 */
        /* <DEDUP_REMOVED lines=27> */
.L_x_2595:
[----:B------:R-:W-:-:S05]  /*0860*/  LEA R6, R10, 0xc0800000, 0x17 ;  /* 0xc08000000a067811 */ /* 0x000fca00078eb8ff */
[----:B------:R-:W-:Y:S02]  /*0870*/  IMAD.IADD R6, R3, 0x1, -R6 ;  /* 0x0000000103067824 */ /* 0x000fe400078e0a06 */
[----:B------:R-:W-:Y:S02]  /*0880*/  VIADD R3, R8, 0xffffff81 ;  /* 0xffffff8108037836 */ /* 0x000fe40000000000 */
        /* <DEDUP_REMOVED lines=14> */
[----:B------:R-:W-:-:S04]  /*0970*/  IMAD.IADD R9, R3, 0x1, R6 ;  /* 0x0000000103097824 */ /* 0x000fc800078e0206 */
        /* <DEDUP_REMOVED lines=32> */
.L_x_2601:
[----:B------:R-:W-:-:S04]  /*0b80*/  LOP3.LUT R0, R0, 0x80000000, RZ, 0xc0, !PT ;  /* 0x8000000000007812 */ /* 0x000fc800078ec0ff */
[----:B------:R-:W-:Y:S01]  /*0b90*/  LOP3.LUT R0, R0, 0x7f800000, RZ, 0xfc, !PT ;  /* 0x7f80000000007812 */ /* 0x000fe200078efcff */
[----:B------:R-:W-:Y:S06]  /*0ba0*/  BRA `(.L_x_2602) ;  /* 0x0000000000287947 */ /* 0x000fec0003800000 */
.L_x_2600:
[----:B------:R-:W-:Y:S01]  /*0bb0*/  LEA R0, R6, R0, 0x17 ;  /* 0x0000000006007211 */ /* 0x000fe200078eb8ff */
[----:B------:R-:W-:Y:S06]  /*0bc0*/  BRA `(.L_x_2602) ;  /* 0x0000000000207947 */ /* 0x000fec0003800000 */
.L_x_2599:
[----:B------:R-:W-:-:S04]  /*0bd0*/  LOP3.LUT R0, R3, 0x80000000, R0, 0x48, !PT ;  /* 0x8000000003007812 */ /* 0x000fc800078e4800 */
[----:B------:R-:W-:Y:S01]  /*0be0*/  LOP3.LUT R0, R0, 0x7f800000, RZ, 0xfc, !PT ;  /* 0x7f80000000007812 */ /* 0x000fe200078efcff */
[----:B------:R-:W-:Y:S06]  /*0bf0*/  BRA `(.L_x_2602) ;  /* 0x0000000000147947 */ /* 0x000fec0003800000 */
.L_x_2598:
[----:B------:R-:W-:Y:S01]  /*0c00*/  LOP3.LUT R0, R3, 0x80000000, R0, 0x48, !PT ;  /* 0x8000000003007812 */ /* 0x000fe200078e4800 */
[----:B------:R-:W-:Y:S06]  /*0c10*/  BRA `(.L_x_2602) ;  /* 0x00000000000c7947 */ /* 0x000fec0003800000 */
.L_x_2597:
[----:B------:R-:W0:Y:S01]  /*0c20*/  MUFU.RSQ R0, -QNAN ;  /* 0xffc0000000007908 */ /* 0x000e220000001400 */
[----:B------:R-:W-:Y:S05]  /*0c30*/  BRA `(.L_x_2602) ;  /* 0x0000000000047947 */ /* 0x000fea0003800000 */
.L_x_2596:
[----:B------:R-:W-:-:S07]  /*0c40*/  FADD.FTZ R0, R0, R3 ;  /* 0x0000000300007221 */ /* 0x000fce0000010000 */
.L_x_2602:
[----:B------:R-:W-:-:S04]  /*0c50*/  IMAD.MOV.U32 R5, RZ, RZ, 0x0 ;  /* 0x00000000ff057424 */ /* 0x000fc800078e00ff */
[----:B0-----:R-:W-:Y:S05]  /*0c60*/  RET.REL.NODEC R4 `(apply_thermostat_flat) ;  /* 0xfffffff004e47950 */ /* 0x001fea0003c3ffff */
.L_x_2603:
        /* <DEDUP_REMOVED lines=9> */
.L_x_3176:


//--------------------- .text.initialize_velocities_flat --------------------------
	.section	.text.initialize_velocities_flat,"ax",@progbits
	.align	128
        .global         initialize_velocities_flat
        .type           initialize_velocities_flat,@function
        .size           initialize_velocities_flat,(.L_x_3178 - initialize_velocities_flat)
        .other          initialize_velocities_flat,@"STO_CUDA_ENTRY STV_DEFAULT"
initialize_velocities_flat:
.text.initialize_velocities_flat:
        /* <DEDUP_REMOVED lines=10> */
[----:B------:R-:W-:Y:S01]  /*00a0*/  SHF.R.S32.HI R4, RZ, 0x1f, R0 ;  /* 0x0000001fff047819 */ /* 0x000fe20000011400 */
[----:B------:R-:W2:Y:S01]  /*00b0*/  LDCU.64 UR4, c[0x0][0x398] ;  /* 0x00007300ff0477ac */ /* 0x000ea20008000a00 */
[----:B0-----:R-:W-:-:S06]  /*00c0*/  IMAD.WIDE R2, R0, 0x4, R2 ;  /* 0x0000000400027825 */ /* 0x001fcc00078e0202 */
[----:B-1----:R0:W3:Y:S01]  /*00d0*/  LDG.E.CONSTANT R2, desc[UR6][R2.64] ;  /* 0x0000000602027981 */ /* 0x0020e2000c1e9900 */
[----:B------:R-:W-:Y:S01]  /*00e0*/  IMAD R7, R4, 0x7f4a7c15, RZ ;  /* 0x7f4a7c1504077824 */ /* 0x000fe200078e02ff */
[----:B------:R-:W-:Y:S01]  /*00f0*/  BSSY.RECONVERGENT B0, `(.L_x_2604) ;  /* 0x0000029000007945 */ /* 0x000fe20003800200 */
[----:B------:R-:W-:-:S04]  /*0100*/  IMAD.WIDE.U32 R4, R0, 0x7f4a7c15, RZ ;  /* 0x7f4a7c1500047825 */ /* 0x000fc800078e00ff */
[----:B------:R-:W-:Y:S01]  /*0110*/  IMAD R7, R0, -0x61c88647, R7 ;  /* 0x9e3779b900077824 */ /* 0x000fe200078e0207 */
[----:B--2---:R-:W-:-:S03]  /*0120*/  LOP3.LUT R6, R4, UR4, RZ, 0x3c, !PT ;  /* 0x0000000404067c12 */ /* 0x004fc6000f8e3cff */
[----:B------:R-:W-:-:S05]  /*0130*/  IMAD.IADD R7, R5, 0x1, R7 ;  /* 0x0000000105077824 */ /* 0x000fca00078e0207 */
[----:B------:R-:W-:-:S04]  /*0140*/  LOP3.LUT R7, R7, UR5, RZ, 0x3c, !PT ;  /* 0x0000000507077c12 */ /* 0x000fc8000f8e3cff */
[--C-:B------:R-:W-:Y:S02]  /*0150*/  SHF.R.U32.HI R4, RZ, 0x1e, R7.reuse ;  /* 0x0000001eff047819 */ /* 0x100fe40000011607 */
[----:B------:R-:W-:Y:S02]  /*0160*/  SHF.R.U64 R5, R6, 0x1e, R7 ;  /* 0x0000001e06057819 */ /* 0x000fe40000001207 */
[----:B------:R-:W-:Y:S02]  /*0170*/  LOP3.LUT R4, R4, R7, RZ, 0x3c, !PT ;  /* 0x0000000704047212 */ /* 0x000fe400078e3cff */
[----:B0-----:R-:W-:Y:S02]  /*0180*/  LOP3.LUT R3, R5, R6, RZ, 0x3c, !PT ;  /* 0x0000000605037212 */ /* 0x001fe400078e3cff */
[----:B------:R-:W0:Y:S01]  /*0190*/  LDC R6, c[0x0][0x394] ;  /* 0x0000e500ff067b82 */ /* 0x000e220000000800 */
[----:B------:R-:W-:-:S04]  /*01a0*/  IMAD R4, R4, 0x1ce4e5b9, RZ ;  /* 0x1ce4e5b904047824 */ /* 0x000fc800078e02ff */
[----:B------:R-:W-:Y:S01]  /*01b0*/  IMAD R7, R3, -0x40a7b893, R4 ;  /* 0xbf58476d03077824 */ /* 0x000fe200078e0204 */
[----:B---3--:R-:W-:-:S04]  /*01c0*/  FSETP.GEU.AND P0, PT, R2, 9.9999999747524270788e-07, PT ;  /* 0x358637bd0200780b */ /* 0x008fc80003f0e000 */
[----:B------:R-:W-:Y:S01]  /*01d0*/  FSEL R8, R2, 12, P0 ;  /* 0x4140000002087808 */ /* 0x000fe20000000000 */
[----:B------:R-:W-:-:S03]  /*01e0*/  IMAD.WIDE.U32 R2, R3, 0x1ce4e5b9, RZ ;  /* 0x1ce4e5b903027825 */ /* 0x000fc600078e00ff */
[----:B------:R-:W1:Y:S01]  /*01f0*/  MUFU.RCP R5, R8 ;  /* 0x0000000800057308 */ /* 0x000e620000001000 */
[----:B------:R-:W-:-:S05]  /*0200*/  IMAD.IADD R7, R3, 0x1, R7 ;  /* 0x0000000103077824 */ /* 0x000fca00078e0207 */
[----:B------:R-:W-:-:S04]  /*0210*/  SHF.R.U32.HI R3, RZ, 0x1b, R7 ;  /* 0x0000001bff037819 */ /* 0x000fc80000011607 */
[----:B------:R-:W-:Y:S02]  /*0220*/  LOP3.LUT R3, R3, R7, RZ, 0x3c, !PT ;  /* 0x0000000703037212 */ /* 0x000fe400078e3cff */
[----:B------:R-:W-:-:S04]  /*0230*/  SHF.R.U64 R7, R2, 0x1b, R7 ;  /* 0x0000001b02077819 */ /* 0x000fc80000001207 */
[----:B------:R-:W-:Y:S01]  /*0240*/  LOP3.LUT R14, R7, R2, RZ, 0x3c, !PT ;  /* 0x00000002070e7212 */ /* 0x000fe200078e3cff */
[----:B------:R-:W-:Y:S02]  /*0250*/  IMAD R7, R3, 0x133111eb, RZ ;  /* 0x133111eb03077824 */ /* 0x000fe400078e02ff */
[----:B0-----:R-:W-:Y:S01]  /*0260*/  FMUL R3, R6, 0.0019872039556503295898 ;  /* 0x3b023bc006037820 */ /* 0x001fe20000400000 */
[----:B-1----:R-:W-:Y:S01]  /*0270*/  FFMA R2, -R8, R5, 1 ;  /* 0x3f80000008027423 */ /* 0x002fe20000000105 */
[C---:B------:R-:W-:Y:S02]  /*0280*/  IMAD R7, R14.reuse, -0x6b2fb645, R7 ;  /* 0x94d049bb0e077824 */ /* 0x040fe400078e0207 */
[----:B------:R-:W-:Y:S01]  /*0290*/  FMUL R3, R3, 0.00041840001358650624752 ;  /* 0x39db5cb303037820 */ /* 0x000fe20000400000 */
[----:B------:R-:W-:-:S04]  /*02a0*/  IMAD.WIDE.U32 R14, R14, 0x133111eb, RZ ;  /* 0x133111eb0e0e7825 */ /* 0x000fc800078e00ff */
[----:B------:R-:W-:Y:S01]  /*02b0*/  FFMA R2, R5, R2, R5 ;  /* 0x0000000205027223 */ /* 0x000fe20000000005 */
[----:B------:R-:W0:Y:S01]  /*02c0*/  FCHK P0, R3, R8 ;  /* 0x0000000803007302 */ /* 0x000e220000000000 */
[----:B------:R-:W-:Y:S02]  /*02d0*/  IMAD.IADD R9, R15, 0x1, R7 ;  /* 0x000000010f097824 */ /* 0x000fe400078e0207 */
[----:B------:R-:W-:-:S03]  /*02e0*/  FFMA R5, R3, R2, RZ ;  /* 0x0000000203057223 */ /* 0x000fc600000000ff */
[----:B------:R-:W-:Y:S01]  /*02f0*/  SHF.R.U64 R7, R14, 0x1f, R9 ;  /* 0x0000001f0e077819 */ /* 0x000fe20000001209 */
[----:B------:R-:W-:Y:S01]  /*0300*/  FFMA R6, -R8, R5, R3 ;  /* 0x0000000508067223 */ /* 0x000fe20000000103 */
[----:B------:R-:W-:Y:S02]  /*0310*/  SHF.R.U32.HI R4, RZ, 0x1f, R9 ;  /* 0x0000001fff047819 */ /* 0x000fe40000011609 */
[----:B------:R-:W-:Y:S01]  /*0320*/  LOP3.LUT R14, R7, R14, RZ, 0x3c, !PT ;  /* 0x0000000e070e7212 */ /* 0x000fe200078e3cff */
[----:B------:R-:W-:Y:S01]  /*0330*/  FFMA R2, R2, R6, R5 ;  /* 0x0000000602027223 */ /* 0x000fe20000000005 */
[----:B------:R-:W-:Y:S01]  /*0340*/  LOP3.LUT R4, R4, R9, RZ, 0x3c, !PT ;  /* 0x0000000904047212 */ /* 0x000fe200078e3cff */
[----:B0-----:R-:W-:Y:S06]  /*0350*/  @!P0 BRA `(.L_x_2605) ;  /* 0x0000000000088947 */ /* 0x001fec0003800000 */
[----:B------:R-:W-:-:S07]  /*0360*/  MOV R6, 0x380 ;  /* 0x0000038000067802 */ /* 0x000fce0000000f00 */
[----:B------:R-:W-:Y:S05]  /*0370*/  CALL.REL.NOINC `($__internal_43_$__cuda_sm3x_div_rn_noftz_f32_slowpath) ;  /* 0x00000020004c7944 */ /* 0x000fea0003c00000 */
.L_x_2605:
[----:B------:R-:W-:Y:S05]  /*0380*/  BSYNC.RECONVERGENT B0 ;  /* 0x0000000000007941 */ /* 0x000fea0003800200 */
.L_x_2604:
[----:B------:R-:W-:Y:S02]  /*0390*/  HFMA2 R6, -RZ, RZ, -30320, -1.9967555999755859375e-05 ;  /* 0xf767814fff067431 */ /* 0x000fe400000001ff */
[----:B------:R-:W-:Y:S01]  /*03a0*/  IMAD R3, R4, 0x4c957f2d, RZ ;  /* 0x4c957f2d04037824 */ /* 0x000fe200078e02ff */
[----:B------:R-:W-:Y:S01]  /*03b0*/  BSSY.RECONVERGENT B0, `(.L_x_2606) ;  /* 0x0000038000007945 */ /* 0x000fe20003800200 */
[----:B------:R-:W-:Y:S02]  /*03c0*/  IMAD.MOV.U32 R7, RZ, RZ, 0x14057b7e ;  /* 0x14057b7eff077424 */ /* 0x000fe400078e00ff */
[C---:B------:R-:W-:Y:S02]  /*03d0*/  IMAD R3, R14.reuse, 0x5851f42d, R3 ;  /* 0x5851f42d0e037824 */ /* 0x040fe400078e0203 */
[----:B------:R-:W-:Y:S02]  /*03e0*/  IMAD.MOV.U32 R10, RZ, RZ, 0x3e055027 ;  /* 0x3e055027ff0a7424 */ /* 0x000fe400078e00ff */
[----:B------:R-:W-:-:S04]  /*03f0*/  IMAD.WIDE.U32 R6, R14, 0x4c957f2d, R6 ;  /* 0x4c957f2d0e067825 */ /* 0x000fc800078e0006 */
[----:B------:R-:W-:-:S05]  /*0400*/  IMAD.IADD R3, R7, 0x1, R3 ;  /* 0x0000000107037824 */ /* 0x000fca00078e0203 */
[--C-:B------:R-:W-:Y:S02]  /*0410*/  SHF.R.U64 R6, R6, 0xb, R3.reuse ;  /* 0x0000000b06067819 */ /* 0x100fe40000001203 */
[----:B------:R-:W-:-:S04]  /*0420*/  SHF.R.U32.HI R7, RZ, 0xb, R3 ;  /* 0x0000000bff077819 */ /* 0x000fc80000011603 */
[----:B------:R0:W1:Y:S02]  /*0430*/  I2F.U64 R6, R6 ;  /* 0x0000000600067312 */ /* 0x0000640000301000 */
[----:B0-----:R-:W-:Y:S02]  /*0440*/  IMAD.MOV.U32 R7, RZ, RZ, 0x1a08ee11 ;  /* 0x1a08ee11ff077424 */ /* 0x001fe400078e00ff */
[----:B-1----:R-:W-:Y:S01]  /*0450*/  FMUL R5, R6, 1.1102230246251565404e-16 ;  /* 0x2500000006057820 */ /* 0x002fe20000400000 */
[----:B------:R-:W-:-:S04]  /*0460*/  IMAD.MOV.U32 R6, RZ, RZ, -0x7b4592ce ;  /* 0x84ba6d32ff067424 */ /* 0x000fc800078e00ff */
[----:B------:R-:W-:-:S04]  /*0470*/  FMNMX R5, R5, 1.00000001335143196e-10, !PT ;  /* 0x2edbe6ff05057809 */ /* 0x000fc80007800000 */
[C---:B------:R-:W-:Y:S01]  /*0480*/  ISETP.GT.U32.AND P0, PT, R5.reuse, 0x7f7fffff, PT ;  /* 0x7f7fffff0500780c */ /* 0x040fe20003f04070 */
[----:B------:R-:W-:-:S05]  /*0490*/  VIADD R3, R5, 0xc0d55555 ;  /* 0xc0d5555505037836 */ /* 0x000fca0000000000 */
[----:B------:R-:W-:-:S04]  /*04a0*/  LOP3.LUT R8, R3, 0xff800000, RZ, 0xc0, !PT ;  /* 0xff80000003087812 */ /* 0x000fc800078ec0ff */
[----:B------:R-:W-:-:S05]  /*04b0*/  IADD3 R3, PT, PT, R5, -R8, RZ ;  /* 0x8000000805037210 */ /* 0x000fca0007ffe0ff */
[----:B------:R-:W-:Y:S01]  /*04c0*/  FADD R9, R3, -1 ;  /* 0xbf80000003097421 */ /* 0x000fe20000000000 */
[----:B------:R-:W-:Y:S02]  /*04d0*/  IMAD R3, R4, 0x18fade9, RZ ;  /* 0x018fade904037824 */ /* 0x000fe400078e02ff */
[----:B------:R-:W-:Y:S02]  /*04e0*/  IMAD.MOV.U32 R4, RZ, RZ, 0x7f800000 ;  /* 0x7f800000ff047424 */ /* 0x000fe400078e00ff */
[----:B------:R-:W-:Y:S01]  /*04f0*/  FFMA R10, R9, -R10, 0.14084610342979431152 ;  /* 0x3e1039f6090a7423 */ /* 0x000fe2000000080a */
[C---:B------:R-:W-:Y:S01]  /*0500*/  IMAD R19, R14.reuse, 0x685f98a2, R3 ;  /* 0x685f98a20e137824 */ /* 0x040fe200078e0203 */
[----:B------:R-:W-:Y:S01]  /*0510*/  I2FP.F32.S32 R3, R8 ;  /* 0x0000000800037245 */ /* 0x000fe20000201400 */
[----:B------:R-:W-:-:S04]  /*0520*/  IMAD.WIDE.U32 R14, R14, 0x18fade9, R6 ;  /* 0x018fade90e0e7825 */ /* 0x000fc800078e0006 */
[----:B------:R-:W-:Y:S01]  /*0530*/  FFMA R10, R9, R10, -0.12148627638816833496 ;  /* 0xbdf8cdcc090a7423 */ /* 0x000fe2000000000a */
[----:B------:R-:W-:-:S03]  /*0540*/  FFMA R3, R3, 1.1920928955078125e-07, RZ ;  /* 0x3400000003037823 */ /* 0x000fc600000000ff */
[----:B------:R-:W-:Y:S01]  /*0550*/  FFMA R10, R9, R10, 0.13980610668659210205 ;  /* 0x3e0f2955090a7423 */ /* 0x000fe2000000000a */
[----:B------:R-:W-:-:S03]  /*0560*/  IADD3 R19, PT, PT, R15, R19, RZ ;  /* 0x000000130f137210 */ /* 0x000fc60007ffe0ff */
[C---:B------:R-:W-:Y:S01]  /*0570*/  FFMA R10, R9.reuse, R10, -0.16684235632419586182 ;  /* 0xbe2ad8b9090a7423 */ /* 0x040fe2000000000a */
[--C-:B------:R-:W-:Y:S02]  /*0580*/  SHF.R.U64 R6, R14, 0xb, R19.reuse ;  /* 0x0000000b0e067819 */ /* 0x100fe40000001213 */
[----:B------:R-:W-:Y:S01]  /*0590*/  SHF.R.U32.HI R7, RZ, 0xb, R19 ;  /* 0x0000000bff077819 */ /* 0x000fe20000011613 */
[----:B------:R-:W-:-:S03]  /*05a0*/  FFMA R10, R9, R10, 0.20012299716472625732 ;  /* 0x3e4ced0b090a7423 */ /* 0x000fc6000000000a */
[----:B------:R-:W0:Y:S01]  /*05b0*/  I2F.U64 R6, R6 ;  /* 0x0000000600067312 */ /* 0x000e220000301000 */
[----:B------:R-:W-:-:S04]  /*05c0*/  FFMA R10, R9, R10, -0.24999669194221496582 ;  /* 0xbe7fff22090a7423 */ /* 0x000fc8000000000a */
[----:B------:R-:W-:-:S04]  /*05d0*/  FFMA R10, R9, R10, 0.33333182334899902344 ;  /* 0x3eaaaa78090a7423 */ /* 0x000fc8000000000a */
[----:B------:R-:W-:-:S04]  /*05e0*/  FFMA R10, R9, R10, -0.5 ;  /* 0xbf000000090a7423 */ /* 0x000fc8000000000a */
[----:B------:R-:W-:Y:S01]  /*05f0*/  FMUL R10, R9, R10 ;  /* 0x0000000a090a7220 */ /* 0x000fe20000400000 */
[----:B0-----:R-:W-:-:S03]  /*0600*/  FMUL R8, R6, 1.1102230246251565404e-16 ;  /* 0x2500000006087820 */ /* 0x001fc60000400000 */
[----:B------:R-:W-:-:S04]  /*0610*/  FFMA R10, R9, R10, R9 ;  /* 0x0000000a090a7223 */ /* 0x000fc80000000009 */
[----:B------:R-:W-:Y:S01]  /*0620*/  FFMA R3, R3, 0.69314718246459960938, R10 ;  /* 0x3f31721803037823 */ /* 0x000fe2000000000a */
[----:B------:R-:W-:-:S04]  /*0630*/  @P0 FFMA R3, R5, R4, +INF ;  /* 0x7f80000005030423 */ /* 0x000fc80000000004 */
[----:B------:R-:W-:-:S04]  /*0640*/  FMUL R4, R3, -2 ;  /* 0xc000000003047820 */ /* 0x000fc80000400000 */
[----:B------:R-:W-:Y:S01]  /*0650*/  VIADD R5, R4, 0xf3000000 ;  /* 0xf300000004057836 */ /* 0x000fe20000000000 */
[----:B------:R0:W1:Y:S04]  /*0660*/  MUFU.RSQ R3, R4 ;  /* 0x0000000400037308 */ /* 0x0000680000001400 */
[----:B------:R-:W-:-:S13]  /*0670*/  ISETP.GT.U32.AND P0, PT, R5, 0x727fffff, PT ;  /* 0x727fffff0500780c */ /* 0x000fda0003f04070 */
[----:B01----:R-:W-:Y:S05]  /*0680*/  @!P0 BRA `(.L_x_2607) ;  /* 0x0000000000188947 */ /* 0x003fea0003800000 */
[----:B------:R-:W-:Y:S01]  /*0690*/  BSSY.RECONVERGENT B1, `(.L_x_2608) ;  /* 0x0000003000017945 */ /* 0x000fe20003800200 */
[----:B------:R-:W-:-:S07]  /*06a0*/  MOV R6, 0x6c0 ;  /* 0x000006c000067802 */ /* 0x000fce0000000f00 */
[----:B------:R-:W-:Y:S05]  /*06b0*/  CALL.REL.NOINC `($__internal_42_$__cuda_sm20_sqrt_rn_f32_slowpath) ;  /* 0x0000001c00207944 */ /* 0x000fea0003c00000 */
[----:B------:R-:W-:Y:S05]  /*06c0*/  BSYNC.RECONVERGENT B1 ;  /* 0x0000000000017941 */ /* 0x000fea0003800200 */
.L_x_2608:
[----:B------:R-:W-:Y:S01]  /*06d0*/  IMAD.MOV.U32 R3, RZ, RZ, R17 ;  /* 0x000000ffff037224 */ /* 0x000fe200078e0011 */
[----:B------:R-:W-:Y:S06]  /*06e0*/  BRA `(.L_x_2609) ;  /* 0x0000000000107947 */ /* 0x000fec0003800000 */
.L_x_2607:
[----:B------:R-:W-:Y:S01]  /*06f0*/  FMUL.FTZ R5, R4, R3 ;  /* 0x0000000304057220 */ /* 0x000fe20000410000 */
[----:B------:R-:W-:-:S03]  /*0700*/  FMUL.FTZ R3, R3, 0.5 ;  /* 0x3f00000003037820 */ /* 0x000fc60000410000 */
[----:B------:R-:W-:-:S04]  /*0710*/  FFMA R4, -R5, R5, R4 ;  /* 0x0000000505047223 */ /* 0x000fc80000000104 */
[----:B------:R-:W-:-:S07]  /*0720*/  FFMA R3, R4, R3, R5 ;  /* 0x0000000304037223 */ /* 0x000fce0000000005 */
.L_x_2609:
[----:B------:R-:W-:Y:S05]  /*0730*/  BSYNC.RECONVERGENT B0 ;  /* 0x0000000000007941 */ /* 0x000fea0003800200 */
.L_x_2606:
[----:B------:R-:W0:Y:S01]  /*0740*/  F2F.F64.F32 R4, R8 ;  /* 0x0000000800047310 */ /* 0x000e220000201800 */
[----:B------:R-:W-:Y:S01]  /*0750*/  UMOV UR10, 0x54442d18 ;  /* 0x54442d18000a7882 */ /* 0x000fe20000000000 */
[----:B------:R-:W-:Y:S01]  /*0760*/  UMOV UR11, 0x401921fb ;  /* 0x401921fb000b7882 */ /* 0x000fe20000000000 */
[----:B------:R-:W-:Y:S01]  /*0770*/  BSSY.RECONVERGENT B0, `(.L_x_2610) ;  /* 0x000006b000007945 */ /* 0x000fe20003800200 */
[----:B0-----:R-:W-:-:S06]  /*0780*/  DMUL R6, R4, UR10 ;  /* 0x0000000a04067c28 */ /* 0x001fcc0008000000 */
[----:B------:R-:W0:Y:S02]  /*0790*/  F2F.F32.F64 R21, R6 ;  /* 0x0000000600157310 */ /* 0x000e240000301000 */
[C---:B0-----:R-:W-:Y:S01]  /*07a0*/  FMUL R9, R21.reuse, 0.63661974668502807617 ;  /* 0x3f22f98315097820 */ /* 0x041fe20000400000 */
[----:B------:R-:W-:-:S05]  /*07b0*/  FSETP.GE.AND P0, PT, |R21|, 105615, PT ;  /* 0x47ce47801500780b */ /* 0x000fca0003f06200 */
[----:B------:R-:W0:Y:S01]  /*07c0*/  F2I.NTZ R20, R9 ;  /* 0x0000000900147305 */ /* 0x000e220000203100 */
[----:B------:R-:W-:Y:S02]  /*07d0*/  P2R R6, PR, RZ, 0x1 ;  /* 0x00000001ff067803 */ /* 0x000fe40000000000 */
[----:B0-----:R-:W-:-:S05]  /*07e0*/  I2FP.F32.S32 R4, R20 ;  /* 0x0000001400047245 */ /* 0x001fca0000201400 */
[----:B------:R-:W-:-:S04]  /*07f0*/  FFMA R5, R4, -1.5707962512969970703, R21 ;  /* 0xbfc90fda04057823 */ /* 0x000fc80000000015 */
[----:B------:R-:W-:-:S04]  /*0800*/  FFMA R5, R4, -7.5497894158615963534e-08, R5 ;  /* 0xb3a2216804057823 */ /* 0x000fc80000000005 */
[----:B------:R-:W-:Y:S01]  /*0810*/  FFMA R4, R4, -5.3903029534742383927e-15, R5 ;  /* 0xa7c234c504047823 */ /* 0x000fe20000000005 */
[----:B------:R-:W-:-:S03]  /*0820*/  MOV R5, R20 ;  /* 0x0000001400057202 */ /* 0x000fc60000000f00 */
[----:B------:R-:W-:Y:S01]  /*0830*/  IMAD.MOV.U32 R22, RZ, RZ, R4 ;  /* 0x000000ffff167224 */ /* 0x000fe200078e0004 */
        /* <DEDUP_REMOVED lines=12> */
.L_x_2612:
        /* <DEDUP_REMOVED lines=11> */
[----:B------:R-:W-:Y:S01]  /*09b0*/  ISETP.EQ.AND P5, PT, R20, 0x14, PT ;  /* 0x000000141400780c */ /* 0x000fe20003fa2270 */
[----:B--2---:R-:W-:-:S03]  /*09c0*/  IMAD.WIDE.U32 R16, R13, R18, RZ ;  /* 0x000000120d107225 */ /* 0x004fc600078e00ff */
[----:B------:R-:W-:-:S04]  /*09d0*/  IADD3 R16, P2, PT, R16, R23, RZ ;  /* 0x0000001710107210 */ /* 0x000fc80007f5e0ff */
[----:B------:R-:W-:Y:S01]  /*09e0*/  IADD3.X R23, PT, PT, R17, UR5, RZ, P2, !PT ;  /* 0x0000000511177c10 */ /* 0x000fe200097fe4ff */
[--C-:B------:R-:W-:Y:S01]  /*09f0*/  @P1 IMAD.MOV.U32 R8, RZ, RZ, R16.reuse ;  /* 0x000000ffff081224 */ /* 0x100fe200078e0010 */
[C---:B------:R-:W-:Y:S01]  /*0a00*/  ISETP.EQ.AND P2, PT, R20.reuse, 0x8, PT ;  /* 0x000000081400780c */ /* 0x040fe20003f42270 */
[--C-:B------:R-:W-:Y:S01]  /*0a10*/  @P3 IMAD.MOV.U32 R10, RZ, RZ, R16.reuse ;  /* 0x000000ffff0a3224 */ /* 0x100fe200078e0010 */
[-C--:B------:R-:W-:Y:S01]  /*0a20*/  @P0 MOV R7, R16.reuse ;  /* 0x0000001000070202 */ /* 0x080fe20000000f00 */
[----:B------:R-:W-:Y:S01]  /*0a30*/  @P5 IMAD.MOV.U32 R6, RZ, RZ, R16 ;  /* 0x000000ffff065224 */ /* 0x000fe200078e0010 */
[----:B------:R-:W-:Y:S01]  /*0a40*/  @P4 MOV R11, R16 ;  /* 0x00000010000b4202 */ /* 0x000fe20000000f00 */
[----:B------:R-:W-:-:S08]  /*0a50*/  VIADD R20, R20, 0x4 ;  /* 0x0000000414147836 */ /* 0x000fd00000000000 */
        /* <DEDUP_REMOVED lines=14> */
[----:B------:R-:W-:-:S03]  /*0b40*/  ISETP.EQ.AND P5, PT, R20, 0x4, PT ;  /* 0x000000041400780c */ /* 0x000fc60003fa2270 */
[--C-:B------:R-:W-:Y:S01]  /*0b50*/  @P3 IMAD.MOV.U32 R18, RZ, RZ, R7.reuse ;  /* 0x000000ffff123224 */ /* 0x100fe200078e0007 */
[C---:B------:R-:W-:Y:S01]  /*0b60*/  ISETP.EQ.AND P3, PT, R20.reuse, -0x4, PT ;  /* 0xfffffffc1400780c */ /* 0x040fe20003f62270 */
[----:B------:R-:W-:Y:S02]  /*0b70*/  @P4 IMAD.MOV.U32 R13, RZ, RZ, R7 ;  /* 0x000000ffff0d4224 */ /* 0x000fe400078e0007 */
[----:B------:R-:W-:Y:S01]  /*0b80*/  @P4 IMAD.MOV.U32 R18, RZ, RZ, R8 ;  /* 0x000000ffff124224 */ /* 0x000fe200078e0008 */
[----:B------:R-:W-:Y:S01]  /*0b90*/  ISETP.EQ.AND P4, PT, R20, RZ, PT ;  /* 0x000000ff1400720c */ /* 0x000fe20003f82270 */
[--C-:B------:R-:W-:Y:S01]  /*0ba0*/  @P0 IMAD.MOV.U32 R18, RZ, RZ, R9.reuse ;  /* 0x000000ffff120224 */ /* 0x100fe200078e0009 */
[----:B------:R-:W-:Y:S01]  /*0bb0*/  @P0 MOV R13, R8 ;  /* 0x00000008000d0202 */ /* 0x000fe20000000f00 */
[----:B------:R-:W-:Y:S01]  /*0bc0*/  @P1 IMAD.MOV.U32 R13, RZ, RZ, R9 ;  /* 0x000000ffff0d1224 */ /* 0x000fe200078e0009 */
[----:B------:R-:W-:Y:S01]  /*0bd0*/  @P2 MOV R13, R10 ;  /* 0x0000000a000d2202 */ /* 0x000fe20000000f00 */
[----:B------:R-:W-:-:S02]  /*0be0*/  @P1 IMAD.MOV.U32 R18, RZ, RZ, R10 ;  /* 0x000000ffff121224 */ /* 0x000fc400078e000a */
[--C-:B------:R-:W-:Y:S02]  /*0bf0*/  @P2 IMAD.MOV.U32 R18, RZ, RZ, R11.reuse ;  /* 0x000000ffff122224 */ /* 0x100fe400078e000b */
[----:B------:R-:W-:Y:S02]  /*0c00*/  @P3 IMAD.MOV.U32 R13, RZ, RZ, R11 ;  /* 0x000000ffff0d3224 */ /* 0x000fe400078e000b */
[----:B------:R-:W-:Y:S02]  /*0c10*/  @P3 IMAD.MOV.U32 R18, RZ, RZ, R6 ;  /* 0x000000ffff123224 */ /* 0x000fe400078e0006 */
[----:B------:R-:W-:Y:S01]  /*0c20*/  @P4 MOV R13, R6 ;  /* 0x00000006000d4202 */ /* 0x000fe20000000f00 */
[--C-:B------:R-:W-:Y:S02]  /*0c30*/  @P5 IMAD.MOV.U32 R13, RZ, RZ, R23.reuse ;  /* 0x000000ffff0d5224 */ /* 0x100fe400078e0017 */
[----:B------:R-:W-:Y:S02]  /*0c40*/  @P4 IMAD.MOV.U32 R18, RZ, RZ, R23 ;  /* 0x000000ffff124224 */ /* 0x000fe400078e0017 */
[----:B------:R-:W-:Y:S01]  /*0c50*/  IMAD.MOV.U32 R16, RZ, RZ, R13 ;  /* 0x000000ffff107224 */ /* 0x000fe200078e000d */
[----:B------:R-:W-:Y:S06]  /*0c60*/  @!P6 BRA `(.L_x_2614) ;  /* 0x00000000002ce947 */ /* 0x000fec0003800000 */
[----:B------:R-:W-:Y:S01]  /*0c70*/  @P0 MOV R17, R7 ;  /* 0x0000000700110202 */ /* 0x000fe20000000f00 */
[----:B------:R-:W-:Y:S01]  /*0c80*/  @P1 IMAD.MOV.U32 R17, RZ, RZ, R8 ;  /* 0x000000ffff111224 */ /* 0x000fe200078e0008 */
[----:B------:R-:W-:Y:S01]  /*0c90*/  ISETP.EQ.AND P0, PT, R20, 0x8, PT ;  /* 0x000000081400780c */ /* 0x000fe20003f02270 */
[----:B------:R-:W-:Y:S01]  /*0ca0*/  @P2 IMAD.MOV.U32 R17, RZ, RZ, R9 ;  /* 0x000000ffff112224 */ /* 0x000fe200078e0009 */
[----:B------:R-:W-:Y:S01]  /*0cb0*/  LOP3.LUT R13, R12, 0x1f, RZ, 0xc0, !PT ;  /* 0x0000001f0c0d7812 */ /* 0x000fe200078ec0ff */
[----:B------:R-:W-:Y:S01]  /*0cc0*/  @P3 IMAD.MOV.U32 R17, RZ, RZ, R10 ;  /* 0x000000ffff113224 */ /* 0x000fe200078e000a */
[----:B------:R-:W-:Y:S01]  /*0cd0*/  @P4 MOV R17, R11 ;  /* 0x0000000b00114202 */ /* 0x000fe20000000f00 */
[----:B------:R-:W-:Y:S01]  /*0ce0*/  @P5 IMAD.MOV.U32 R17, RZ, RZ, R6 ;  /* 0x000000ffff115224 */ /* 0x000fe200078e0006 */
[----:B------:R-:W-:-:S07]  /*0cf0*/  SHF.L.W.U32.HI R18, R16, R13, R18 ;  /* 0x0000000d10127219 */ /* 0x000fce0000010e12 */
[----:B------:R-:W-:-:S05]  /*0d00*/  @P0 IMAD.MOV.U32 R17, RZ, RZ, R23 ;  /* 0x000000ffff110224 */ /* 0x000fca00078e0017 */
[----:B------:R-:W-:-:S07]  /*0d10*/  SHF.L.W.U32.HI R16, R17, R13, R16 ;  /* 0x0000000d11107219 */ /* 0x000fce0000010e10 */
.L_x_2614:
[----:B------:R-:W-:Y:S05]  /*0d20*/  BSYNC.RECONVERGENT B1 ;  /* 0x0000000000017941 */ /* 0x000fea0003800200 */
.L_x_2613:
        /* <DEDUP_REMOVED lines=15> */
.L_x_2611:
[----:B------:R-:W-:Y:S05]  /*0e20*/  BSYNC.RECONVERGENT B0 ;  /* 0x0000000000007941 */ /* 0x000fea0003800200 */
.L_x_2610:
[----:B------:R-:W-:Y:S01]  /*0e30*/  MOV R18, 0x37cbac00 ;  /* 0x37cbac0000127802 */ /* 0x000fe20000000f00 */
[----:B------:R-:W-:Y:S01]  /*0e40*/  FMUL R13, R22, R22 ;  /* 0x00000016160d7220 */ /* 0x000fe20000400000 */
[C---:B------:R-:W-:Y:S01]  /*0e50*/  LOP3.LUT R16, R20.reuse, 0x1, RZ, 0xc0, !PT ;  /* 0x0000000114107812 */ /* 0x040fe200078ec0ff */
[----:B------:R-:W-:Y:S01]  /*0e60*/  VIADD R17, R20, 0x1 ;  /* 0x0000000114117836 */ /* 0x000fe20000000000 */
[----:B------:R-:W-:Y:S01]  /*0e70*/  FSETP.GE.AND P2, PT, |R21|, 105615, PT ;  /* 0x47ce47801500780b */ /* 0x000fe20003f46200 */
[----:B------:R-:W-:Y:S01]  /*0e80*/  FFMA R12, R13, R18, -0.0013887860113754868507 ;  /* 0xbab607ed0d0c7423 */ /* 0x000fe20000000012 */
[----:B------:R-:W-:Y:S01]  /*0e90*/  ISETP.NE.U32.AND P0, PT, R16, 0x1, PT ;  /* 0x000000011000780c */ /* 0x000fe20003f05070 */
[----:B------:R-:W-:Y:S01]  /*0ea0*/  IMAD.MOV.U32 R16, RZ, RZ, 0x3c0885e4 ;  /* 0x3c0885e4ff107424 */ /* 0x000fe200078e00ff */
[----:B------:R-:W-:Y:S01]  /*0eb0*/  LOP3.LUT P1, RZ, R17, 0x2, RZ, 0xc0, !PT ;  /* 0x0000000211ff7812 */ /* 0x000fe2000782c0ff */
[----:B------:R-:W-:Y:S01]  /*0ec0*/  IMAD.MOV.U32 R23, RZ, RZ, 0x3e2aaaa8 ;  /* 0x3e2aaaa8ff177424 */ /* 0x000fe200078e00ff */
[----:B------:R-:W-:Y:S01]  /*0ed0*/  FSEL R12, R12, -0.00019574658654164522886, P0 ;  /* 0xb94d41530c0c7808 */ /* 0x000fe20000000000 */
[----:B------:R-:W-:Y:S01]  /*0ee0*/  BSSY.RECONVERGENT B0, `(.L_x_2615) ;  /* 0x0000065000007945 */ /* 0x000fe20003800200 */
[----:B------:R-:W-:-:S02]  /*0ef0*/  FSEL R16, R16, 0.041666727513074874878, !P0 ;  /* 0x3d2aaabb10107808 */ /* 0x000fc40004000000 */
[----:B------:R-:W-:Y:S02]  /*0f00*/  FSEL R20, R22, 1, !P0 ;  /* 0x3f80000016147808 */ /* 0x000fe40004000000 */
[----:B------:R-:W-:Y:S01]  /*0f10*/  FSEL R23, -R23, -0.4999999701976776123, !P0 ;  /* 0xbeffffff17177808 */ /* 0x000fe20004000100 */
[C---:B------:R-:W-:Y:S02]  /*0f20*/  FFMA R12, R13.reuse, R12, R16 ;  /* 0x0000000c0d0c7223 */ /* 0x040fe40000000010 */
[C---:B------:R-:W-:Y:S02]  /*0f30*/  FFMA R17, R13.reuse, R20, RZ ;  /* 0x000000140d117223 */ /* 0x040fe400000000ff */
[----:B------:R-:W-:-:S04]  /*0f40*/  FFMA R12, R13, R12, R23 ;  /* 0x0000000c0d0c7223 */ /* 0x000fc80000000017 */
[----:B------:R-:W-:-:S04]  /*0f50*/  FFMA R20, R17, R12, R20 ;  /* 0x0000000c11147223 */ /* 0x000fc80000000014 */
[----:B------:R-:W-:Y:S01]  /*0f60*/  @P1 FADD R20, RZ, -R20 ;  /* 0x80000014ff141221 */ /* 0x000fe20000000000 */
[----:B------:R-:W-:Y:S06]  /*0f70*/  @!P2 BRA `(.L_x_2616) ;  /* 0x00000004006ca947 */ /* 0x000fec0003800000 */
[----:B------:R-:W-:-:S13]  /*0f80*/  FSETP.NEU.AND P0, PT, |R21|, +INF , PT ;  /* 0x7f8000001500780b */ /* 0x000fda0003f0d200 */
[----:B------:R-:W-:Y:S01]  /*0f90*/  @!P0 FMUL R4, RZ, R21 ;  /* 0x00000015ff048220 */ /* 0x000fe20000400000 */
[----:B------:R-:W-:Y:S01]  /*0fa0*/  @!P0 MOV R5, RZ ;  /* 0x000000ff00058202 */ /* 0x000fe20000000f00 */
[----:B------:R-:W-:Y:S06]  /*0fb0*/  @!P0 BRA `(.L_x_2616) ;  /* 0x00000004005c8947 */ /* 0x000fec0003800000 */
[----:B------:R-:W-:Y:S01]  /*0fc0*/  IMAD.SHL.U32 R4, R21, 0x100, RZ ;  /* 0x0000010015047824 */ /* 0x000fe200078e00ff */
[----:B------:R-:W-:Y:S01]  /*0fd0*/  CS2R R16, SRZ ;  /* 0x0000000000107805 */ /* 0x000fe2000001ff00 */
[----:B------:R-:W0:Y:S03]  /*0fe0*/  LDCU.64 UR8, c[0x4][0x28] ;  /* 0x01000500ff0877ac */ /* 0x000e260008000a00 */
[----:B------:R-:W-:Y:S01]  /*0ff0*/  LOP3.LUT R23, R4, 0x80000000, RZ, 0xfc, !PT ;  /* 0x8000000004177812 */ /* 0x000fe200078efcff */
[----:B------:R-:W-:Y:S01]  /*1000*/  UMOV UR5, URZ ;  /* 0x000000ff00057c82 */ /* 0x000fe20008000000 */
[----:B------:R-:W-:-:S05]  /*1010*/  UMOV UR4, URZ ;  /* 0x000000ff00047c82 */ /* 0x000fca0008000000 */
.L_x_2617:
        /* <DEDUP_REMOVED lines=39> */
[----:B------:R-:W-:Y:S02]  /*1290*/  @P4 IMAD.MOV.U32 R5, RZ, RZ, R7 ;  /* 0x000000ffff054224 */ /* 0x000fe400078e0007 */
[----:B------:R-:W-:Y:S01]  /*12a0*/  @P4 IMAD.MOV.U32 R4, RZ, RZ, R8 ;  /* 0x000000ffff044224 */ /* 0x000fe200078e0008 */
[----:B------:R-:W-:Y:S01]  /*12b0*/  ISETP.EQ.AND P4, PT, R16, 0x4, PT ;  /* 0x000000041000780c */ /* 0x000fe20003f82270 */
[--C-:B------:R-:W-:Y:S01]  /*12c0*/  @P2 IMAD.MOV.U32 R4, RZ, RZ, R9.reuse ;  /* 0x000000ffff042224 */ /* 0x100fe200078e0009 */
[----:B------:R-:W-:Y:S01]  /*12d0*/  @P2 MOV R5, R8 ;  /* 0x0000000800052202 */ /* 0x000fe20000000f00 */
[----:B------:R-:W-:Y:S01]  /*12e0*/  @P1 IMAD.MOV.U32 R5, RZ, RZ, R9 ;  /* 0x000000ffff051224 */ /* 0x000fe200078e0009 */
[----:B------:R-:W-:Y:S01]  /*12f0*/  @P0 MOV R5, R10 ;  /* 0x0000000a00050202 */ /* 0x000fe20000000f00 */
[----:B------:R-:W-:-:S02]  /*1300*/  @P1 IMAD.MOV.U32 R4, RZ, RZ, R10 ;  /* 0x000000ffff041224 */ /* 0x000fc400078e000a */
[--C-:B------:R-:W-:Y:S02]  /*1310*/  @P0 IMAD.MOV.U32 R4, RZ, RZ, R11.reuse ;  /* 0x000000ffff040224 */ /* 0x100fe400078e000b */
[----:B------:R-:W-:Y:S01]  /*1320*/  @P3 IMAD.MOV.U32 R5, RZ, RZ, R11 ;  /* 0x000000ffff053224 */ /* 0x000fe200078e000b */
[----:B------:R-:W-:Y:S01]  /*1330*/  @P5 MOV R5, R6 ;  /* 0x0000000600055202 */ /* 0x000fe20000000f00 */
[----:B------:R-:W-:Y:S02]  /*1340*/  @P3 IMAD.MOV.U32 R4, RZ, RZ, R6 ;  /* 0x000000ffff043224 */ /* 0x000fe400078e0006 */
[--C-:B------:R-:W-:Y:S02]  /*1350*/  @P5 IMAD.MOV.U32 R4, RZ, RZ, R17.reuse ;  /* 0x000000ffff045224 */ /* 0x100fe400078e0011 */
[----:B------:R-:W-:Y:S01]  /*1360*/  @P4 IMAD.MOV.U32 R5, RZ, RZ, R17 ;  /* 0x000000ffff054224 */ /* 0x000fe200078e0011 */
[----:B------:R-:W-:Y:S06]  /*1370*/  @!P6 BRA `(.L_x_2619) ;  /* 0x00000000002ce947 */ /* 0x000fec0003800000 */
[----:B------:R-:W-:Y:S01]  /*1380*/  @P2 IMAD.MOV.U32 R12, RZ, RZ, R7 ;  /* 0x000000ffff0c2224 */ /* 0x000fe200078e0007 */
[----:B------:R-:W-:Y:S01]  /*1390*/  @P1 MOV R12, R8 ;  /* 0x00000008000c1202 */ /* 0x000fe20000000f00 */
[----:B------:R-:W-:Y:S01]  /*13a0*/  @P0 IMAD.MOV.U32 R12, RZ, RZ, R9 ;  /* 0x000000ffff0c0224 */ /* 0x000fe200078e0009 */
[----:B------:R-:W-:Y:S01]  /*13b0*/  ISETP.EQ.AND P0, PT, R16, 0x8, PT ;  /* 0x000000081000780c */ /* 0x000fe20003f02270 */
[----:B------:R-:W-:Y:S01]  /*13c0*/  @P3 IMAD.MOV.U32 R12, RZ, RZ, R10 ;  /* 0x000000ffff0c3224 */ /* 0x000fe200078e000a */
[----:B------:R-:W-:Y:S01]  /*13d0*/  LOP3.LUT R13, R13, 0x1f, RZ, 0xc0, !PT ;  /* 0x0000001f0d0d7812 */ /* 0x000fe200078ec0ff */
[----:B------:R-:W-:Y:S01]  /*13e0*/  @P5 IMAD.MOV.U32 R12, RZ, RZ, R11 ;  /* 0x000000ffff0c5224 */ /* 0x000fe200078e000b */
[----:B------:R-:W-:Y:S02]  /*13f0*/  @P4 MOV R12, R6 ;  /* 0x00000006000c4202 */ /* 0x000fe40000000f00 */
[----:B------:R-:W-:-:S07]  /*1400*/  SHF.L.W.U32.HI R4, R5, R13, R4 ;  /* 0x0000000d05047219 */ /* 0x000fce0000010e04 */
[----:B------:R-:W-:-:S05]  /*1410*/  @P0 IMAD.MOV.U32 R12, RZ, RZ, R17 ;  /* 0x000000ffff0c0224 */ /* 0x000fca00078e0011 */
[----:B------:R-:W-:-:S07]  /*1420*/  SHF.L.W.U32.HI R5, R12, R13, R5 ;  /* 0x0000000d0c057219 */ /* 0x000fce0000010e05 */
.L_x_2619:
[----:B------:R-:W-:Y:S05]  /*1430*/  BSYNC.RECONVERGENT B1 ;  /* 0x0000000000017941 */ /* 0x000fea0003800200 */
.L_x_2618:
        /* <DEDUP_REMOVED lines=15> */
.L_x_2616:
[----:B------:R-:W-:Y:S05]  /*1530*/  BSYNC.RECONVERGENT B0 ;  /* 0x0000000000007941 */ /* 0x000fea0003800200 */
.L_x_2615:
[----:B------:R-:W-:Y:S01]  /*1540*/  MOV R13, 0x14057b7e ;  /* 0x14057b7e000d7802 */ /* 0x000fe20000000f00 */
[----:B------:R-:W-:Y:S01]  /*1550*/  IMAD R15, R19, 0x4c957f2d, RZ ;  /* 0x4c957f2d130f7824 */ /* 0x000fe200078e02ff */
[----:B------:R-:W-:Y:S01]  /*1560*/  LOP3.LUT P1, RZ, R5, 0x2, RZ, 0xc0, !PT ;  /* 0x0000000205ff7812 */ /* 0x000fe2000782c0ff */
[----:B------:R-:W-:Y:S01]  /*1570*/  IMAD.MOV.U32 R12, RZ, RZ, -0x8987eb1 ;  /* 0xf767814fff0c7424 */ /* 0x000fe200078e00ff */
[----:B------:R-:W-:Y:S01]  /*1580*/  BSSY.RECONVERGENT B0, `(.L_x_2620) ;  /* 0x000009f000007945 */ /* 0x000fe20003800200 */
[C---:B------:R-:W-:Y:S02]  /*1590*/  IMAD R15, R14.reuse, 0x5851f42d, R15 ;  /* 0x5851f42d0e0f7824 */ /* 0x040fe400078e020f */
[----:B------:R-:W-:-:S04]  /*15a0*/  IMAD.WIDE.U32 R12, R14, 0x4c957f2d, R12 ;  /* 0x4c957f2d0e0c7825 */ /* 0x000fc800078e000c */
[----:B------:R-:W-:Y:S02]  /*15b0*/  IMAD.MOV.U32 R16, RZ, RZ, -0x7b4592ce ;  /* 0x84ba6d32ff107424 */ /* 0x000fe400078e00ff */
[----:B------:R-:W-:Y:S02]  /*15c0*/  IMAD.MOV.U32 R17, RZ, RZ, 0x1a08ee11 ;  /* 0x1a08ee11ff117424 */ /* 0x000fe400078e00ff */
[----:B------:R-:W-:Y:S02]  /*15d0*/  IMAD R19, R19, 0x18fade9, RZ ;  /* 0x018fade913137824 */ /* 0x000fe400078e02ff */
[----:B------:R-:W-:Y:S02]  /*15e0*/  IMAD.IADD R13, R13, 0x1, R15 ;  /* 0x000000010d0d7824 */ /* 0x000fe400078e020f */
[----:B------:R-:W-:-:S03]  /*15f0*/  IMAD.WIDE.U32 R16, R14, 0x18fade9, R16 ;  /* 0x018fade90e107825 */ /* 0x000fc600078e0010 */
[----:B------:R-:W-:Y:S01]  /*1600*/  SHF.R.U64 R12, R12, 0xb, R13 ;  /* 0x0000000b0c0c7819 */ /* 0x000fe2000000120d */
[----:B------:R-:W-:Y:S01]  /*1610*/  IMAD R15, R14, 0x685f98a2, R19 ;  /* 0x685f98a20e0f7824 */ /* 0x000fe200078e0213 */
[----:B------:R-:W-:-:S04]  /*1620*/  SHF.R.U32.HI R13, RZ, 0xb, R13 ;  /* 0x0000000bff0d7819 */ /* 0x000fc8000001160d */
[----:B------:R-:W-:Y:S01]  /*1630*/  IADD3 R15, PT, PT, R17, R15, RZ ;  /* 0x0000000f110f7210 */ /* 0x000fe20007ffe0ff */
[----:B------:R0:W1:Y:S03]  /*1640*/  I2F.U64 R12, R12 ;  /* 0x0000000c000c7312 */ /* 0x0000660000301000 */
[--C-:B------:R-:W-:Y:S02]  /*1650*/  SHF.R.U64 R22, R16, 0xb, R15.reuse ;  /* 0x0000000b10167819 */ /* 0x100fe4000000120f */
[----:B------:R-:W-:-:S04]  /*1660*/  SHF.R.U32.HI R23, RZ, 0xb, R15 ;  /* 0x0000000bff177819 */ /* 0x000fc8000001160f */
[----:B------:R2:W3:Y:S01]  /*1670*/  I2F.U64 R22, R22 ;  /* 0x0000001600167312 */ /* 0x0004e20000301000 */
[----:B0-----:R-:W-:-:S04]  /*1680*/  FMUL R13, R4, R4 ;  /* 0x00000004040d7220 */ /* 0x001fc80000400000 */
[----:B------:R-:W-:Y:S01]  /*1690*/  FFMA R18, R13, R18, -0.0013887860113754868507 ;  /* 0xbab607ed0d127423 */ /* 0x000fe20000000012 */
[----:B-1----:R-:W-:Y:S01]  /*16a0*/  FMUL R16, R12, 1.1102230246251565404e-16 ;  /* 0x250000000c107820 */ /* 0x002fe20000400000 */
[----:B------:R-:W-:Y:S02]  /*16b0*/  IMAD.MOV.U32 R12, RZ, RZ, 0x3e055027 ;  /* 0x3e055027ff0c7424 */ /* 0x000fe400078e00ff */
[----:B--2---:R-:W-:Y:S02]  /*16c0*/  IMAD.MOV.U32 R23, RZ, RZ, 0x3effffff ;  /* 0x3effffffff177424 */ /* 0x004fe400078e00ff */
[----:B------:R-:W-:Y:S01]  /*16d0*/  FMNMX R16, R16, 1.00000001335143196e-10, !PT ;  /* 0x2edbe6ff10107809 */ /* 0x000fe20007800000 */
[----:B---3--:R-:W-:-:S04]  /*16e0*/  FMUL R21, R22, 1.1102230246251565404e-16 ;  /* 0x2500000016157820 */ /* 0x008fc80000400000 */
[----:B------:R-:W-:Y:S01]  /*16f0*/  VIADD R19, R16, 0xc0d55555 ;  /* 0xc0d5555510137836 */ /* 0x000fe20000000000 */
[----:B------:R0:W1:Y:S04]  /*1700*/  F2F.F64.F32 R14, R21 ;  /* 0x00000015000e7310 */ /* 0x0000680000201800 */
[----:B------:R-:W-:-:S05]  /*1710*/  LOP3.LUT R19, R19, 0xff800000, RZ, 0xc0, !PT ;  /* 0xff80000013137812 */ /* 0x000fca00078ec0ff */
[----:B------:R-:W-:Y:S01]  /*1720*/  IMAD.IADD R17, R16, 0x1, -R19 ;  /* 0x0000000110117824 */ /* 0x000fe200078e0a13 */
[----:B0-----:R-:W-:-:S03]  /*1730*/  MOV R21, 0x3d2aaabb ;  /* 0x3d2aaabb00157802 */ /* 0x001fc60000000f00 */
[----:B------:R-:W-:Y:S01]  /*1740*/  FADD R17, R17, -1 ;  /* 0xbf80000011117421 */ /* 0x000fe20000000000 */
[----:B-1----:R-:W-:-:S03]  /*1750*/  DMUL R14, R14, UR10 ;  /* 0x0000000a0e0e7c28 */ /* 0x002fc60008000000 */
[----:B------:R-:W-:-:S04]  /*1760*/  FFMA R12, R17, -R12, 0.14084610342979431152 ;  /* 0x3e1039f6110c7423 */ /* 0x000fc8000000080c */
[----:B------:R-:W-:Y:S01]  /*1770*/  FFMA R22, R17, R12, -0.12148627638816833496 ;  /* 0xbdf8cdcc11167423 */ /* 0x000fe2000000000c */
[----:B------:R-:W-:-:S03]  /*1780*/  LOP3.LUT R12, R5, 0x1, RZ, 0xc0, !PT ;  /* 0x00000001050c7812 */ /* 0x000fc600078ec0ff */
[C---:B------:R-:W-:Y:S01]  /*1790*/  FFMA R22, R17.reuse, R22, 0.13980610668659210205 ;  /* 0x3e0f295511167423 */ /* 0x040fe20000000016 */
[----:B------:R-:W0:Y:S01]  /*17a0*/  F2F.F32.F64 R14, R14 ;  /* 0x0000000e000e7310 */ /* 0x000e220000301000 */
[----:B------:R-:W-:Y:S02]  /*17b0*/  ISETP.NE.U32.AND P0, PT, R12, 0x1, PT ;  /* 0x000000010c00780c */ /* 0x000fe40003f05070 */
[C---:B------:R-:W-:Y:S02]  /*17c0*/  FFMA R22, R17.reuse, R22, -0.16684235632419586182 ;  /* 0xbe2ad8b911167423 */ /* 0x040fe40000000016 */
[----:B------:R-:W-:Y:S02]  /*17d0*/  FSEL R18, R18, -0.00019574658654164522886, !P0 ;  /* 0xb94d415312127808 */ /* 0x000fe40004000000 */
[----:B------:R-:W-:Y:S01]  /*17e0*/  FFMA R24, R17, R22, 0.20012299716472625732 ;  /* 0x3e4ced0b11187423 */ /* 0x000fe20000000016 */
[----:B------:R-:W-:-:S03]  /*17f0*/  FSEL R22, R21, 0.0083327032625675201416, !P0 ;  /* 0x3c0885e415167808 */ /* 0x000fc60004000000 */
[----:B------:R-:W-:Y:S01]  /*1800*/  FFMA R26, R17, R24, -0.24999669194221496582 ;  /* 0xbe7fff22111a7423 */ /* 0x000fe20000000018 */
[----:B------:R-:W-:Y:S01]  /*1810*/  FSEL R24, -R23, -0.16666662693023681641, !P0 ;  /* 0xbe2aaaa817187808 */ /* 0x000fe20004000100 */
[----:B------:R-:W-:Y:S01]  /*1820*/  FFMA R22, R13, R18, R22 ;  /* 0x000000120d167223 */ /* 0x000fe20000000016 */
[----:B------:R-:W-:Y:S01]  /*1830*/  FSEL R18, R4, 1, P0 ;  /* 0x3f80000004127808 */ /* 0x000fe20000000000 */
[----:B0-----:R-:W-:Y:S01]  /*1840*/  FMUL R12, R14, 0.63661974668502807617 ;  /* 0x3f22f9830e0c7820 */ /* 0x001fe20000400000 */
[----:B------:R-:W-:Y:S01]  /*1850*/  FFMA R26, R17, R26, 0.33333182334899902344 ;  /* 0x3eaaaa78111a7423 */ /* 0x000fe2000000001a */
[----:B------:R-:W-:Y:S01]  /*1860*/  ISETP.GT.U32.AND P0, PT, R16, 0x7f7fffff, PT ;  /* 0x7f7fffff1000780c */ /* 0x000fe20003f04070 */
[----:B------:R-:W-:Y:S01]  /*1870*/  FFMA R22, R13, R22, R24 ;  /* 0x000000160d167223 */ /* 0x000fe20000000018 */
[----:B------:R-:W-:Y:S01]  /*1880*/  FSETP.GE.AND P2, PT, |R14|, 105615, PT ;  /* 0x47ce47800e00780b */ /* 0x000fe20003f46200 */
[----:B------:R-:W-:Y:S01]  /*1890*/  FFMA R26, R17, R26, -0.5 ;  /* 0xbf000000111a7423 */ /* 0x000fe2000000001a */
[----:B------:R-:W0:Y:S01]  /*18a0*/  F2I.NTZ R12, R12 ;  /* 0x0000000c000c7305 */ /* 0x000e220000203100 */
[----:B------:R-:W-:Y:S01]  /*18b0*/  I2FP.F32.S32 R4, R19 ;  /* 0x0000001300047245 */ /* 0x000fe20000201400 */
[----:B------:R-:W-:Y:S01]  /*18c0*/  FFMA R13, R13, R18, RZ ;  /* 0x000000120d0d7223 */ /* 0x000fe200000000ff */
[----:B------:R-:W-:-:S03]  /*18d0*/  FMUL R26, R17, R26 ;  /* 0x0000001a111a7220 */ /* 0x000fc60000400000 */
[----:B------:R-:W-:Y:S01]  /*18e0*/  FFMA R4, R4, 1.1920928955078125e-07, RZ ;  /* 0x3400000004047823 */ /* 0x000fe200000000ff */
[----:B------:R-:W-:Y:S01]  /*18f0*/  FFMA R17, R17, R26, R17 ;  /* 0x0000001a11117223 */ /* 0x000fe20000000011 */
[----:B------:R-:W-:Y:S01]  /*1900*/  FFMA R18, R13, R22, R18 ;  /* 0x000000160d127223 */ /* 0x000fe20000000012 */
[----:B------:R-:W-:Y:S02]  /*1910*/  IMAD.MOV.U32 R13, RZ, RZ, 0x7f800000 ;  /* 0x7f800000ff0d7424 */ /* 0x000fe400078e00ff */
[----:B------:R-:W-:Y:S01]  /*1920*/  FFMA R15, R4, 0.69314718246459960938, R17 ;  /* 0x3f317218040f7823 */ /* 0x000fe20000000011 */
[----:B------:R-:W-:Y:S01]  /*1930*/  @P1 FADD R18, RZ, -R18 ;  /* 0x80000012ff121221 */ /* 0x000fe20000000000 */
[----:B------:R-:W-:Y:S01]  /*1940*/  @P0 FFMA R15, R16, R13, +INF ;  /* 0x7f800000100f0423 */ /* 0x000fe2000000000d */
[----:B0-----:R-:W-:Y:S02]  /*1950*/  I2FP.F32.S32 R5, R12 ;  /* 0x0000000c00057245 */ /* 0x001fe40000201400 */
[----:B------:R-:W-:Y:S01]  /*1960*/  FMUL R16, R18, R3 ;  /* 0x0000000312107220 */ /* 0x000fe20000400000 */
[----:B------:R-:W-:-:S02]  /*1970*/  FMUL R15, R15, -2 ;  /* 0xc00000000f0f7820 */ /* 0x000fc40000400000 */
        /* <DEDUP_REMOVED lines=9> */
[----:B------:R-:W-:Y:S01]  /*1a10*/  IMAD.MOV.U32 R17, RZ, RZ, RZ ;  /* 0x000000ffff117224 */ /* 0x000fe200078e00ff */
[----:B------:R-:W0:Y:S01]  /*1a20*/  LDCU.64 UR8, c[0x4][0x28] ;  /* 0x01000500ff0877ac */ /* 0x000e220008000a00 */
[----:B------:R-:W-:Y:S01]  /*1a30*/  IMAD.MOV.U32 R19, RZ, RZ, RZ ;  /* 0x000000ffff137224 */ /* 0x000fe200078e00ff */
[----:B------:R-:W-:Y:S01]  /*1a40*/  LOP3.LUT R18, R4, 0x80000000, RZ, 0xfc, !PT ;  /* 0x8000000004127812 */ /* 0x000fe200078efcff */
[----:B------:R-:W-:Y:S01]  /*1a50*/  UMOV UR5, URZ ;  /* 0x000000ff00057c82 */ /* 0x000fe20008000000 */
[----:B------:R-:W-:-:S05]  /*1a60*/  UMOV UR4, URZ ;  /* 0x000000ff00047c82 */ /* 0x000fca0008000000 */
.L_x_2622:
        /* <DEDUP_REMOVED lines=18> */
[----:B------:R-:W-:Y:S01]  /*1b90*/  @P3 MOV R10, R12 ;  /* 0x0000000c000a3202 */ /* 0x000fe20000000f00 */
[--C-:B------:R-:W-:Y:S02]  /*1ba0*/  @P1 IMAD.MOV.U32 R8, RZ, RZ, R12.reuse ;  /* 0x000000ffff081224 */ /* 0x100fe400078e000c */
[--C-:B------:R-:W-:Y:S02]  /*1bb0*/  @P2 IMAD.MOV.U32 R9, RZ, RZ, R12.reuse ;  /* 0x000000ffff092224 */ /* 0x100fe400078e000c */
        /* <DEDUP_REMOVED lines=43> */
.L_x_2624:
[----:B------:R-:W-:Y:S05]  /*1e70*/  BSYNC.RECONVERGENT B1 ;  /* 0x0000000000017941 */ /* 0x000fea0003800200 */
.L_x_2623:
        /* <DEDUP_REMOVED lines=15> */
.L_x_2621:
[----:B------:R-:W-:Y:S05]  /*1f70*/  BSYNC.RECONVERGENT B0 ;  /* 0x0000000000007941 */ /* 0x000fea0003800200 */
.L_x_2620:
[----:B------:R-:W-:Y:S01]  /*1f80*/  VIADD R4, R2, 0xf3000000 ;  /* 0xf300000002047836 */ /* 0x000fe20000000000 */
[----:B------:R0:W1:Y:S01]  /*1f90*/  MUFU.RSQ R5, R2 ;  /* 0x0000000200057308 */ /* 0x0000620000001400 */
[----:B------:R-:W-:Y:S03]  /*1fa0*/  BSSY.RECONVERGENT B0, `(.L_x_2625) ;  /* 0x000000c000007945 */ /* 0x000fe60003800200 */
[----:B------:R-:W-:-:S13]  /*1fb0*/  ISETP.GT.U32.AND P0, PT, R4, 0x727fffff, PT ;  /* 0x727fffff0400780c */ /* 0x000fda0003f04070 */
[----:B01----:R-:W-:Y:S05]  /*1fc0*/  @!P0 BRA `(.L_x_2626) ;  /* 0x0000000000148947 */ /* 0x003fea0003800000 */
[----:B------:R-:W-:Y:S01]  /*1fd0*/  IMAD.MOV.U32 R4, RZ, RZ, R2 ;  /* 0x000000ffff047224 */ /* 0x000fe200078e0002 */
[----:B------:R-:W-:-:S07]  /*1fe0*/  MOV R6, 0x2000 ;  /* 0x0000200000067802 */ /* 0x000fce0000000f00 */
[----:B------:R-:W-:Y:S05]  /*1ff0*/  CALL.REL.NOINC `($__internal_42_$__cuda_sm20_sqrt_rn_f32_slowpath) ;  /* 0x0000000000d07944 */ /* 0x000fea0003c00000 */
[----:B------:R-:W-:Y:S01]  /*2000*/  MOV R7, R17 ;  /* 0x0000001100077202 */ /* 0x000fe20000000f00 */
[----:B------:R-:W-:Y:S06]  /*2010*/  BRA `(.L_x_2627) ;  /* 0x0000000000107947 */ /* 0x000fec0003800000 */
.L_x_2626:
[C---:B------:R-:W-:Y:S01]  /*2020*/  FMUL.FTZ R7, R5.reuse, R2 ;  /* 0x0000000205077220 */ /* 0x040fe20000410000 */
[----:B------:R-:W-:-:S03]  /*2030*/  FMUL.FTZ R4, R5, 0.5 ;  /* 0x3f00000005047820 */ /* 0x000fc60000410000 */
[----:B------:R-:W-:-:S04]  /*2040*/  FFMA R2, -R7, R7, R2 ;  /* 0x0000000707027223 */ /* 0x000fc80000000102 */
[----:B------:R-:W-:-:S07]  /*2050*/  FFMA R7, R2, R4, R7 ;  /* 0x0000000402077223 */ /* 0x000fce0000000007 */
.L_x_2627:
[----:B------:R-:W-:Y:S05]  /*2060*/  BSYNC.RECONVERGENT B0 ;  /* 0x0000000000007941 */ /* 0x000fea0003800200 */
.L_x_2625:
        /* <DEDUP_REMOVED lines=9> */
[----:B------:R0:W1:Y:S01]  /*2100*/  MUFU.RSQ R8, R15 ;  /* 0x0000000f00087308 */ /* 0x0000620000001400 */
[----:B------:R-:W-:Y:S01]  /*2110*/  FSEL R4, R4, 0.041666727513074874878, !P0 ;  /* 0x3d2aaabb04047808 */ /* 0x000fe20004000000 */
[----:B------:R-:W-:Y:S01]  /*2120*/  BSSY.RECONVERGENT B0, `(.L_x_2628) ;  /* 0x0000015000007945 */ /* 0x000fe20003800200 */
[----:B------:R-:W-:-:S02]  /*2130*/  FSEL R2, R2, -0.00019574658654164522886, P0 ;  /* 0xb94d415302027808 */ /* 0x000fc40000000000 */
[----:B------:R-:W-:Y:S02]  /*2140*/  FSEL R6, -R6, -0.4999999701976776123, !P0 ;  /* 0xbeffffff06067808 */ /* 0x000fe40004000100 */
[----:B------:R-:W-:Y:S01]  /*2150*/  LOP3.LUT P1, RZ, R12, 0x2, RZ, 0xc0, !PT ;  /* 0x000000020cff7812 */ /* 0x000fe2000782c0ff */
[----:B------:R-:W-:Y:S01]  /*2160*/  FFMA R4, R5, R2, R4 ;  /* 0x0000000205047223 */ /* 0x000fe20000000004 */
[----:B------:R-:W-:Y:S02]  /*2170*/  FSEL R2, R13, 1, !P0 ;  /* 0x3f8000000d027808 */ /* 0x000fe40004000000 */
[----:B------:R-:W-:Y:S01]  /*2180*/  ISETP.GT.U32.AND P0, PT, R9, 0x727fffff, PT ;  /* 0x727fffff0900780c */ /* 0x000fe20003f04070 */
[C---:B------:R-:W-:Y:S02]  /*2190*/  FFMA R4, R5.reuse, R4, R6 ;  /* 0x0000000405047223 */ /* 0x040fe40000000006 */
[----:B------:R-:W-:-:S04]  /*21a0*/  FFMA R5, R5, R2, RZ ;  /* 0x0000000205057223 */ /* 0x000fc800000000ff */
[----:B------:R-:W-:-:S04]  /*21b0*/  FFMA R2, R5, R4, R2 ;  /* 0x0000000405027223 */ /* 0x000fc80000000002 */
[----:B------:R-:W-:Y:S02]  /*21c0*/  @P1 FADD R2, RZ, -R2 ;  /* 0x80000002ff021221 */ /* 0x000fe40000000000 */
[----:B01----:R-:W-:Y:S05]  /*21d0*/  @!P0 BRA `(.L_x_2629) ;  /* 0x0000000000148947 */ /* 0x003fea0003800000 */
[----:B------:R-:W-:Y:S02]  /*21e0*/  MOV R4, R15 ;  /* 0x0000000f00047202 */ /* 0x000fe40000000f00 */
[----:B------:R-:W-:-:S07]  /*21f0*/  MOV R6, 0x2210 ;  /* 0x0000221000067802 */ /* 0x000fce0000000f00 */
[----:B------:R-:W-:Y:S05]  /*2200*/  CALL.REL.NOINC `($__internal_42_$__cuda_sm20_sqrt_rn_f32_slowpath) ;  /* 0x00000000004c7944 */ /* 0x000fea0003c00000 */
[----:B------:R-:W-:Y:S01]  /*2210*/  IMAD.MOV.U32 R9, RZ, RZ, R17 ;  /* 0x000000ffff097224 */ /* 0x000fe200078e0011 */
[----:B------:R-:W-:Y:S06]  /*2220*/  BRA `(.L_x_2630) ;  /* 0x0000000000107947 */ /* 0x000fec0003800000 */
.L_x_2629:
[----:B------:R-:W-:Y:S01]  /*2230*/  FMUL.FTZ R4, R15, R8 ;  /* 0x000000080f047220 */ /* 0x000fe20000410000 */
[----:B------:R-:W-:-:S03]  /*2240*/  FMUL.FTZ R8, R8, 0.5 ;  /* 0x3f00000008087820 */ /* 0x000fc60000410000 */
[----:B------:R-:W-:-:S04]  /*2250*/  FFMA R9, -R4, R4, R15 ;  /* 0x0000000404097223 */ /* 0x000fc8000000010f */
[----:B------:R-:W-:-:S07]  /*2260*/  FFMA R9, R9, R8, R4 ;  /* 0x0000000809097223 */ /* 0x000fce0000000004 */
.L_x_2630:
[----:B------:R-:W-:Y:S05]  /*2270*/  BSYNC.RECONVERGENT B0 ;  /* 0x0000000000007941 */ /* 0x000fea0003800200 */
.L_x_2628:
[----:B------:R-:W0:Y:S01]  /*2280*/  LDC.64 R4, c[0x0][0x380] ;  /* 0x0000e000ff047b82 */ /* 0x000e220000000a00 */
[----:B------:R-:W-:Y:S02]  /*2290*/  IMAD R11, R0, 0x3, RZ ;  /* 0x00000003000b7824 */ /* 0x000fe400078e02ff */
[----:B------:R-:W-:Y:S01]  /*22a0*/  FMUL R20, R20, R3 ;  /* 0x0000000314147220 */ /* 0x000fe20000400000 */
[----:B------:R-:W-:Y:S01]  /*22b0*/  FMUL R0, R2, R9 ;  /* 0x0000000902007220 */ /* 0x000fe20000400000 */
[----:B------:R-:W-:Y:S01]  /*22c0*/  FMUL R9, R16, R7 ;  /* 0x0000000710097220 */ /* 0x000fe20000400000 */
[----:B0-----:R-:W-:-:S04]  /*22d0*/  IMAD.WIDE R2, R11, 0x4, R4 ;  /* 0x000000040b027825 */ /* 0x001fc800078e0204 */
[-C--:B------:R-:W-:Y:S01]  /*22e0*/  FMUL R5, R20, R7.reuse ;  /* 0x0000000714057220 */ /* 0x080fe20000400000 */
[----:B------:R-:W-:Y:S01]  /*22f0*/  FMUL R7, R0, R7 ;  /* 0x0000000700077220 */ /* 0x000fe20000400000 */
[----:B------:R-:W-:Y:S04]  /*2300*/  STG.E desc[UR6][R2.64+0x4], R9 ;  /* 0x0000040902007986 */ /* 0x000fe8000c101906 */
[----:B------:R-:W-:Y:S04]  /*2310*/  STG.E desc[UR6][R2.64], R5 ;  /* 0x0000000502007986 */ /* 0x000fe8000c101906 */
[----:B------:R-:W-:Y:S01]  /*2320*/  STG.E desc[UR6][R2.64+0x8], R7 ;  /* 0x0000080702007986 */ /* 0x000fe2000c101906 */
[----:B------:R-:W-:Y:S05]  /*2330*/  EXIT ;  /* 0x000000000000794d */ /* 0x000fea0003800000 */
        .weak           $__internal_42_$__cuda_sm20_sqrt_rn_f32_slowpath
        .type           $__internal_42_$__cuda_sm20_sqrt_rn_f32_slowpath,@function
        .size           $__internal_42_$__cuda_sm20_sqrt_rn_f32_slowpath,($__internal_43_$__cuda_sm3x_div_rn_noftz_f32_slowpath - $__internal_42_$__cuda_sm20_sqrt_rn_f32_slowpath)
$__internal_42_$__cuda_sm20_sqrt_rn_f32_slowpath:
        /* <DEDUP_REMOVED lines=19> */
.L_x_2631:
[----:B------:R-:W-:Y:S01]  /*2470*/  IMAD.MOV.U32 R17, RZ, RZ, R5 ;  /* 0x000000ffff117224 */ /* 0x000fe200078e0005 */
[----:B------:R-:W-:Y:S01]  /*2480*/  MOV R4, R6 ;  /* 0x0000000600047202 */ /* 0x000fe20000000f00 */
[----:B------:R-:W-:-:S04]  /*2490*/  IMAD.MOV.U32 R5, RZ, RZ, 0x0 ;  /* 0x00000000ff057424 */ /* 0x000fc800078e00ff */
[----:B------:R-:W-:Y:S05]  /*24a0*/  RET.REL.NODEC R4 `(initialize_velocities_flat) ;  /* 0xffffffd804d47950 */ /* 0x000fea0003c3ffff */
        .weak           $__internal_43_$__cuda_sm3x_div_rn_noftz_f32_slowpath
        .type           $__internal_43_$__cuda_sm3x_div_rn_noftz_f32_slowpath,@function
        .size           $__internal_43_$__cuda_sm3x_div_rn_noftz_f32_slowpath,(.L_x_3178 - $__internal_43_$__cuda_sm3x_div_rn_noftz_f32_slowpath)
$__internal_43_$__cuda_sm3x_div_rn_noftz_f32_slowpath:
[----:B------:R-:W-:Y:S01]  /*24b0*/  SHF.R.U32.HI R5, RZ, 0x17, R8 ;  /* 0x00000017ff057819 */ /* 0x000fe20000011608 */
[----:B------:R-:W-:Y:S01]  /*24c0*/  BSSY.RECONVERGENT B1, `(.L_x_2632) ;  /* 0x0000064000017945 */ /* 0x000fe20003800200 */
[--C-:B------:R-:W-:Y:S01]  /*24d0*/  SHF.R.U32.HI R2, RZ, 0x17, R3.reuse ;  /* 0x00000017ff027819 */ /* 0x100fe20000011603 */
[----:B------:R-:W-:Y:S01]  /*24e0*/  IMAD.MOV.U32 R10, RZ, RZ, R3 ;  /* 0x000000ffff0a7224 */ /* 0x000fe200078e0003 */
[----:B------:R-:W-:Y:S02]  /*24f0*/  LOP3.LUT R9, R5, 0xff, RZ, 0xc0, !PT ;  /* 0x000000ff05097812 */ /* 0x000fe400078ec0ff */
[----:B------:R-:W-:-:S03]  /*2500*/  LOP3.LUT R7, R2, 0xff, RZ, 0xc0, !PT ;  /* 0x000000ff02077812 */ /* 0x000fc600078ec0ff */
[----:B------:R-:W-:Y:S01]  /*2510*/  VIADD R12, R9, 0xffffffff ;  /* 0xffffffff090c7836 */ /* 0x000fe20000000000 */
[----:B------:R-:W-:-:S04]  /*2520*/  IADD3 R11, PT, PT, R7, -0x1, RZ ;  /* 0xffffffff070b7810 */ /* 0x000fc80007ffe0ff */
[----:B------:R-:W-:-:S04]  /*2530*/  ISETP.GT.U32.AND P0, PT, R12, 0xfd, PT ;  /* 0x000000fd0c00780c */ /* 0x000fc80003f04070 */
[----:B------:R-:W-:-:S13]  /*2540*/  ISETP.GT.U32.OR P0, PT, R11, 0xfd, P0 ;  /* 0x000000fd0b00780c */ /* 0x000fda0000704470 */
[----:B------:R-:W-:Y:S01]  /*2550*/  @!P0 IMAD.MOV.U32 R5, RZ, RZ, RZ ;  /* 0x000000ffff058224 */ /* 0x000fe200078e00ff */
[----:B------:R-:W-:Y:S06]  /*2560*/  @!P0 BRA `(.L_x_2633) ;  /* 0x0000000000608947 */ /* 0x000fec0003800000 */
[----:B------:R-:W-:Y:S02]  /*2570*/  FSETP.GTU.FTZ.AND P0, PT, |R3|, +INF , PT ;  /* 0x7f8000000300780b */ /* 0x000fe40003f1c200 */
[----:B------:R-:W-:Y:S02]  /*2580*/  FSETP.GTU.FTZ.AND P1, PT, |R8|, +INF , PT ;  /* 0x7f8000000800780b */ /* 0x000fe40003f3c200 */
[----:B------:R-:W-:Y:S02]  /*2590*/  MOV R2, R8 ;  /* 0x0000000800027202 */ /* 0x000fe40000000f00 */
        /* <DEDUP_REMOVED lines=21> */
.L_x_2633:
[----:B------:R-:W-:Y:S01]  /*26f0*/  LEA R3, R9, 0xc0800000, 0x17 ;  /* 0xc080000009037811 */ /* 0x000fe200078eb8ff */
[----:B------:R-:W-:Y:S01]  /*2700*/  VIADD R7, R7, 0xffffff81 ;  /* 0xffffff8107077836 */ /* 0x000fe20000000000 */
[----:B------:R-:W-:Y:S03]  /*2710*/  BSSY.RECONVERGENT B2, `(.L_x_2638) ;  /* 0x0000035000027945 */ /* 0x000fe60003800200 */
[----:B------:R-:W-:Y:S02]  /*2720*/  IMAD.IADD R3, R8, 0x1, -R3 ;  /* 0x0000000108037824 */ /* 0x000fe400078e0a03 */
[----:B------:R-:W-:Y:S02]  /*2730*/  IMAD R2, R7, -0x800000, R10 ;  /* 0xff80000007027824 */ /* 0x000fe400078e020a */
        /* <DEDUP_REMOVED lines=25> */
[-CC-:B------:R-:W-:Y:S01]  /*28d0*/  FFMA.RM R8, R15, R11.reuse, R10.reuse ;  /* 0x0000000b0f087223 */ /* 0x180fe2000000400a */
        /* <DEDUP_REMOVED lines=20> */
.L_x_2640:
[----:B------:R-:W-:-:S04]  /*2a20*/  LOP3.LUT R2, R2, 0x80000000, RZ, 0xc0, !PT ;  /* 0x8000000002027812 */ /* 0x000fc800078ec0ff */
[----:B------:R-:W-:Y:S01]  /*2a30*/  LOP3.LUT R2, R2, 0x7f800000, RZ, 0xfc, !PT ;  /* 0x7f80000002027812 */ /* 0x000fe200078efcff */
[----:B------:R-:W-:Y:S06]  /*2a40*/  BRA `(.L_x_2641) ;  /* 0x0000000000047947 */ /* 0x000fec0003800000 */
.L_x_2639:
[----:B------:R-:W-:-:S07]  /*2a50*/  LEA R2, R8, R2, 0x17 ;  /* 0x0000000208027211 */ /* 0x000fce00078eb8ff */
.L_x_2641:
[----:B------:R-:W-:Y:S05]  /*2a60*/  BSYNC.RECONVERGENT B2 ;  /* 0x0000000000027941 */ /* 0x000fea0003800200 */
.L_x_2638:
[----:B------:R-:W-:Y:S05]  /*2a70*/  BRA `(.L_x_2642) ;  /* 0x0000000000207947 */ /* 0x000fea0003800000 */
.L_x_2637:
[----:B------:R-:W-:-:S04]  /*2a80*/  LOP3.LUT R2, R8, 0x80000000, R10, 0x48, !PT ;  /* 0x8000000008027812 */ /* 0x000fc800078e480a */
[----:B------:R-:W-:Y:S01]  /*2a90*/  LOP3.LUT R2, R2, 0x7f800000, RZ, 0xfc, !PT ;  /* 0x7f80000002027812 */ /* 0x000fe200078efcff */
[----:B------:R-:W-:Y:S06]  /*2aa0*/  BRA `(.L_x_2642) ;  /* 0x0000000000147947 */ /* 0x000fec0003800000 */
.L_x_2636:
[----:B------:R-:W-:Y:S01]  /*2ab0*/  LOP3.LUT R2, R8, 0x80000000, R10, 0x48, !PT ;  /* 0x8000000008027812 */ /* 0x000fe200078e480a */
[----:B------:R-:W-:Y:S06]  /*2ac0*/  BRA `(.L_x_2642) ;  /* 0x00000000000c7947 */ /* 0x000fec0003800000 */
.L_x_2635:
[----:B------:R-:W0:Y:S01]  /*2ad0*/  MUFU.RSQ R2, -QNAN ;  /* 0xffc0000000027908 */ /* 0x000e220000001400 */
[----:B------:R-:W-:Y:S05]  /*2ae0*/  BRA `(.L_x_2642) ;  /* 0x0000000000047947 */ /* 0x000fea0003800000 */
.L_x_2634:
[----:B------:R-:W-:-:S07]  /*2af0*/  FADD.FTZ R2, R3, R2 ;  /* 0x0000000203027221 */ /* 0x000fce0000010000 */
.L_x_2642:
[----:B------:R-:W-:Y:S05]  /*2b00*/  BSYNC.RECONVERGENT B1 ;  /* 0x0000000000017941 */ /* 0x000fea0003800200 */
.L_x_2632:
[----:B------:R-:W-:-:S04]  /*2b10*/  IMAD.MOV.U32 R7, RZ, RZ, 0x0 ;  /* 0x00000000ff077424 */ /* 0x000fc800078e00ff */
[----:B0-----:R-:W-:Y:S05]  /*2b20*/  RET.REL.NODEC R6 `(initialize_velocities_flat) ;  /* 0xffffffd406347950 */ /* 0x001fea0003c3ffff */
.L_x_2643:
        /* <DEDUP_REMOVED lines=13> */
.L_x_3178:


//--------------------- .text.apply_position_restraints --------------------------
	.section	.text.apply_position_restraints,"ax",@progbits
	.align	128
        .global         apply_position_restraints
        .type           apply_position_restraints,@function
        .size           apply_position_restraints,(.L_x_3180 - apply_position_restraints)
        .other          apply_position_restraints,@"STO_CUDA_ENTRY STV_DEFAULT"
apply_position_restraints:
.text.apply_position_restraints:
        /* <DEDUP_REMOVED lines=10> */
[----:B------:R-:W2:Y:S08]  /*00a0*/  LDC.64 R10, c[0x0][0x398] ;  /* 0x0000e600ff0a7b82 */ /* 0x000eb00000000a00 */
[----:B------:R-:W3:Y:S01]  /*00b0*/  LDC.64 R8, c[0x0][0x390] ;  /* 0x0000e400ff087b82 */ /* 0x000ee20000000a00 */
[----:B0-----:R-:W-:-:S06]  /*00c0*/  IMAD.WIDE R4, R3, 0x4, R4 ;  /* 0x0000000403047825 */ /* 0x001fcc00078e0204 */
[----:B-1----:R-:W4:Y:S01]  /*00d0*/  LDG.E.CONSTANT R4, desc[UR4][R4.64] ;  /* 0x0000000404047981 */ /* 0x002f22000c1e9900 */
[----:B------:R-:W-:-:S04]  /*00e0*/  IMAD R7, R3, 0x3, RZ ;  /* 0x0000000303077824 */ /* 0x000fc800078e02ff */
[----:B--2---:R-:W-:-:S05]  /*00f0*/  IMAD.WIDE R10, R7, 0x4, R10 ;  /* 0x00000004070a7825 */ /* 0x004fca00078e020a */
[----:B------:R-:W2:Y:S04]  /*0100*/  LDG.E.CONSTANT R13, desc[UR4][R10.64+0x4] ;  /* 0x000004040a0d7981 */ /* 0x000ea8000c1e9900 */
[----:B------:R-:W5:Y:S04]  /*0110*/  LDG.E.CONSTANT R7, desc[UR4][R10.64] ;  /* 0x000000040a077981 */ /* 0x000f68000c1e9900 */
[----:B------:R-:W5:Y:S01]  /*0120*/  LDG.E.CONSTANT R15, desc[UR4][R10.64+0x8] ;  /* 0x000008040a0f7981 */ /* 0x000f62000c1e9900 */
[----:B----4-:R-:W-:-:S04]  /*0130*/  IMAD R3, R4, 0x3, RZ ;  /* 0x0000000304037824 */ /* 0x010fc800078e02ff */
[----:B---3--:R-:W-:-:S05]  /*0140*/  IMAD.WIDE R8, R3, 0x4, R8 ;  /* 0x0000000403087825 */ /* 0x008fca00078e0208 */
[----:B------:R-:W2:Y:S04]  /*0150*/  LDG.E.CONSTANT R2, desc[UR4][R8.64+0x4] ;  /* 0x0000040408027981 */ /* 0x000ea8000c1e9900 */
[----:B------:R-:W5:Y:S04]  /*0160*/  LDG.E.CONSTANT R0, desc[UR4][R8.64] ;  /* 0x0000000408007981 */ /* 0x000f68000c1e9900 */
[----:B------:R-:W3:Y:S01]  /*0170*/  LDG.E.CONSTANT R6, desc[UR4][R8.64+0x8] ;  /* 0x0000080408067981 */ /* 0x000ee2000c1e9900 */
[----:B------:R-:W-:Y:S01]  /*0180*/  BSSY.RECONVERGENT B0, `(.L_x_2644) ;  /* 0x0000013000007945 */ /* 0x000fe20003800200 */
[----:B--2---:R-:W-:Y:S01]  /*0190*/  FADD R4, R2, -R13 ;  /* 0x8000000d02047221 */ /* 0x004fe20000000000 */
[----:B-----5:R-:W-:-:S03]  /*01a0*/  FADD R5, R0, -R7 ;  /* 0x8000000700057221 */ /* 0x020fc60000000000 */
[----:B------:R-:W-:Y:S01]  /*01b0*/  FMUL R0, R4, R4 ;  /* 0x0000000404007220 */ /* 0x000fe20000400000 */
[----:B---3--:R-:W-:-:S03]  /*01c0*/  FADD R6, R6, -R15 ;  /* 0x8000000f06067221 */ /* 0x008fc60000000000 */
[----:B------:R-:W-:-:S04]  /*01d0*/  FFMA R7, R5, R5, R0 ;  /* 0x0000000505077223 */ /* 0x000fc80000000000 */
[----:B------:R-:W-:-:S05]  /*01e0*/  FFMA R0, R6, R6, R7 ;  /* 0x0000000606007223 */ /* 0x000fca0000000007 */
[----:B------:R-:W-:Y:S01]  /*01f0*/  IADD3 R2, PT, PT, R0, -0xd000000, RZ ;  /* 0xf300000000027810 */ /* 0x000fe20007ffe0ff */
[----:B------:R0:W1:Y:S03]  /*0200*/  MUFU.RSQ R7, R0 ;  /* 0x0000000000077308 */ /* 0x0000660000001400 */
[----:B------:R-:W-:-:S13]  /*0210*/  ISETP.GT.U32.AND P0, PT, R2, 0x727fffff, PT ;  /* 0x727fffff0200780c */ /* 0x000fda0003f04070 */
[----:B0-----:R-:W-:Y:S05]  /*0220*/  @!P0 BRA `(.L_x_2645) ;  /* 0x0000000000108947 */ /* 0x001fea0003800000 */
[----:B------:R-:W-:-:S07]  /*0230*/  MOV R11, 0x250 ;  /* 0x00000250000b7802 */ /* 0x000fce0000000f00 */
[----:B-1----:R-:W-:Y:S05]  /*0240*/  CALL.REL.NOINC `($__internal_45_$__cuda_sm20_sqrt_rn_f32_slowpath) ;  /* 0x0000000400847944 */ /* 0x002fea0003c00000 */
[----:B------:R-:W-:Y:S01]  /*0250*/  MOV R7, R2 ;  /* 0x0000000200077202 */ /* 0x000fe20000000f00 */
[----:B------:R-:W-:Y:S06]  /*0260*/  BRA `(.L_x_2646) ;  /* 0x0000000000107947 */ /* 0x000fec0003800000 */
.L_x_2645:
[----:B-1----:R-:W-:Y:S01]  /*0270*/  FMUL.FTZ R9, R0, R7 ;  /* 0x0000000700097220 */ /* 0x002fe20000410000 */
[----:B------:R-:W-:-:S03]  /*0280*/  FMUL.FTZ R7, R7, 0.5 ;  /* 0x3f00000007077820 */ /* 0x000fc60000410000 */
[----:B------:R-:W-:-:S04]  /*0290*/  FFMA R0, -R9, R9, R0 ;  /* 0x0000000909007223 */ /* 0x000fc80000000100 */
[----:B------:R-:W-:-:S07]  /*02a0*/  FFMA R7, R0, R7, R9 ;  /* 0x0000000700077223 */ /* 0x000fce0000000009 */
.L_x_2646:
[----:B------:R-:W-:Y:S05]  /*02b0*/  BSYNC.RECONVERGENT B0 ;  /* 0x0000000000007941 */ /* 0x000fea0003800200 */
.L_x_2644:
[----:B------:R-:W-:-:S13]  /*02c0*/  FSETP.GEU.AND P0, PT, R7, 0.10000000149011611938, PT ;  /* 0x3dcccccd0700780b */ /* 0x000fda0003f0e000 */
[----:B------:R-:W-:Y:S05]  /*02d0*/  @!P0 EXIT ;  /* 0x000000000000894d */ /* 0x000fea0003800000 */
[C---:B------:R-:W-:Y:S01]  /*02e0*/  FADD R2, R7.reuse, 1.00000001335143196e-10 ;  /* 0x2edbe6ff07027421 */ /* 0x040fe20000000000 */
[----:B------:R-:W-:Y:S01]  /*02f0*/  BSSY.RECONVERGENT B0, `(.L_x_2647) ;  /* 0x000000d000007945 */ /* 0x000fe20003800200 */
[----:B------:R-:W-:-:S03]  /*0300*/  FADD R7, R7, -0.10000000149011611938 ;  /* 0xbdcccccd07077421 */ /* 0x000fc60000000000 */
[----:B------:R-:W-:-:S04]  /*0310*/  IADD3 R0, PT, PT, R2, 0x1800000, RZ ;  /* 0x0180000002007810 */ /* 0x000fc80007ffe0ff */
[----:B------:R-:W-:-:S04]  /*0320*/  LOP3.LUT R0, R0, 0x7f800000, RZ, 0xc0, !PT ;  /* 0x7f80000000007812 */ /* 0x000fc800078ec0ff */
[----:B------:R-:W-:-:S13]  /*0330*/  ISETP.GT.U32.AND P0, PT, R0, 0x1ffffff, PT ;  /* 0x01ffffff0000780c */ /* 0x000fda0003f04070 */
[----:B------:R-:W-:Y:S05]  /*0340*/  @P0 BRA `(.L_x_2648) ;  /* 0x00000000000c0947 */ /* 0x000fea0003800000 */
[----:B------:R-:W-:-:S07]  /*0350*/  MOV R8, 0x370 ;  /* 0x0000037000087802 */ /* 0x000fce0000000f00 */
[----:B------:R-:W-:Y:S05]  /*0360*/  CALL.REL.NOINC `($__internal_44_$__cuda_sm20_rcp_rn_f32_slowpath) ;  /* 0x0000000000647944 */ /* 0x000fea0003c00000 */
[----:B------:R-:W-:Y:S05]  /*0370*/  BRA `(.L_x_2649) ;  /* 0x0000000000107947 */ /* 0x000fea0003800000 */
.L_x_2648:
[----:B------:R-:W0:Y:S02]  /*0380*/  MUFU.RCP R13, R2 ;  /* 0x00000002000d7308 */ /* 0x000e240000001000 */
[----:B0-----:R-:W-:-:S04]  /*0390*/  FFMA R0, R2, R13, -1 ;  /* 0xbf80000002007423 */ /* 0x001fc8000000000d */
[----:B------:R-:W-:-:S04]  /*03a0*/  FADD.FTZ R0, -R0, -RZ ;  /* 0x800000ff00007221 */ /* 0x000fc80000010100 */
[----:B------:R-:W-:-:S07]  /*03b0*/  FFMA R13, R13, R0, R13 ;  /* 0x000000000d0d7223 */ /* 0x000fce000000000d */
.L_x_2649:
[----:B------:R-:W-:Y:S05]  /*03c0*/  BSYNC.RECONVERGENT B0 ;  /* 0x0000000000007941 */ /* 0x000fea0003800200 */
.L_x_2647:
[----:B------:R-:W0:Y:S01]  /*03d0*/  LDC R2, c[0x0][0x3ac] ;  /* 0x0000eb00ff027b82 */ /* 0x000e220000000800 */
[-C--:B------:R-:W-:Y:S01]  /*03e0*/  FMUL R5, R5, R13.reuse ;  /* 0x0000000d05057220 */ /* 0x080fe20000400000 */
[-C--:B------:R-:W-:Y:S01]  /*03f0*/  FMUL R4, R4, R13.reuse ;  /* 0x0000000d04047220 */ /* 0x080fe20000400000 */
[----:B------:R-:W-:-:S05]  /*0400*/  FMUL R6, R6, R13 ;  /* 0x0000000d06067220 */ /* 0x000fca0000400000 */
[----:B------:R-:W1:Y:S08]  /*0410*/  LDC.64 R10, c[0x0][0x380] ;  /* 0x0000e000ff0a7b82 */ /* 0x000e700000000a00 */
[----:B------:R-:W2:Y:S01]  /*0420*/  LDC.64 R8, c[0x0][0x388] ;  /* 0x0000e200ff087b82 */ /* 0x000ea20000000a00 */
[----:B0-----:R-:W-:Y:S01]  /*0430*/  FMUL R0, R2, 0.5 ;  /* 0x3f00000002007820 */ /* 0x001fe20000400000 */
[----:B------:R-:W-:-:S03]  /*0440*/  FMUL R15, R7, -R2 ;  /* 0x80000002070f7220 */ /* 0x000fc60000400000 */
[----:B------:R-:W-:Y:S01]  /*0450*/  FMUL R0, R7, R0 ;  /* 0x0000000007007220 */ /* 0x000fe20000400000 */
[----:B------:R-:W-:Y:S01]  /*0460*/  FMUL R5, R5, R15 ;  /* 0x0000000f05057220 */ /* 0x000fe20000400000 */
[----:B-1----:R-:W-:-:S04]  /*0470*/  IMAD.WIDE R2, R3, 0x4, R10 ;  /* 0x0000000403027825 */ /* 0x002fc800078e020a */
[-C--:B------:R-:W-:Y:S01]  /*0480*/  FMUL R11, R4, R15.reuse ;  /* 0x0000000f040b7220 */ /* 0x080fe20000400000 */
[----:B------:R-:W-:Y:S01]  /*0490*/  FMUL R15, R6, R15 ;  /* 0x0000000f060f7220 */ /* 0x000fe20000400000 */
[----:B------:R-:W-:Y:S01]  /*04a0*/  FMUL R7, R7, R0 ;  /* 0x0000000007077220 */ /* 0x000fe20000400000 */
[----:B------:R-:W-:Y:S04]  /*04b0*/  REDG.E.ADD.F32.FTZ.RN.STRONG.GPU desc[UR4][R2.64], R5 ;  /* 0x00000005020079a6 */ /* 0x000fe8000c12f304 */
[----:B------:R-:W-:Y:S04]  /*04c0*/  REDG.E.ADD.F32.FTZ.RN.STRONG.GPU desc[UR4][R2.64+0x4], R11 ;  /* 0x0000040b020079a6 */ /* 0x000fe8000c12f304 */
[----:B------:R-:W-:Y:S04]  /*04d0*/  REDG.E.ADD.F32.FTZ.RN.STRONG.GPU desc[UR4][R2.64+0x8], R15 ;  /* 0x0000080f020079a6 */ /* 0x000fe8000c12f304 */
[----:B--2---:R-:W-:Y:S01]  /*04e0*/  REDG.E.ADD.F32.FTZ.RN.STRONG.GPU desc[UR4][R8.64], R7 ;  /* 0x00000007080079a6 */ /* 0x004fe2000c12f304 */
[----:B------:R-:W-:Y:S05]  /*04f0*/  EXIT ;  /* 0x000000000000794d */ /* 0x000fea0003800000 */
        .weak           $__internal_44_$__cuda_sm20_rcp_rn_f32_slowpath
        .type           $__internal_44_$__cuda_sm20_rcp_rn_f32_slowpath,@function
        .size           $__internal_44_$__cuda_sm20_rcp_rn_f32_slowpath,($__internal_45_$__cuda_sm20_sqrt_rn_f32_slowpath - $__internal_44_$__cuda_sm20_rcp_rn_f32_slowpath)
$__internal_44_$__cuda_sm20_rcp_rn_f32_slowpath:
[----:B------:R-:W-:Y:S01]  /*0500*/  SHF.L.U32 R0, R2, 0x1, RZ ;  /* 0x0000000102007819 */ /* 0x000fe200000006ff */
[----:B------:R-:W-:Y:S03]  /*0510*/  BSSY.RECONVERGENT B1, `(.L_x_2650) ;  /* 0x0000031000017945 */ /* 0x000fe60003800200 */
[----:B------:R-:W-:Y:S02]  /*0520*/  SHF.R.U32.HI R13, RZ, 0x18, R0 ;  /* 0x00000018ff0d7819 */ /* 0x000fe40000011600 */
[----:B------:R-:W-:Y:S02]  /*0530*/  MOV R0, R2 ;  /* 0x0000000200007202 */ /* 0x000fe40000000f00 */
        /* <DEDUP_REMOVED lines=12> */
.L_x_2651:
        /* <DEDUP_REMOVED lines=29> */
[----:B------:R-:W-:-:S04]  /*07d0*/  @!P0 IADD3 R9, PT, PT, R9, 0x1, RZ ;  /* 0x0000000109098810 */ /* 0x000fc80007ffe0ff */
[----:B------:R-:W-:-:S04]  /*07e0*/  @!P1 SHF.L.U32 R9, R9, 0x1, RZ ;  /* 0x0000000109099819 */ /* 0x000fc800000006ff */
[----:B------:R-:W-:Y:S01]  /*07f0*/  LOP3.LUT R9, R9, 0x80000000, R0, 0xf8, !PT ;  /* 0x8000000009097812 */ /* 0x000fe200078ef800 */
[----:B------:R-:W-:Y:S06]  /*0800*/  BRA `(.L_x_2652) ;  /* 0x0000000000047947 */ /* 0x000fec0003800000 */
.L_x_2653:
[----:B------:R0:W1:Y:S02]  /*0810*/  MUFU.RCP R9, R0 ;  /* 0x0000000000097308 */ /* 0x0000640000001000 */
.L_x_2652:
[----:B------:R-:W-:Y:S05]  /*0820*/  BSYNC.RECONVERGENT B1 ;  /* 0x0000000000017941 */ /* 0x000fea0003800200 */
.L_x_2650:
[----:B-1----:R-:W-:Y:S01]  /*0830*/  MOV R13, R9 ;  /* 0x00000009000d7202 */ /* 0x002fe20000000f00 */
[----:B------:R-:W-:-:S04]  /*0840*/  IMAD.MOV.U32 R9, RZ, RZ, 0x0 ;  /* 0x00000000ff097424 */ /* 0x000fc800078e00ff */
[----:B0-----:R-:W-:Y:S05]  /*0850*/  RET.REL.NODEC R8 `(apply_position_restraints) ;  /* 0xfffffff408e87950 */ /* 0x001fea0003c3ffff */
        .weak           $__internal_45_$__cuda_sm20_sqrt_rn_f32_slowpath
        .type           $__internal_45_$__cuda_sm20_sqrt_rn_f32_slowpath,@function
        .size           $__internal_45_$__cuda_sm20_sqrt_rn_f32_slowpath,(.L_x_3180 - $__internal_45_$__cuda_sm20_sqrt_rn_f32_slowpath)
$__internal_45_$__cuda_sm20_sqrt_rn_f32_slowpath:
        /* <DEDUP_REMOVED lines=19> */
.L_x_2654:
[----:B------:R-:W-:Y:S01]  /*0990*/  HFMA2 R9, -RZ, RZ, 0, 0 ;  /* 0x00000000ff097431 */ /* 0x000fe200000001ff */
[----:B------:R-:W-:-:S04]  /*09a0*/  MOV R8, R11 ;  /* 0x0000000b00087202 */ /* 0x000fc80000000f00 */
[----:B------:R-:W-:Y:S05]  /*09b0*/  RET.REL.NODEC R8 `(apply_position_restraints) ;  /* 0xfffffff408907950 */ /* 0x000fea0003c3ffff */
.L_x_2655:
        /* <DEDUP_REMOVED lines=12> */
.L_x_3180:


//--------------------- .text.set_pbc_box         --------------------------
	.section	.text.set_pbc_box,"ax",@progbits
	.align	128
        .global         set_pbc_box
        .type           set_pbc_box,@function
        .size           set_pbc_box,(.L_x_3181 - set_pbc_box)
        .other          set_pbc_box,@"STO_CUDA_ENTRY STV_DEFAULT"
set_pbc_box:
.text.set_pbc_box:
[----:B------:R-:W-:Y:S01]  /*0000*/  LDC R1, c[0x0][0x37c] ;  /* 0x0000df00ff017b82 */ /* 0x000fe20000000800 */
[----:B------:R-:W0:Y:S07]  /*0010*/  S2R R0, SR_TID.X ;  /* 0x0000000000007919 */ /* 0x000e2e0000002100 */
[----:B------:R-:W0:Y:S02]  /*0020*/  S2UR UR4, SR_CTAID.X ;  /* 0x00000000000479c3 */ /* 0x000e240000002500 */
[----:B0-----:R-:W-:-:S13]  /*0030*/  LOP3.LUT P0, RZ, R0, UR4, RZ, 0xfc, !PT ;  /* 0x0000000400ff7c12 */ /* 0x001fda000f80fcff */
[----:B------:R-:W-:Y:S05]  /*0040*/  @P0 EXIT ;  /* 0x000000000000094d */ /* 0x000fea0003800000 */
[----:B------:R-:W0:Y:S01]  /*0050*/  LDC.64 R8, c[0x0][0x380] ;  /* 0x0000e000ff087b82 */ /* 0x000e220000000a00 */
[----:B------:R-:W1:Y:S07]  /*0060*/  LDCU.64 UR4, c[0x0][0x358] ;  /* 0x00006b00ff0477ac */ /* 0x000e6e0008000a00 */
[----:B------:R-:W2:Y:S01]  /*0070*/  LDC R11, c[0x0][0x388] ;  /* 0x0000e200ff0b7b82 */ /* 0x000ea20000000800 */
[----:B0-----:R-:W-:-:S04]  /*0080*/  FSETP.GT.AND P0, PT, R9, RZ, PT ;  /* 0x000000ff0900720b */ /* 0x001fc80003f04000 */
[----:B------:R-:W-:-:S04]  /*0090*/  FSETP.LEU.OR P0, PT, R8, RZ, !P0 ;  /* 0x000000ff0800720b */ /* 0x000fc8000470b400 */
[----:B--2---:R-:W-:-:S13]  /*00a0*/  FSETP.LEU.OR P0, PT, R11, RZ, P0 ;  /* 0x000000ff0b00720b */ /* 0x004fda000070b400 */
[----:B-1----:R-:W-:Y:S05]  /*00b0*/  @P0 BRA `(.L_x_2656) ;  /* 0x0000000000e00947 */ /* 0x002fea0003800000 */
[----:B------:R-:W0:Y:S01]  /*00c0*/  LDC.64 R2, c[0x4][0x10] ;  /* 0x01000400ff027b82 */ /* 0x000e220000000a00 */
[----:B------:R-:W-:Y:S02]  /*00d0*/  IMAD.MOV.U32 R13, RZ, RZ, 0x1 ;  /* 0x00000001ff0d7424 */ /* 0x000fe400078e00ff */
[----:B------:R-:W-:-:S05]  /*00e0*/  VIADD R0, R8, 0x1800000 ;  /* 0x0180000008007836 */ /* 0x000fca0000000000 */
[----:B------:R-:W1:Y:S01]  /*00f0*/  LDC R15, c[0x0][0x38c] ;  /* 0x0000e300ff0f7b82 */ /* 0x000e620000000800 */
[----:B------:R-:W-:-:S04]  /*0100*/  LOP3.LUT R0, R0, 0x7f800000, RZ, 0xc0, !PT ;  /* 0x7f80000000007812 */ /* 0x000fc800078ec0ff */
[----:B------:R-:W-:-:S03]  /*0110*/  ISETP.GT.U32.AND P0, PT, R0, 0x1ffffff, PT ;  /* 0x01ffffff0000780c */ /* 0x000fc60003f04070 */
[----:B------:R-:W1:Y:S08]  /*0120*/  LDC.64 R4, c[0x4][0x18] ;  /* 0x01000600ff047b82 */ /* 0x000e700000000a00 */
[----:B------:R-:W2:Y:S01]  /*0130*/  LDC.64 R6, c[0x4][RZ] ;  /* 0x01000000ff067b82 */ /* 0x000ea20000000a00 */
[----:B0-----:R0:W-:Y:S04]  /*0140*/  STG.E desc[UR4][R2.64], R13 ;  /* 0x0000000d02007986 */ /* 0x0011e8000c101904 */
[----:B-1----:R0:W-:Y:S04]  /*0150*/  STG.E desc[UR4][R4.64], R15 ;  /* 0x0000000f04007986 */ /* 0x0021e8000c101904 */
[----:B--2---:R0:W-:Y:S04]  /*0160*/  STG.E desc[UR4][R6.64+0x4], R9 ;  /* 0x0000040906007986 */ /* 0x0041e8000c101904 */
[----:B------:R0:W-:Y:S04]  /*0170*/  STG.E desc[UR4][R6.64+0x8], R11 ;  /* 0x0000080b06007986 */ /* 0x0001e8000c101904 */
[----:B------:R0:W-:Y:S01]  /*0180*/  STG.E desc[UR4][R6.64], R8 ;  /* 0x0000000806007986 */ /* 0x0001e2000c101904 */
[----:B------:R-:W-:Y:S05]  /*0190*/  @P0 BRA `(.L_x_2657) ;  /* 0x0000000000180947 */ /* 0x000fea0003800000 */
[----:B------:R-:W1:Y:S01]  /*01a0*/  LDCU UR6, c[0x0][0x380] ;  /* 0x00007000ff0677ac */ /* 0x000e620008000800 */
[----:B0-----:R-:W-:Y:S01]  /*01b0*/  MOV R4, 0x1e0 ;  /* 0x000001e000047802 */ /* 0x001fe20000000f00 */
[----:B-1----:R-:W-:-:S07]  /*01c0*/  IMAD.U32 R0, RZ, RZ, UR6 ;  /* 0x00000006ff007e24 */ /* 0x002fce000f8e00ff */
[----:B------:R-:W-:Y:S05]  /*01d0*/  CALL.REL.NOINC `($__internal_46_$__cuda_sm20_rcp_rn_f32_slowpath) ;  /* 0x0000000000cc7944 */ /* 0x000fea0003c00000 */
[----:B------:R-:W-:Y:S01]  /*01e0*/  IMAD.MOV.U32 R2, RZ, RZ, R7 ;  /* 0x000000ffff027224 */ /* 0x000fe200078e0007 */
[----:B------:R-:W-:Y:S06]  /*01f0*/  BRA `(.L_x_2658) ;  /* 0x0000000000107947 */ /* 0x000fec0003800000 */
.L_x_2657:
[----:B0-----:R-:W0:Y:S02]  /*0200*/  MUFU.RCP R3, R8 ;  /* 0x0000000800037308 */ /* 0x001e240000001000 */
[----:B0-----:R-:W-:-:S04]  /*0210*/  FFMA R0, R3, R8, -1 ;  /* 0xbf80000003007423 */ /* 0x001fc80000000008 */
[----:B------:R-:W-:-:S04]  /*0220*/  FADD.FTZ R0, -R0, -RZ ;  /* 0x800000ff00007221 */ /* 0x000fc80000010100 */
[----:B------:R-:W-:-:S07]  /*0230*/  FFMA R2, R3, R0, R3 ;  /* 0x0000000003027223 */ /* 0x000fce0000000003 */
.L_x_2658:
[----:B------:R-:W0:Y:S02]  /*0240*/  LDC R4, c[0x0][0x384] ;  /* 0x0000e100ff047b82 */ /* 0x000e240000000800 */
[----:B0-----:R-:W-:-:S05]  /*0250*/  VIADD R0, R4, 0x1800000 ;  /* 0x0180000004007836 */ /* 0x001fca0000000000 */
[----:B------:R-:W-:-:S04]  /*0260*/  LOP3.LUT R0, R0, 0x7f800000, RZ, 0xc0, !PT ;  /* 0x7f80000000007812 */ /* 0x000fc800078ec0ff */
[----:B------:R-:W-:-:S13]  /*0270*/  ISETP.GT.U32.AND P0, PT, R0, 0x1ffffff, PT ;  /* 0x01ffffff0000780c */ /* 0x000fda0003f04070 */
[----:B------:R-:W-:Y:S05]  /*0280*/  @P0 BRA `(.L_x_2659) ;  /* 0x0000000000140947 */ /* 0x000fea0003800000 */
[----:B------:R-:W0:Y:S01]  /*0290*/  LDC R0, c[0x0][0x384] ;  /* 0x0000e100ff007b82 */ /* 0x000e220000000800 */
[----:B------:R-:W-:-:S07]  /*02a0*/  MOV R4, 0x2c0 ;  /* 0x000002c000047802 */ /* 0x000fce0000000f00 */
[----:B0-----:R-:W-:Y:S05]  /*02b0*/  CALL.REL.NOINC `($__internal_46_$__cuda_sm20_rcp_rn_f32_slowpath) ;  /* 0x0000000000947944 */ /* 0x001fea0003c00000 */
[----:B------:R-:W-:Y:S01]  /*02c0*/  IMAD.MOV.U32 R3, RZ, RZ, R7 ;  /* 0x000000ffff037224 */ /* 0x000fe200078e0007 */
[----:B------:R-:W-:Y:S06]  /*02d0*/  BRA `(.L_x_2660) ;  /* 0x0000000000107947 */ /* 0x000fec0003800000 */
.L_x_2659:
[----:B------:R-:W0:Y:S02]  /*02e0*/  MUFU.RCP R3, R4 ;  /* 0x0000000400037308 */ /* 0x000e240000001000 */
[----:B0-----:R-:W-:-:S04]  /*02f0*/  FFMA R0, R3, R4, -1 ;  /* 0xbf80000003007423 */ /* 0x001fc80000000004 */
[----:B------:R-:W-:-:S04]  /*0300*/  FADD.FTZ R0, -R0, -RZ ;  /* 0x800000ff00007221 */ /* 0x000fc80000010100 */
[----:B------:R-:W-:-:S07]  /*0310*/  FFMA R3, R3, R0, R3 ;  /* 0x0000000003037223 */ /* 0x000fce0000000003 */
.L_x_2660:
        /* <DEDUP_REMOVED lines=8> */
[----:B------:R-:W-:Y:S05]  /*03a0*/  BRA `(.L_x_2662) ;  /* 0x0000000000107947 */ /* 0x000fea0003800000 */
.L_x_2661:
[----:B------:R-:W0:Y:S02]  /*03b0*/  MUFU.RCP R7, R4 ;  /* 0x0000000400077308 */ /* 0x000e240000001000 */
[----:B0-----:R-:W-:-:S04]  /*03c0*/  FFMA R0, R7, R4, -1 ;  /* 0xbf80000007007423 */ /* 0x001fc80000000004 */
[----:B------:R-:W-:-:S04]  /*03d0*/  FADD.FTZ R0, -R0, -RZ ;  /* 0x800000ff00007221 */ /* 0x000fc80000010100 */
[----:B------:R-:W-:-:S07]  /*03e0*/  FFMA R7, R7, R0, R7 ;  /* 0x0000000007077223 */ /* 0x000fce0000000007 */
.L_x_2662:
[----:B------:R-:W0:Y:S02]  /*03f0*/  LDC.64 R4, c[0x4][0x8] ;  /* 0x01000200ff047b82 */ /* 0x000e240000000a00 */
[----:B0-----:R-:W-:Y:S04]  /*0400*/  STG.E desc[UR4][R4.64], R2 ;  /* 0x0000000204007986 */ /* 0x001fe8000c101904 */
[----:B------:R-:W-:Y:S04]  /*0410*/  STG.E desc[UR4][R4.64+0x4], R3 ;  /* 0x0000040304007986 */ /* 0x000fe8000c101904 */
[----:B------:R-:W-:Y:S01]  /*0420*/  STG.E desc[UR4][R4.64+0x8], R7 ;  /* 0x0000080704007986 */ /* 0x000fe2000c101904 */
[----:B------:R-:W-:Y:S05]  /*0430*/  EXIT ;  /* 0x000000000000794d */ /* 0x000fea0003800000 */
.L_x_2656:
[----:B------:R-:W0:Y:S08]  /*0440*/  LDC.64 R2, c[0x4][0x10] ;  /* 0x01000400ff027b82 */ /* 0x000e300000000a00 */
[----:B------:R-:W1:Y:S08]  /*0450*/  LDC.64 R4, c[0x4][0x18] ;  /* 0x01000600ff047b82 */ /* 0x000e700000000a00 */
[----:B------:R-:W2:Y:S08]  /*0460*/  LDC.64 R6, c[0x4][RZ] ;  /* 0x01000000ff067b82 */ /* 0x000eb00000000a00 */
[----:B------:R-:W3:Y:S01]  /*0470*/  LDC.64 R8, c[0x4][0x8] ;  /* 0x01000200ff087b82 */ /* 0x000ee20000000a00 */
[----:B0-----:R-:W-:Y:S04]  /*0480*/  STG.E desc[UR4][R2.64], RZ ;  /* 0x000000ff02007986 */ /* 0x001fe8000c101904 */
[----:B-1----:R-:W-:Y:S04]  /*0490*/  STG.E desc[UR4][R4.64], RZ ;  /* 0x000000ff04007986 */ /* 0x002fe8000c101904 */
[----:B--2---:R-:W-:Y:S04]  /*04a0*/  STG.E desc[UR4][R6.64], RZ ;  /* 0x000000ff06007986 */ /* 0x004fe8000c101904 */
[----:B------:R-:W-:Y:S04]  /*04b0*/  STG.E desc[UR4][R6.64+0x4], RZ ;  /* 0x000004ff06007986 */ /* 0x000fe8000c101904 */
[----:B------:R-:W-:Y:S04]  /*04c0*/  STG.E desc[UR4][R6.64+0x8], RZ ;  /* 0x000008ff06007986 */ /* 0x000fe8000c101904 */
[----:B---3--:R-:W-:Y:S04]  /*04d0*/  STG.E desc[UR4][R8.64], RZ ;  /* 0x000000ff08007986 */ /* 0x008fe8000c101904 */
[----:B------:R-:W-:Y:S04]  /*04e0*/  STG.E desc[UR4][R8.64+0x4], RZ ;  /* 0x000004ff08007986 */ /* 0x000fe8000c101904 */
[----:B------:R-:W-:Y:S01]  /*04f0*/  STG.E desc[UR4][R8.64+0x8], RZ ;  /* 0x000008ff08007986 */ /* 0x000fe2000c101904 */
[----:B------:R-:W-:Y:S05]  /*0500*/  EXIT ;  /* 0x000000000000794d */ /* 0x000fea0003800000 */
        .weak           $__internal_46_$__cuda_sm20_rcp_rn_f32_slowpath
        .type           $__internal_46_$__cuda_sm20_rcp_rn_f32_slowpath,@function
        .size           $__internal_46_$__cuda_sm20_rcp_rn_f32_slowpath,(.L_x_3181 - $__internal_46_$__cuda_sm20_rcp_rn_f32_slowpath)
$__internal_46_$__cuda_sm20_rcp_rn_f32_slowpath:
        /* <DEDUP_REMOVED lines=9> */
[----:B---3--:R-:W2:Y:S02]  /*05a0*/  MUFU.RCP R5, R6 ;  /* 0x0000000600057308 */ /* 0x008ea40000001000 */
[----:B--2---:R-:W-:-:S04]  /*05b0*/  FFMA R0, R6, R5, -1 ;  /* 0xbf80000006007423 */ /* 0x004fc80000000005 */
[----:B------:R-:W-:-:S04]  /*05c0*/  FADD.FTZ R0, -R0, -RZ ;  /* 0x800000ff00007221 */ /* 0x000fc80000010100 */
[----:B------:R-:W-:-:S04]  /*05d0*/  FFMA R0, R5, R0, R5 ;  /* 0x0000000005007223 */ /* 0x000fc80000000005 */
[----:B------:R-:W-:Y:S01]  /*05e0*/  FFMA R5, R0, 1.84467440737095516160e+19, RZ ;  /* 0x5f80000000057823 */ /* 0x000fe200000000ff */
[----:B------:R-:W-:Y:S06]  /*05f0*/  BRA `(.L_x_2664) ;  /* 0x0000000000887947 */ /* 0x000fec0003800000 */
.L_x_2663:
        /* <DEDUP_REMOVED lines=24> */
[----:B------:R-:W-:-:S05]  /*0780*/  SEL R5, RZ, 0x1, !P0 ;  /* 0x00000001ff057807 */ /* 0x000fca0004000000 */
[----:B------:R-:W-:-:S05]  /*0790*/  IMAD.MOV R5, RZ, RZ, -R5 ;  /* 0x000000ffff057224 */ /* 0x000fca00078e0a05 */
[----:B------:R-:W-:Y:S01]  /*07a0*/  ISETP.GE.AND P0, PT, R5, RZ, PT ;  /* 0x000000ff0500720c */ /* 0x000fe20003f06270 */
[----:B------:R-:W-:-:S05]  /*07b0*/  VIADD R5, R10, 0xffffff04 ;  /* 0xffffff040a057836 */ /* 0x000fca0000000000 */
[----:B------:R-:W-:-:S07]  /*07c0*/  SHF.R.U32.HI R5, RZ, R5, R6 ;  /* 0x00000005ff057219 */ /* 0x000fce0000011606 */
[----:B------:R-:W-:-:S05]  /*07d0*/  @!P0 IADD3 R5, PT, PT, R5, 0x1, RZ ;  /* 0x0000000105058810 */ /* 0x000fca0007ffe0ff */
[----:B------:R-:W-:-:S05]  /*07e0*/  @!P1 IMAD.SHL.U32 R5, R5, 0x2, RZ ;  /* 0x0000000205059824 */ /* 0x000fca00078e00ff */
[----:B------:R-:W-:Y:S01]  /*07f0*/  LOP3.LUT R5, R5, 0x80000000, R0, 0xf8, !PT ;  /* 0x8000000005057812 */ /* 0x000fe200078ef800 */
[----:B------:R-:W-:Y:S06]  /*0800*/  BRA `(.L_x_2664) ;  /* 0x0000000000047947 */ /* 0x000fec0003800000 */
.L_x_2665:
[----:B------:R0:W1:Y:S02]  /*0810*/  MUFU.RCP R5, R0 ;  /* 0x0000000000057308 */ /* 0x0000640000001000 */
.L_x_2664:
[----:B-1-3--:R-:W-:Y:S02]  /*0820*/  IMAD.MOV.U32 R7, RZ, RZ, R5 ;  /* 0x000000ffff077224 */ /* 0x00afe400078e0005 */
[----:B------:R-:W-:-:S04]  /*0830*/  IMAD.MOV.U32 R5, RZ, RZ, 0x0 ;  /* 0x00000000ff057424 */ /* 0x000fc800078e00ff */
[----:B0-2---:R-:W-:Y:S05]  /*0840*/  RET.REL.NODEC R4 `(set_pbc_box) ;  /* 0xfffffff404ec7950 */ /* 0x005fea0003c3ffff */
.L_x_2666:
        /* <DEDUP_REMOVED lines=11> */
.L_x_3181:


//--------------------- .text.amber_mega_fused_hmc_step_flat --------------------------
	.section	.text.amber_mega_fused_hmc_step_flat,"ax",@progbits
	.align	128
        .global         amber_mega_fused_hmc_step_flat
        .type           amber_mega_fused_hmc_step_flat,@function
        .size           amber_mega_fused_hmc_step_flat,(.L_x_3184 - amber_mega_fused_hmc_step_flat)
        .other          amber_mega_fused_hmc_step_flat,@"STO_CUDA_ENTRY STV_DEFAULT"
amber_mega_fused_hmc_step_flat:
.text.amber_mega_fused_hmc_step_flat:
        /* <DEDUP_REMOVED lines=10> */
[----:B------:R-:W2:Y:S08]  /*00a0*/  @!P0 LDC.64 R2, c[0x0][0x398] ;  /* 0x0000e600ff028b82 */ /* 0x000eb00000000a00 */
[----:B------:R-:W1:Y:S01]  /*00b0*/  @!P0 LDC.64 R6, c[0x0][0x3a0] ;  /* 0x0000e800ff068b82 */ /* 0x000e620000000a00 */
[----:B--2---:R2:W-:Y:S04]  /*00c0*/  @!P0 STG.E desc[UR12][R2.64], RZ ;  /* 0x000000ff02008986 */ /* 0x0045e8000c10190c */
[----:B-1----:R2:W-:Y:S03]  /*00d0*/  @!P0 STG.E desc[UR12][R6.64], RZ ;  /* 0x000000ff06008986 */ /* 0x0025e6000c10190c */
[----:B------:R-:W-:Y:S01]  /*00e0*/  BAR.SYNC.DEFER_BLOCKING 0x0 ;  /* 0x0000000000007b1d */ /* 0x000fe20000010000 */
[----:B0-----:R-:W-:-:S13]  /*00f0*/  ISETP.GE.AND P0, PT, R5, UR4, PT ;  /* 0x0000000405007c0c */ /* 0x001fda000bf06270 */
[----:B--2---:R-:W-:Y:S05]  /*0100*/  @P0 BRA `(.L_x_2668) ;  /* 0x0000000400880947 */ /* 0x004fea0003800000 */
        /* <DEDUP_REMOVED lines=53> */
[----:B-----5:R-:W-:Y:S05]  /*0460*/  CALL.REL.NOINC `($__internal_48_$__cuda_sm20_sqrt_rn_f32_slowpath) ;  /* 0x0000008800e07944 */ /* 0x020fea0003c00000 */
[----:B------:R-:W-:Y:S01]  /*0470*/  MOV R0, R41 ;  /* 0x0000002900007202 */ /* 0x000fe20000000f00 */
[----:B------:R-:W-:Y:S06]  /*0480*/  BRA `(.L_x_2671) ;  /* 0x0000000000107947 */ /* 0x000fec0003800000 */
.L_x_2670:
[----:B-1----:R-:W-:Y:S01]  /*0490*/  FMUL.FTZ R0, R3, R2 ;  /* 0x0000000203007220 */ /* 0x002fe20000410000 */
[----:B------:R-:W-:-:S03]  /*04a0*/  FMUL.FTZ R2, R2, 0.5 ;  /* 0x3f00000002027820 */ /* 0x000fc60000410000 */
[----:B------:R-:W-:-:S04]  /*04b0*/  FFMA R3, -R0, R0, R3 ;  /* 0x0000000000037223 */ /* 0x000fc80000000103 */
[----:B------:R-:W-:-:S07]  /*04c0*/  FFMA R0, R3, R2, R0 ;  /* 0x0000000203007223 */ /* 0x000fce0000000000 */
.L_x_2671:
[----:B------:R-:W-:Y:S05]  /*04d0*/  BSYNC.RECONVERGENT B0 ;  /* 0x0000000000007941 */ /* 0x000fea0003800200 */
.L_x_2669:
        /* <DEDUP_REMOVED lines=14> */
[----:B------:R-:W-:Y:S05]  /*05c0*/  CALL.REL.NOINC `($__internal_49_$__cuda_sm3x_div_rn_noftz_f32_slowpath) ;  /* 0x0000008800e07944 */ /* 0x000fea0003c00000 */
[----:B------:R-:W-:-:S07]  /*05d0*/  MOV R13, R0 ;  /* 0x00000000000d7202 */ /* 0x000fce0000000f00 */
.L_x_2673:
[----:B------:R-:W-:Y:S05]  /*05e0*/  BSYNC.RECONVERGENT B3 ;  /* 0x0000000000037941 */ /* 0x000fea0003800200 */
.L_x_2672:
        /* <DEDUP_REMOVED lines=20> */
.L_x_2668:
[----:B------:R-:W-:Y:S05]  /*0730*/  BSYNC.RECONVERGENT B2 ;  /* 0x0000000000027941 */ /* 0x000fea0003800200 */
.L_x_2667:
        /* <DEDUP_REMOVED lines=84> */
[----:B0---45:R-:W-:Y:S05]  /*0c80*/  CALL.REL.NOINC `($__internal_48_$__cuda_sm20_sqrt_rn_f32_slowpath) ;  /* 0x0000008000d87944 */ /* 0x031fea0003c00000 */
[----:B------:R-:W-:Y:S01]  /*0c90*/  MOV R10, R41 ;  /* 0x00000029000a7202 */ /* 0x000fe20000000f00 */
[----:B------:R-:W-:Y:S06]  /*0ca0*/  BRA `(.L_x_2678) ;  /* 0x0000000000107947 */ /* 0x000fec0003800000 */
.L_x_2677:
[----:B----4-:R-:W-:Y:S01]  /*0cb0*/  FMUL.FTZ R10, R9, R20 ;  /* 0x00000014090a7220 */ /* 0x010fe20000410000 */
[----:B------:R-:W-:-:S03]  /*0cc0*/  FMUL.FTZ R0, R20, 0.5 ;  /* 0x3f00000014007820 */ /* 0x000fc60000410000 */
[----:B------:R-:W-:-:S04]  /*0cd0*/  FFMA R3, -R10, R10, R9 ;  /* 0x0000000a0a037223 */ /* 0x000fc80000000109 */
[----:B------:R-:W-:-:S07]  /*0ce0*/  FFMA R10, R3, R0, R10 ;  /* 0x00000000030a7223 */ /* 0x000fce000000000a */
.L_x_2678:
[----:B------:R-:W-:Y:S05]  /*0cf0*/  BSYNC.RECONVERGENT B0 ;  /* 0x0000000000007941 */ /* 0x000fea0003800200 */
.L_x_2676:
        /* <DEDUP_REMOVED lines=10> */
[----:B0----5:R-:W-:Y:S05]  /*0da0*/  CALL.REL.NOINC `($__internal_48_$__cuda_sm20_sqrt_rn_f32_slowpath) ;  /* 0x0000008000907944 */ /* 0x021fea0003c00000 */
[----:B------:R-:W-:Y:S01]  /*0db0*/  MOV R9, R41 ;  /* 0x0000002900097202 */ /* 0x000fe20000000f00 */
[----:B------:R-:W-:Y:S06]  /*0dc0*/  BRA `(.L_x_2681) ;  /* 0x0000000000107947 */ /* 0x000fec0003800000 */
.L_x_2680:
[----:B0-----:R-:W-:Y:S01]  /*0dd0*/  FMUL.FTZ R9, R0, R3 ;  /* 0x0000000300097220 */ /* 0x001fe20000410000 */
[----:B------:R-:W-:-:S03]  /*0de0*/  FMUL.FTZ R2, R3, 0.5 ;  /* 0x3f00000003027820 */ /* 0x000fc60000410000 */
[----:B------:R-:W-:-:S04]  /*0df0*/  FFMA R0, -R9, R9, R0 ;  /* 0x0000000909007223 */ /* 0x000fc80000000100 */
[----:B------:R-:W-:-:S07]  /*0e00*/  FFMA R9, R0, R2, R9 ;  /* 0x0000000200097223 */ /* 0x000fce0000000009 */
.L_x_2681:
[----:B------:R-:W-:Y:S05]  /*0e10*/  BSYNC.RECONVERGENT B0 ;  /* 0x0000000000007941 */ /* 0x000fea0003800200 */
.L_x_2679:
        /* <DEDUP_REMOVED lines=18> */
[----:B-----5:R-:W-:Y:S05]  /*0f40*/  CALL.REL.NOINC `($__internal_49_$__cuda_sm3x_div_rn_noftz_f32_slowpath) ;  /* 0x0000008000807944 */ /* 0x020fea0003c00000 */
.L_x_2683:
[----:B------:R-:W-:Y:S05]  /*0f50*/  BSYNC.RECONVERGENT B3 ;  /* 0x0000000000037941 */ /* 0x000fea0003800200 */
.L_x_2682:
[----:B------:R-:W-:Y:S01]  /*0f60*/  HFMA2 R2, -RZ, RZ, 1.75, 0 ;  /* 0x3f000000ff027431 */ /* 0x000fe200000001ff */
[----:B------:R-:W-:Y:S01]  /*0f70*/  FMNMX R0, R0, -1, !PT ;  /* 0xbf80000000007809 */ /* 0x000fe20007800000 */
[----:B------:R-:W-:Y:S01]  /*0f80*/  HFMA2 R25, -RZ, RZ, 1.9599609375, 20144 ;  /* 0x3fd774ebff197431 */ /* 0x000fe200000001ff */
[----:B------:R-:W-:Y:S02]  /*0f90*/  BSSY.RECONVERGENT B0, `(.L_x_2684) ;  /* 0x0000028000007945 */ /* 0x000fe40003800200 */
[----:B------:R-:W-:-:S04]  /*0fa0*/  FMNMX R7, R0, 1, PT ;  /* 0x3f80000000077809 */ /* 0x000fc80003800000 */
[C---:B------:R-:W-:Y:S01]  /*0fb0*/  FSETP.NEU.AND P1, PT, |R7|.reuse, 1, PT ;  /* 0x3f8000000700780b */ /* 0x040fe20003f2d200 */
[C---:B------:R-:W-:Y:S01]  /*0fc0*/  FFMA R0, |R7|.reuse, -R2, 0.5 ;  /* 0x3f00000007007423 */ /* 0x040fe20000000a02 */
[C---:B------:R-:W-:Y:S01]  /*0fd0*/  FSETP.GT.AND P0, PT, |R7|.reuse, 0.56000000238418579102, PT ;  /* 0x3f0f5c290700780b */ /* 0x040fe20003f04200 */
[----:B------:R-:W-:Y:S02]  /*0fe0*/  FFMA R18, -R7, R7, 1 ;  /* 0x3f80000007127423 */ /* 0x000fe40000000107 */
[----:B------:R-:W0:Y:S08]  /*0ff0*/  MUFU.RSQ R3, R0 ;  /* 0x0000000000037308 */ /* 0x000e300000001400 */
[----:B------:R1:W2:Y:S01]  /*1000*/  MUFU.RSQ R27, R18 ;  /* 0x00000012001b7308 */ /* 0x0002a20000001400 */
        /* <DEDUP_REMOVED lines=17> */
[----:B------:R-:W-:-:S04]  /*1120*/  IADD3 R2, PT, PT, R18, -0xd000000, RZ ;  /* 0xf300000012027810 */ /* 0x000fc80007ffe0ff */
[----:B------:R-:W-:-:S05]  /*1130*/  FSEL R0, R3, -R3, P0 ;  /* 0x8000000303007208 */ /* 0x000fca0000000000 */
[----:B------:R-:W-:Y:S01]  /*1140*/  @!P1 FFMA R3, R25, 0.93318945169448852539, R0 ;  /* 0x3f6ee58119039823 */ /* 0x000fe20000000000 */
[----:B------:R-:W-:-:S03]  /*1150*/  ISETP.GT.U32.AND P1, PT, R2, 0x727fffff, PT ;  /* 0x727fffff0200780c */ /* 0x000fc60003f24070 */
[----:B------:R-:W-:-:S04]  /*1160*/  @P0 FADD R3, R3, R3 ;  /* 0x0000000303030221 */ /* 0x000fc80000000000 */
[----:B-----5:R-:W-:-:S06]  /*1170*/  FADD R6, -R6, R3 ;  /* 0x0000000306067221 */ /* 0x020fcc0000000100 */
[----:B-12---:R-:W-:Y:S05]  /*1180*/  @!P1 BRA `(.L_x_2685) ;  /* 0x0000000000109947 */ /* 0x006fea0003800000 */
[----:B------:R-:W-:Y:S02]  /*1190*/  MOV R2, R18 ;  /* 0x0000001200027202 */ /* 0x000fe40000000f00 */
[----:B------:R-:W-:-:S07]  /*11a0*/  MOV R0, 0x11c0 ;  /* 0x000011c000007802 */ /* 0x000fce0000000f00 */
[----:B------:R-:W-:Y:S05]  /*11b0*/  CALL.REL.NOINC `($__internal_48_$__cuda_sm20_sqrt_rn_f32_slowpath) ;  /* 0x0000007c008c7944 */ /* 0x000fea0003c00000 */
[----:B------:R-:W-:Y:S05]  /*11c0*/  BRA `(.L_x_2686) ;  /* 0x0000000000107947 */ /* 0x000fea0003800000 */
.L_x_2685:
[----:B------:R-:W-:Y:S01]  /*11d0*/  FMUL.FTZ R41, R18, R27 ;  /* 0x0000001b12297220 */ /* 0x000fe20000410000 */
[----:B------:R-:W-:-:S03]  /*11e0*/  FMUL.FTZ R2, R27, 0.5 ;  /* 0x3f0000001b027820 */ /* 0x000fc60000410000 */
[----:B------:R-:W-:-:S04]  /*11f0*/  FFMA R0, -R41, R41, R18 ;  /* 0x0000002929007223 */ /* 0x000fc80000000112 */
[----:B------:R-:W-:-:S07]  /*1200*/  FFMA R41, R0, R2, R41 ;  /* 0x0000000200297223 */ /* 0x000fce0000000029 */
.L_x_2686:
[----:B------:R-:W-:Y:S05]  /*1210*/  BSYNC.RECONVERGENT B0 ;  /* 0x0000000000007941 */ /* 0x000fea0003800200 */
.L_x_2684:
        /* <DEDUP_REMOVED lines=14> */
[----:B------:R-:W-:Y:S05]  /*1300*/  CALL.REL.NOINC `($__internal_49_$__cuda_sm3x_div_rn_noftz_f32_slowpath) ;  /* 0x0000007c00907944 */ /* 0x000fea0003c00000 */
[----:B------:R-:W-:-:S07]  /*1310*/  MOV R22, R0 ;  /* 0x0000000000167202 */ /* 0x000fce0000000f00 */
.L_x_2688:
[----:B------:R-:W-:Y:S05]  /*1320*/  BSYNC.RECONVERGENT B3 ;  /* 0x0000000000037941 */ /* 0x000fea0003800200 */
.L_x_2687:
        /* <DEDUP_REMOVED lines=13> */
[----:B------:R-:W-:Y:S05]  /*1400*/  CALL.REL.NOINC `($__internal_49_$__cuda_sm3x_div_rn_noftz_f32_slowpath) ;  /* 0x0000007c00507944 */ /* 0x000fea0003c00000 */
.L_x_2690:
[----:B------:R-:W-:Y:S05]  /*1410*/  BSYNC.RECONVERGENT B3 ;  /* 0x0000000000037941 */ /* 0x000fea0003800200 */
.L_x_2689:
        /* <DEDUP_REMOVED lines=14> */
[----:B------:R-:W-:-:S07]  /*1500*/  MOV R29, R0 ;  /* 0x00000000001d7202 */ /* 0x000fce0000000f00 */
.L_x_2692:
[----:B------:R-:W-:Y:S05]  /*1510*/  BSYNC.RECONVERGENT B3 ;  /* 0x0000000000037941 */ /* 0x000fea0003800200 */
.L_x_2691:
        /* <DEDUP_REMOVED lines=14> */
.L_x_2694:
[----:B------:R-:W-:Y:S05]  /*1600*/  BSYNC.RECONVERGENT B3 ;  /* 0x0000000000037941 */ /* 0x000fea0003800200 */
.L_x_2693:
        /* <DEDUP_REMOVED lines=14> */
.L_x_2696:
[----:B------:R-:W-:Y:S05]  /*16f0*/  BSYNC.RECONVERGENT B3 ;  /* 0x0000000000037941 */ /* 0x000fea0003800200 */
.L_x_2695:
        /* <DEDUP_REMOVED lines=15> */
.L_x_2698:
[----:B------:R-:W-:Y:S05]  /*17f0*/  BSYNC.RECONVERGENT B3 ;  /* 0x0000000000037941 */ /* 0x000fea0003800200 */
.L_x_2697:
        /* <DEDUP_REMOVED lines=14> */
.L_x_2700:
[----:B------:R-:W-:Y:S05]  /*18e0*/  BSYNC.RECONVERGENT B3 ;  /* 0x0000000000037941 */ /* 0x000fea0003800200 */
.L_x_2699:
        /* <DEDUP_REMOVED lines=14> */
.L_x_2702:
[----:B------:R-:W-:Y:S05]  /*19d0*/  BSYNC.RECONVERGENT B3 ;  /* 0x0000000000037941 */ /* 0x000fea0003800200 */
.L_x_2701:
        /* <DEDUP_REMOVED lines=15> */
.L_x_2704:
[----:B------:R-:W-:Y:S05]  /*1ad0*/  BSYNC.RECONVERGENT B3 ;  /* 0x0000000000037941 */ /* 0x000fea0003800200 */
.L_x_2703:
        /* <DEDUP_REMOVED lines=14> */
.L_x_2706:
[----:B------:R-:W-:Y:S05]  /*1bc0*/  BSYNC.RECONVERGENT B3 ;  /* 0x0000000000037941 */ /* 0x000fea0003800200 */
.L_x_2705:
        /* <DEDUP_REMOVED lines=14> */
.L_x_2708:
[----:B------:R-:W-:Y:S05]  /*1cb0*/  BSYNC.RECONVERGENT B3 ;  /* 0x0000000000037941 */ /* 0x000fea0003800200 */
.L_x_2707:
        /* <DEDUP_REMOVED lines=15> */
.L_x_2710:
[----:B------:R-:W-:Y:S05]  /*1db0*/  BSYNC.RECONVERGENT B3 ;  /* 0x0000000000037941 */ /* 0x000fea0003800200 */
.L_x_2709:
        /* <DEDUP_REMOVED lines=14> */
.L_x_2712:
[----:B------:R-:W-:Y:S05]  /*1ea0*/  BSYNC.RECONVERGENT B3 ;  /* 0x0000000000037941 */ /* 0x000fea0003800200 */
.L_x_2711:
        /* <DEDUP_REMOVED lines=14> */
.L_x_2714:
[----:B------:R-:W-:Y:S05]  /*1f90*/  BSYNC.RECONVERGENT B3 ;  /* 0x0000000000037941 */ /* 0x000fea0003800200 */
.L_x_2713:
        /* <DEDUP_REMOVED lines=15> */
.L_x_2716:
[----:B------:R-:W-:Y:S05]  /*2090*/  BSYNC.RECONVERGENT B3 ;  /* 0x0000000000037941 */ /* 0x000fea0003800200 */
.L_x_2715:
        /* <DEDUP_REMOVED lines=14> */
.L_x_2718:
[----:B------:R-:W-:Y:S05]  /*2180*/  BSYNC.RECONVERGENT B3 ;  /* 0x0000000000037941 */ /* 0x000fea0003800200 */
.L_x_2717:
        /* <DEDUP_REMOVED lines=14> */
.L_x_2720:
[----:B------:R-:W-:Y:S05]  /*2270*/  BSYNC.RECONVERGENT B3 ;  /* 0x0000000000037941 */ /* 0x000fea0003800200 */
.L_x_2719:
        /* <DEDUP_REMOVED lines=14> */
.L_x_2722:
[----:B------:R-:W-:Y:S05]  /*2360*/  BSYNC.RECONVERGENT B3 ;  /* 0x0000000000037941 */ /* 0x000fea0003800200 */
.L_x_2721:
        /* <DEDUP_REMOVED lines=30> */
.L_x_2675:
[----:B------:R-:W-:Y:S05]  /*2550*/  BSYNC.RECONVERGENT B2 ;  /* 0x0000000000027941 */ /* 0x000fea0003800200 */
.L_x_2674:
        /* <DEDUP_REMOVED lines=36> */
[----:B------:R1:W2:Y:S04]  /*27a0*/  LDG.E R26, desc[UR12][R12.64+0x4] ;  /* 0x0000040c0c1a7981 */ /* 0x0002a8000c1e1900 */
[----:B------:R-:W2:Y:S04]  /*27b0*/  @P0 LDG.E R32, desc[UR12][R36.64+0x8] ;  /* 0x0000080c24200981 */ /* 0x000ea8000c1e1900 */
[----:B------:R-:W2:Y:S04]  /*27c0*/  @P0 LDG.E R24, desc[UR12][R14.64+0x4] ;  /* 0x0000040c0e180981 */ /* 0x000ea8000c1e1900 */
        /* <DEDUP_REMOVED lines=28> */
[----:B0-----:R-:W-:Y:S01]  /*2990*/  FADD R11, -R28, R27 ;  /* 0x0000001b1c0b7221 */ /* 0x001fe20000000100 */
[----:B------:R-:W-:Y:S01]  /*29a0*/  FADD R15, -R33, R0 ;  /* 0x00000000210f7221 */ /* 0x000fe20000000100 */
[----:B------:R-:W-:Y:S01]  /*29b0*/  @P0 FMUL R34, R50, R34 ;  /* 0x0000002232220220 */ /* 0x000fe20000400000 */
[----:B------:R-:W-:Y:S01]  /*29c0*/  FADD R16, -R16, R23 ;  /* 0x0000001710107221 */ /* 0x000fe20000000100 */
[----:B--2---:R-:W-:-:S04]  /*29d0*/  @P0 FMUL R29, R14, R29 ;  /* 0x0000001d0e1d0220 */ /* 0x004fc80000400000 */
        /* <DEDUP_REMOVED lines=15> */
[----:B--2---:R-:W-:Y:S01]  /*2ad0*/  @P0 FFMA R11, -R40, R32, R11 ;  /* 0x00000020280b0223 */ /* 0x004fe2000000010b */
[----:B------:R-:W-:Y:S01]  /*2ae0*/  FADD R22, -R22, R45 ;  /* 0x0000002d16167221 */ /* 0x000fe20000000100 */
[----:B---3--:R-:W-:Y:S01]  /*2af0*/  @P0 FFMA R15, -R42, R24, R15 ;  /* 0x000000182a0f0223 */ /* 0x008fe2000000010f */
[----:B------:R-:W-:Y:S01]  /*2b00*/  FMUL R7, R14, R50 ;  /* 0x000000320e077220 */ /* 0x000fe20000400000 */
[----:B-1----:R-:W-:-:S02]  /*2b10*/  @P0 FFMA R16, -R47, R25, R16 ;  /* 0x000000192f100223 */ /* 0x002fc40000000110 */
[-C--:B------:R-:W-:Y:S01]  /*2b20*/  FMUL R3, R15, R11.reuse ;  /* 0x0000000b0f037220 */ /* 0x080fe20000400000 */
        /* <DEDUP_REMOVED lines=20> */
[-C--:B------:R-:W-:Y:S01]  /*2c70*/  FMUL R8, R23, R15.reuse ;  /* 0x0000000f17087220 */ /* 0x080fe20000400000 */
[C---:B------:R-:W-:Y:S01]  /*2c80*/  FMUL R7, R37.reuse, R14 ;  /* 0x0000000e25077220 */ /* 0x040fe20000400000 */
[CC--:B------:R-:W-:Y:S02]  /*2c90*/  FMUL R6, R22.reuse, R16.reuse ;  /* 0x0000001016067220 */ /* 0x0c0fe40000400000 */
[----:B------:R-:W-:Y:S01]  /*2ca0*/  FFMA R8, R37, R16, -R8 ;  /* 0x0000001025087223 */ /* 0x000fe20000000808 */
[----:B------:R-:W-:Y:S01]  /*2cb0*/  FFMA R7, R22, R15, -R7 ;  /* 0x0000000f16077223 */ /* 0x000fe20000000807 */
[----:B------:R-:W-:-:S06]  /*2cc0*/  FFMA R6, R23, R14, -R6 ;  /* 0x0000000e17067223 */ /* 0x000fcc0000000806 */
[----:B01----:R-:W-:Y:S05]  /*2cd0*/  @!P0 BRA `(.L_x_2726) ;  /* 0x0000000000108947 */ /* 0x003fea0003800000 */
[----:B------:R-:W-:-:S07]  /*2ce0*/  MOV R0, 0x2d00 ;  /* 0x00002d0000007802 */ /* 0x000fce0000000f00 */
[----:B-----5:R-:W-:Y:S05]  /*2cf0*/  CALL.REL.NOINC `($__internal_48_$__cuda_sm20_sqrt_rn_f32_slowpath) ;  /* 0x0000006000bc7944 */ /* 0x020fea0003c00000 */
[----:B------:R-:W-:Y:S01]  /*2d00*/  MOV R12, R41 ;  /* 0x00000029000c7202 */ /* 0x000fe20000000f00 */
[----:B------:R-:W-:Y:S06]  /*2d10*/  BRA `(.L_x_2727) ;  /* 0x0000000000107947 */ /* 0x000fec0003800000 */
.L_x_2726:
[----:B------:R-:W-:Y:S01]  /*2d20*/  FMUL.FTZ R12, R2, R3 ;  /* 0x00000003020c7220 */ /* 0x000fe20000410000 */
[----:B------:R-:W-:-:S03]  /*2d30*/  FMUL.FTZ R0, R3, 0.5 ;  /* 0x3f00000003007820 */ /* 0x000fc60000410000 */
[----:B------:R-:W-:-:S04]  /*2d40*/  FFMA R3, -R12, R12, R2 ;  /* 0x0000000c0c037223 */ /* 0x000fc80000000102 */
[----:B------:R-:W-:-:S07]  /*2d50*/  FFMA R12, R3, R0, R12 ;  /* 0x00000000030c7223 */ /* 0x000fce000000000c */
.L_x_2727:
[----:B------:R-:W-:Y:S05]  /*2d60*/  BSYNC.RECONVERGENT B0 ;  /* 0x0000000000007941 */ /* 0x000fea0003800200 */
.L_x_2725:
        /* <DEDUP_REMOVED lines=10> */
[----:B-----5:R-:W-:Y:S05]  /*2e10*/  CALL.REL.NOINC `($__internal_48_$__cuda_sm20_sqrt_rn_f32_slowpath) ;  /* 0x0000006000747944 */ /* 0x020fea0003c00000 */
[----:B------:R-:W-:Y:S01]  /*2e20*/  MOV R13, R41 ;  /* 0x00000029000d7202 */ /* 0x000fe20000000f00 */
[----:B------:R-:W-:Y:S06]  /*2e30*/  BRA `(.L_x_2730) ;  /* 0x0000000000107947 */ /* 0x000fec0003800000 */
.L_x_2729:
[----:B------:R-:W-:Y:S01]  /*2e40*/  FMUL.FTZ R13, R0, R3 ;  /* 0x00000003000d7220 */ /* 0x000fe20000410000 */
[----:B------:R-:W-:-:S03]  /*2e50*/  FMUL.FTZ R2, R3, 0.5 ;  /* 0x3f00000003027820 */ /* 0x000fc60000410000 */
[----:B------:R-:W-:-:S04]  /*2e60*/  FFMA R0, -R13, R13, R0 ;  /* 0x0000000d0d007223 */ /* 0x000fc80000000100 */
[----:B------:R-:W-:-:S07]  /*2e70*/  FFMA R13, R0, R2, R13 ;  /* 0x00000002000d7223 */ /* 0x000fce000000000d */
.L_x_2730:
[----:B------:R-:W-:Y:S05]  /*2e80*/  BSYNC.RECONVERGENT B0 ;  /* 0x0000000000007941 */ /* 0x000fea0003800200 */
.L_x_2728:
        /* <DEDUP_REMOVED lines=19> */
.L_x_2732:
[----:B------:R-:W-:Y:S05]  /*2fc0*/  BSYNC.RECONVERGENT B3 ;  /* 0x0000000000037941 */ /* 0x000fea0003800200 */
.L_x_2731:
[----:B------:R-:W-:Y:S01]  /*2fd0*/  FMUL R22, R10, R14 ;  /* 0x0000000e0a167220 */ /* 0x000fe20000400000 */
[-C--:B------:R-:W-:Y:S01]  /*2fe0*/  FMUL R2, R9, R15.reuse ;  /* 0x0000000f09027220 */ /* 0x080fe20000400000 */
        /* <DEDUP_REMOVED lines=12> */
[----:B------:R-:W-:Y:S01]  /*30b0*/  FFMA R3, R7, R2, R14 ;  /* 0x0000000207037223 */ /* 0x000fe2000000000e */
[----:B------:R-:W-:Y:S02]  /*30c0*/  FMNMX R14, R0, 1, PT ;  /* 0x3f800000000e7809 */ /* 0x000fe40003800000 */
[----:B------:R-:W-:Y:S01]  /*30d0*/  ISETP.GT.U32.AND P0, PT, R22, 0x727fffff, PT ;  /* 0x727fffff1600780c */ /* 0x000fe20003f04070 */
[----:B------:R-:W-:-:S12]  /*30e0*/  FFMA R15, R8, R15, R3 ;  /* 0x0000000f080f7223 */ /* 0x000fd80000000003 */
[----:B01----:R-:W-:Y:S05]  /*30f0*/  @!P0 BRA `(.L_x_2734) ;  /* 0x0000000000108947 */ /* 0x003fea0003800000 */
[----:B------:R-:W-:Y:S02]  /*3100*/  MOV R2, R16 ;  /* 0x0000001000027202 */ /* 0x000fe40000000f00 */
[----:B------:R-:W-:-:S07]  /*3110*/  MOV R0, 0x3130 ;  /* 0x0000313000007802 */ /* 0x000fce0000000f00 */
[----:B-----5:R-:W-:Y:S05]  /*3120*/  CALL.REL.NOINC `($__internal_48_$__cuda_sm20_sqrt_rn_f32_slowpath) ;  /* 0x0000005c00b07944 */ /* 0x020fea0003c00000 */
[----:B------:R-:W-:Y:S05]  /*3130*/  BRA `(.L_x_2735) ;  /* 0x0000000000107947 */ /* 0x000fea0003800000 */
.L_x_2734:
[----:B------:R-:W-:Y:S01]  /*3140*/  FMUL.FTZ R41, R16, R23 ;  /* 0x0000001710297220 */ /* 0x000fe20000410000 */
[----:B------:R-:W-:-:S03]  /*3150*/  FMUL.FTZ R2, R23, 0.5 ;  /* 0x3f00000017027820 */ /* 0x000fc60000410000 */
[----:B------:R-:W-:-:S04]  /*3160*/  FFMA R0, -R41, R41, R16 ;  /* 0x0000002929007223 */ /* 0x000fc80000000110 */
[----:B------:R-:W-:-:S07]  /*3170*/  FFMA R41, R0, R2, R41 ;  /* 0x0000000200297223 */ /* 0x000fce0000000029 */
.L_x_2735:
[----:B------:R-:W-:Y:S05]  /*3180*/  BSYNC.RECONVERGENT B0 ;  /* 0x0000000000007941 */ /* 0x000fea0003800200 */
.L_x_2733:
        /* <DEDUP_REMOVED lines=13> */
[----:B-----5:R-:W-:Y:S05]  /*3260*/  CALL.REL.NOINC `($__internal_49_$__cuda_sm3x_div_rn_noftz_f32_slowpath) ;  /* 0x0000005c00b87944 */ /* 0x020fea0003c00000 */
[----:B------:R-:W-:-:S07]  /*3270*/  MOV R13, R0 ;  /* 0x00000000000d7202 */ /* 0x000fce0000000f00 */
.L_x_2737:
[----:B------:R-:W-:Y:S05]  /*3280*/  BSYNC.RECONVERGENT B3 ;  /* 0x0000000000037941 */ /* 0x000fea0003800200 */
.L_x_2736:
        /* <DEDUP_REMOVED lines=15> */
.L_x_2739:
[----:B------:R-:W-:Y:S05]  /*3380*/  BSYNC.RECONVERGENT B3 ;  /* 0x0000000000037941 */ /* 0x000fea0003800200 */
.L_x_2738:
        /* <DEDUP_REMOVED lines=50> */
.L_x_2742:
        /* <DEDUP_REMOVED lines=44> */
.L_x_2741:
[----:B------:R-:W-:Y:S05]  /*3970*/  BSYNC.RECONVERGENT B0 ;  /* 0x0000000000007941 */ /* 0x000fea0003800200 */
.L_x_2740:
        /* <DEDUP_REMOVED lines=30> */
.L_x_2745:
        /* <DEDUP_REMOVED lines=26> */
[----:B---3--:R-:W-:-:S04]  /*3d00*/  @P0 SHF.L.W.U32.HI R13, R2, R14, R13 ;  /* 0x0000000e020d0219 */ /* 0x008fc80000010e0d */
[C---:B------:R-:W-:Y:S02]  /*3d10*/  SHF.L.W.U32.HI R2, R13.reuse, 0x2, R0 ;  /* 0x000000020d027819 */ /* 0x040fe40000010e00 */
[----:B------:R-:W-:Y:S02]  /*3d20*/  SHF.L.U32 R13, R13, 0x2, RZ ;  /* 0x000000020d0d7819 */ /* 0x000fe400000006ff */
[----:B------:R-:W-:Y:S02]  /*3d30*/  SHF.R.S32.HI R14, RZ, 0x1f, R2 ;  /* 0x0000001fff0e7819 */ /* 0x000fe40000011402 */
[----:B------:R-:W-:Y:S02]  /*3d40*/  LOP3.LUT R19, R2, R19, RZ, 0x3c, !PT ;  /* 0x0000001302137212 */ /* 0x000fe400078e3cff */
[C---:B------:R-:W-:Y:S02]  /*3d50*/  LOP3.LUT R22, R14.reuse, R13, RZ, 0x3c, !PT ;  /* 0x0000000d0e167212 */ /* 0x040fe400078e3cff */
[----:B------:R-:W-:-:S02]  /*3d60*/  LOP3.LUT R23, R14, R2, RZ, 0x3c, !PT ;  /* 0x000000020e177212 */ /* 0x000fc400078e3cff */
[----:B------:R-:W-:Y:S02]  /*3d70*/  SHF.R.U32.HI R13, RZ, 0x1e, R0 ;  /* 0x0000001eff0d7819 */ /* 0x000fe40000011600 */
[----:B------:R-:W-:Y:S02]  /*3d80*/  ISETP.GE.AND P0, PT, R19, RZ, PT ;  /* 0x000000ff1300720c */ /* 0x000fe40003f06270 */
[----:B------:R-:W0:Y:S01]  /*3d90*/  I2F.F64.S64 R22, R22 ;  /* 0x0000001600167312 */ /* 0x000e220000301c00 */
[----:B-1----:R-:W-:-:S04]  /*3da0*/  LEA.HI R16, R2, R13, RZ, 0x1 ;  /* 0x0000000d02107211 */ /* 0x002fc800078f08ff */
[----:B------:R-:W-:-:S04]  /*3db0*/  IADD3 R0, PT, PT, -R16, RZ, RZ ;  /* 0x000000ff10007210 */ /* 0x000fc80007ffe1ff */
[----:B------:R-:W-:Y:S01]  /*3dc0*/  @!P1 MOV R16, R0 ;  /* 0x0000000000109202 */ /* 0x000fe20000000f00 */
[----:B0-----:R-:W-:-:S10]  /*3dd0*/  DMUL R28, R22, UR4 ;  /* 0x00000004161c7c28 */ /* 0x001fd40008000000 */
[----:B------:R-:W0:Y:S02]  /*3de0*/  F2F.F32.F64 R28, R28 ;  /* 0x0000001c001c7310 */ /* 0x000e240000301000 */
[----:B0-----:R-:W-:-:S07]  /*3df0*/  FSEL R15, -R28, R28, !P0 ;  /* 0x0000001c1c0f7208 */ /* 0x001fce0004000100 */
.L_x_2744:
[----:B------:R-:W-:Y:S05]  /*3e00*/  BSYNC.RECONVERGENT B0 ;  /* 0x0000000000007941 */ /* 0x000fea0003800200 */
.L_x_2743:
        /* <DEDUP_REMOVED lines=31> */
[----:B------:R-:W-:Y:S05]  /*4000*/  CALL.REL.NOINC `($__internal_49_$__cuda_sm3x_div_rn_noftz_f32_slowpath) ;  /* 0x0000005000507944 */ /* 0x000fea0003c00000 */
.L_x_2747:
[----:B------:R-:W-:Y:S05]  /*4010*/  BSYNC.RECONVERGENT B3 ;  /* 0x0000000000037941 */ /* 0x000fea0003800200 */
.L_x_2746:
        /* <DEDUP_REMOVED lines=15> */
.L_x_2724:
[----:B------:R-:W-:Y:S05]  /*4110*/  BSYNC.RECONVERGENT B2 ;  /* 0x0000000000027941 */ /* 0x000fea0003800200 */
.L_x_2723:
        /* <DEDUP_REMOVED lines=37> */
.L_x_2749:
[----:B------:R-:W-:Y:S05]  /*4370*/  BSYNC.RECONVERGENT B0 ;  /* 0x0000000000007941 */ /* 0x000fea0003800200 */
.L_x_2748:
[----:B--2---:R-:W-:Y:S01]  /*4380*/  CS2R R18, SRZ ;  /* 0x0000000000127805 */ /* 0x004fe2000001ff00 */
[----:B------:R-:W-:Y:S06]  /*4390*/  @!P1 BRA `(.L_x_2750) ;  /* 0x0000001c00709947 */ /* 0x000fec0003800000 */
[----:B------:R-:W0:Y:S01]  /*43a0*/  S2UR UR8, SR_CgaCtaId ;  /* 0x00000000000879c3 */ /* 0x000e220000008800 */
[----:B------:R-:W-:Y:S01]  /*43b0*/  UMOV UR4, 0x400 ;  /* 0x0000040000047882 */ /* 0x000fe20000000000 */
[----:B------:R-:W-:Y:S01]  /*43c0*/  IADD3 R22, PT, PT, R0, 0x3f, RZ ;  /* 0x0000003f00167810 */ /* 0x000fe20007ffe0ff */
[----:B------:R-:W-:Y:S01]  /*43d0*/  UIADD3 UR5, UPT, UPT, UR4, 0x200, URZ ;  /* 0x0000020004057890 */ /* 0x000fe2000fffe0ff */
[C---:B------:R-:W-:Y:S01]  /*43e0*/  SHF.L.U32 R23, R4.reuse, 0x2, RZ ;  /* 0x0000000204177819 */ /* 0x040fe200000006ff */
[----:B------:R-:W-:Y:S01]  /*43f0*/  UIADD3 UR6, UPT, UPT, UR4, 0x300, URZ ;  /* 0x0000030004067890 */ /* 0x000fe2000fffe0ff */
[----:B------:R-:W-:Y:S01]  /*4400*/  HFMA2 R21, -RZ, RZ, 0, 0 ;  /* 0x00000000ff157431 */ /* 0x000fe200000001ff */
[----:B------:R-:W-:Y:S01]  /*4410*/  UIADD3 UR7, UPT, UPT, UR4, 0x400, URZ ;  /* 0x0000040004077890 */ /* 0x000fe2000fffe0ff */
[----:B------:R-:W-:Y:S01]  /*4420*/  HFMA2 R15, -RZ, RZ, 0, 0 ;  /* 0x00000000ff0f7431 */ /* 0x000fe200000001ff */
[----:B------:R-:W-:Y:S01]  /*4430*/  UIADD3 UR4, UPT, UPT, UR4, 0x500, URZ ;  /* 0x0000050004047890 */ /* 0x000fe2000fffe0ff */
[----:B------:R-:W-:-:S02]  /*4440*/  LOP3.LUT R20, R4, 0x3f, RZ, 0xc0, !PT ;  /* 0x0000003f04147812 */ /* 0x000fc400078ec0ff */
[----:B------:R-:W-:Y:S02]  /*4450*/  CS2R R18, SRZ ;  /* 0x0000000000127805 */ /* 0x000fe4000001ff00 */
[----:B------:R-:W-:Y:S02]  /*4460*/  MOV R16, RZ ;  /* 0x000000ff00107202 */ /* 0x000fe40000000f00 */
[----:B------:R-:W-:Y:S02]  /*4470*/  SHF.R.U32.HI R22, RZ, 0x6, R22 ;  /* 0x00000006ff167819 */ /* 0x000fe40000011616 */
[----:B------:R-:W-:Y:S01]  /*4480*/  LOP3.LUT R23, R23, 0xfc, RZ, 0xc0, !PT ;  /* 0x000000fc17177812 */ /* 0x000fe200078ec0ff */
[----:B0-----:R-:W-:Y:S02]  /*4490*/  ULEA UR5, UR8, UR5, 0x18 ;  /* 0x0000000508057291 */ /* 0x001fe4000f8ec0ff */
[----:B------:R-:W-:Y:S02]  /*44a0*/  ULEA UR6, UR8, UR6, 0x18 ;  /* 0x0000000608067291 */ /* 0x000fe4000f8ec0ff */
[----:B------:R-:W-:-:S02]  /*44b0*/  ULEA UR7, UR8, UR7, 0x18 ;  /* 0x0000000708077291 */ /* 0x000fc4000f8ec0ff */
[----:B------:R-:W-:-:S12]  /*44c0*/  ULEA UR4, UR8, UR4, 0x18 ;  /* 0x0000000408047291 */ /* 0x000fd8000f8ec0ff */
.L_x_2792:
[----:B0-----:R-:W0:Y:S01]  /*44d0*/  LDCU UR8, c[0x0][0x420] ;  /* 0x00008400ff0877ac */ /* 0x001e220008000800 */
[----:B------:R-:W-:Y:S01]  /*44e0*/  SHF.L.U32 R24, R21, 0x6, RZ ;  /* 0x0000000615187819 */ /* 0x000fe200000006ff */
[----:B------:R-:W-:Y:S03]  /*44f0*/  BSSY.RECONVERGENT B0, `(.L_x_2751) ;  /* 0x0000021000007945 */ /* 0x000fe60003800200 */
[----:B-----5:R-:W-:Y:S02]  /*4500*/  LOP3.LUT R33, R24, 0x3f, R4, 0xf8, !PT ;  /* 0x0000003f18217812 */ /* 0x020fe400078ef804 */
        /* <DEDUP_REMOVED lines=17> */
[----:B------:R-:W2:Y:S01]  /*4620*/  LDG.E.CONSTANT R26, desc[UR12][R26.64] ;  /* 0x0000000c1a1a7981 */ /* 0x000ea2000c1e9900 */
[----:B------:R-:W0:Y:S01]  /*4630*/  S2UR UR10, SR_CgaCtaId ;  /* 0x00000000000a79c3 */ /* 0x000e220000008800 */
[----:B------:R-:W-:Y:S02]  /*4640*/  UMOV UR8, 0x400 ;  /* 0x0000040000087882 */ /* 0x000fe40000000000 */
[----:B------:R-:W-:Y:S02]  /*4650*/  UIADD3 UR9, UPT, UPT, UR8, 0x100, URZ ;  /* 0x0000010008097890 */ /* 0x000fe4000fffe0ff */
[----:B0-----:R-:W-:-:S02]  /*4660*/  ULEA UR8, UR10, UR8, 0x18 ;  /* 0x000000080a087291 */ /* 0x001fc4000f8ec0ff */
[----:B------:R-:W-:-:S04]  /*4670*/  ULEA UR9, UR10, UR9, 0x18 ;  /* 0x000000090a097291 */ /* 0x000fc8000f8ec0ff */
[C---:B------:R-:W-:Y:S02]  /*4680*/  LEA R32, R20.reuse, UR8, 0x2 ;  /* 0x0000000814207c11 */ /* 0x040fe4000f8e10ff */
[----:B------:R-:W-:-:S03]  /*4690*/  LEA R34, R20, UR9, 0x2 ;  /* 0x0000000914227c11 */ /* 0x000fc6000f8e10ff */
[----:B----4-:R0:W-:Y:S04]  /*46a0*/  STS [R32], R25 ;  /* 0x0000001920007388 */ /* 0x0101e80000000800 */
[----:B---3--:R0:W-:Y:S04]  /*46b0*/  STS [R34], R33 ;  /* 0x0000002122007388 */ /* 0x0081e80000000800 */
[----:B------:R0:W-:Y:S04]  /*46c0*/  STS [R23+UR5], R36 ;  /* 0x0000002417007988 */ /* 0x0001e80008000805 */
[----:B------:R0:W-:Y:S04]  /*46d0*/  STS [R23+UR6], R30 ;  /* 0x0000001e17007988 */ /* 0x0001e80008000806 */
[----:B--2---:R0:W-:Y:S04]  /*46e0*/  STS [R23+UR7], R28 ;  /* 0x0000001c17007988 */ /* 0x0041e80008000807 */
[----:B------:R0:W-:Y:S02]  /*46f0*/  STS [R23+UR4], R26 ;  /* 0x0000001a17007988 */ /* 0x0001e40008000804 */
.L_x_2752:
[----:B------:R-:W-:Y:S05]  /*4700*/  BSYNC.RECONVERGENT B0 ;  /* 0x0000000000007941 */ /* 0x000fea0003800200 */
.L_x_2751:
[----:B------:R-:W-:Y:S01]  /*4710*/  VIMNMX R3, PT, PT, R5, R24, !PT ;  /* 0x0000001805037248 */ /* 0x000fe20007fe0100 */
[----:B------:R-:W-:Y:S01]  /*4720*/  BAR.SYNC.DEFER_BLOCKING 0x0 ;  /* 0x0000000000007b1d */ /* 0x000fe20000010000 */
[----:B------:R-:W-:Y:S02]  /*4730*/  IADD3 R21, PT, PT, R21, 0x1, RZ ;  /* 0x0000000115157810 */ /* 0x000fe40007ffe0ff */
[----:B------:R-:W-:Y:S02]  /*4740*/  ISETP.GE.AND P0, PT, R3, R0, PT ;  /* 0x000000000300720c */ /* 0x000fe40003f06270 */
[----:B------:R-:W-:Y:S01]  /*4750*/  ISETP.NE.AND P2, PT, R21, R22, PT ;  /* 0x000000161500720c */ /* 0x000fe20003f45270 */
[----:B------:R-:W-:Y:S10]  /*4760*/  BSSY.RECONVERGENT B3, `(.L_x_2753) ;  /* 0x000019d000037945 */ /* 0x000ff40003800200 */
[----:B------:R-:W-:Y:S05]  /*4770*/  @P0 BRA `(.L_x_2754) ;  /* 0x00000018006c0947 */ /* 0x000fea0003800000 */
[----:B0-----:R-:W0:Y:S08]  /*4780*/  LDC.64 R34, c[0x4][0x20] ;  /* 0x01000800ff227b82 */ /* 0x001e300000000a00 */
        /* <DEDUP_REMOVED lines=16> */
.L_x_2791:
        /* <DEDUP_REMOVED lines=14> */
[----:B------:R-:W-:Y:S01]  /*4970*/  LEA R3, R47, UR11, 0x2 ;  /* 0x0000000b2f037c11 */ /* 0x000fe2000f8e10ff */
        /* <DEDUP_REMOVED lines=16> */
.L_x_2757:
        /* <DEDUP_REMOVED lines=10> */
.L_x_2760:
        /* <DEDUP_REMOVED lines=9> */
.L_x_2758:
[----:B------:R-:W-:Y:S01]  /*4bb0*/  ISETP.GE.AND P0, PT, R14, 0x1, PT ;  /* 0x000000010e00780c */ /* 0x000fe20003f06270 */
[----:B------:R-:W-:Y:S01]  /*4bc0*/  BSSY.RECONVERGENT B0, `(.L_x_2761) ;  /* 0x0000012000007945 */ /* 0x000fe20003800200 */
[----:B------:R-:W-:Y:S01]  /*4bd0*/  HFMA2 R38, -RZ, RZ, 3.82421875, 0.000126361846923828125 ;  /* 0x43a60824ff267431 */ /* 0x000fe200000001ff */
[----:B------:R-:W-:-:S10]  /*4be0*/  MOV R40, 0x3f800000 ;  /* 0x3f80000000287802 */ /* 0x000fd40000000f00 */
[----:B------:R-:W-:Y:S05]  /*4bf0*/  @!P0 BRA `(.L_x_2762) ;  /* 0x0000000000388947 */ /* 0x000fea0003800000 */
[----:B------:R-:W-:-:S07]  /*4c00*/  MOV R41, RZ ;  /* 0x000000ff00297202 */ /* 0x000fce0000000f00 */
.L_x_2763:
        /* <DEDUP_REMOVED lines=13> */
.L_x_2762:
[----:B------:R-:W-:Y:S05]  /*4ce0*/  BSYNC.RECONVERGENT B0 ;  /* 0x0000000000007941 */ /* 0x000fea0003800200 */
.L_x_2761:
[C---:B------:R-:W-:Y:S01]  /*4cf0*/  IADD3 R2, PT, PT, R0.reuse, -0xd000000, RZ ;  /* 0xf300000000027810 */ /* 0x040fe20007ffe0ff */
        /* <DEDUP_REMOVED lines=8> */
[----:B------:R-:W-:Y:S05]  /*4d80*/  CALL.REL.NOINC `($__internal_48_$__cuda_sm20_sqrt_rn_f32_slowpath) ;  /* 0x0000004000987944 */ /* 0x000fea0003c00000 */
[----:B------:R-:W-:Y:S01]  /*4d90*/  MOV R42, R41 ;  /* 0x00000029002a7202 */ /* 0x000fe20000000f00 */
[----:B------:R-:W-:Y:S06]  /*4da0*/  BRA `(.L_x_2766) ;  /* 0x0000000000107947 */ /* 0x000fec0003800000 */
.L_x_2765:
[----:B------:R-:W-:Y:S01]  /*4db0*/  FMUL.FTZ R3, R0, R41 ;  /* 0x0000002900037220 */ /* 0x000fe20000410000 */
[----:B------:R-:W-:-:S03]  /*4dc0*/  FMUL.FTZ R42, R41, 0.5 ;  /* 0x3f000000292a7820 */ /* 0x000fc60000410000 */
[----:B------:R-:W-:-:S04]  /*4dd0*/  FFMA R0, -R3, R3, R0 ;  /* 0x0000000303007223 */ /* 0x000fc80000000100 */
[----:B------:R-:W-:-:S07]  /*4de0*/  FFMA R42, R0, R42, R3 ;  /* 0x0000002a002a7223 */ /* 0x000fce0000000003 */
.L_x_2766:
[----:B------:R-:W-:Y:S05]  /*4df0*/  BSYNC.RECONVERGENT B0 ;  /* 0x0000000000007941 */ /* 0x000fea0003800200 */
.L_x_2764:
[----:B------:R-:W-:Y:S01]  /*4e00*/  IADD3 R2, PT, PT, R45, -0xd000000, RZ ;  /* 0xf30000002d027810 */ /* 0x000fe20007ffe0ff */
[----:B------:R0:W1:Y:S01]  /*4e10*/  MUFU.RSQ R0, R45 ;  /* 0x0000002d00007308 */ /* 0x0000620000001400 */
[----:B------:R-:W-:Y:S02]  /*4e20*/  BSSY.RECONVERGENT B0, `(.L_x_2767) ;  /* 0x000000c000007945 */ /* 0x000fe40003800200 */
[----:B------:R-:W-:-:S13]  /*4e30*/  ISETP.GT.U32.AND P0, PT, R2, 0x727fffff, PT ;  /* 0x727fffff0200780c */ /* 0x000fda0003f04070 */
[----:B0-----:R-:W-:Y:S05]  /*4e40*/  @!P0 BRA `(.L_x_2768) ;  /* 0x0000000000148947 */ /* 0x001fea0003800000 */
[----:B------:R-:W-:Y:S02]  /*4e50*/  MOV R2, R45 ;  /* 0x0000002d00027202 */ /* 0x000fe40000000f00 */
[----:B-1----:R-:W-:-:S07]  /*4e60*/  MOV R0, 0x4e80 ;  /* 0x00004e8000007802 */ /* 0x002fce0000000f00 */
[----:B------:R-:W-:Y:S05]  /*4e70*/  CALL.REL.NOINC `($__internal_48_$__cuda_sm20_sqrt_rn_f32_slowpath) ;  /* 0x00000040005c7944 */ /* 0x000fea0003c00000 */
[----:B------:R-:W-:Y:S01]  /*4e80*/  MOV R46, R41 ;  /* 0x00000029002e7202 */ /* 0x000fe20000000f00 */
[----:B------:R-:W-:Y:S06]  /*4e90*/  BRA `(.L_x_2769) ;  /* 0x0000000000107947 */ /* 0x000fec0003800000 */
.L_x_2768:
[----:B-1----:R-:W-:Y:S01]  /*4ea0*/  FMUL.FTZ R46, R45, R0 ;  /* 0x000000002d2e7220 */ /* 0x002fe20000410000 */
[----:B------:R-:W-:-:S03]  /*4eb0*/  FMUL.FTZ R0, R0, 0.5 ;  /* 0x3f00000000007820 */ /* 0x000fc60000410000 */
[----:B------:R-:W-:-:S04]  /*4ec0*/  FFMA R3, -R46, R46, R45 ;  /* 0x0000002e2e037223 */ /* 0x000fc8000000012d */
[----:B------:R-:W-:-:S07]  /*4ed0*/  FFMA R46, R3, R0, R46 ;  /* 0x00000000032e7223 */ /* 0x000fce000000002e */
.L_x_2769:
[----:B------:R-:W-:Y:S05]  /*4ee0*/  BSYNC.RECONVERGENT B0 ;  /* 0x0000000000007941 */ /* 0x000fea0003800200 */
.L_x_2767:
[----:B------:R-:W-:Y:S01]  /*4ef0*/  IADD3 R0, PT, PT, R46, 0x1800000, RZ ;  /* 0x018000002e007810 */ /* 0x000fe20007ffe0ff */
[----:B------:R-:W-:Y:S03]  /*4f00*/  BSSY.RECONVERGENT B0, `(.L_x_2770) ;  /* 0x000000b000007945 */ /* 0x000fe60003800200 */
[----:B------:R-:W-:-:S04]  /*4f10*/  LOP3.LUT R0, R0, 0x7f800000, RZ, 0xc0, !PT ;  /* 0x7f80000000007812 */ /* 0x000fc800078ec0ff */
[----:B------:R-:W-:-:S13]  /*4f20*/  ISETP.GT.U32.AND P0, PT, R0, 0x1ffffff, PT ;  /* 0x01ffffff0000780c */ /* 0x000fda0003f04070 */
[----:B------:R-:W-:Y:S05]  /*4f30*/  @P0 BRA `(.L_x_2771) ;  /* 0x00000000000c0947 */ /* 0x000fea0003800000 */
[----:B------:R-:W-:-:S07]  /*4f40*/  MOV R0, 0x4f60 ;  /* 0x00004f6000007802 */ /* 0x000fce0000000f00 */
[----:B------:R-:W-:Y:S05]  /*4f50*/  CALL.REL.NOINC `($__internal_47_$__cuda_sm20_rcp_rn_f32_slowpath) ;  /* 0x0000003c00507944 */ /* 0x000fea0003c00000 */
[----:B------:R-:W-:Y:S05]  /*4f60*/  BRA `(.L_x_2772) ;  /* 0x0000000000107947 */ /* 0x000fea0003800000 */
.L_x_2771:
[----:B------:R-:W0:Y:S02]  /*4f70*/  MUFU.RCP R41, R46 ;  /* 0x0000002e00297308 */ /* 0x000e240000001000 */
[----:B0-----:R-:W-:-:S04]  /*4f80*/  FFMA R0, R41, R46, -1 ;  /* 0xbf80000029007423 */ /* 0x001fc8000000002e */
[----:B------:R-:W-:-:S04]  /*4f90*/  FADD.FTZ R0, -R0, -RZ ;  /* 0x800000ff00007221 */ /* 0x000fc80000010100 */
[----:B------:R-:W-:-:S07]  /*4fa0*/  FFMA R41, R41, R0, R41 ;  /* 0x0000000029297223 */ /* 0x000fce0000000029 */
.L_x_2772:
[----:B------:R-:W-:Y:S05]  /*4fb0*/  BSYNC.RECONVERGENT B0 ;  /* 0x0000000000007941 */ /* 0x000fea0003800200 */
.L_x_2770:
        /* <DEDUP_REMOVED lines=21> */
[----:B------:R-:W-:Y:S05]  /*5110*/  CALL.REL.NOINC `($__internal_48_$__cuda_sm20_sqrt_rn_f32_slowpath) ;  /* 0x0000003c00b47944 */ /* 0x000fea0003c00000 */
[----:B------:R-:W-:Y:S05]  /*5120*/  BRA `(.L_x_2775) ;  /* 0x0000000000107947 */ /* 0x000fea0003800000 */
.L_x_2774:
[----:B------:R-:W-:Y:S01]  /*5130*/  FMUL.FTZ R41, R44, R49 ;  /* 0x000000312c297220 */ /* 0x000fe20000410000 */
[----:B------:R-:W-:-:S03]  /*5140*/  FMUL.FTZ R2, R49, 0.5 ;  /* 0x3f00000031027820 */ /* 0x000fc60000410000 */
[----:B------:R-:W-:-:S04]  /*5150*/  FFMA R0, -R41, R41, R44 ;  /* 0x0000002929007223 */ /* 0x000fc8000000012c */
[----:B------:R-:W-:-:S07]  /*5160*/  FFMA R41, R0, R2, R41 ;  /* 0x0000000200297223 */ /* 0x000fce0000000029 */
.L_x_2775:
[----:B------:R-:W-:Y:S05]  /*5170*/  BSYNC.RECONVERGENT B0 ;  /* 0x0000000000007941 */ /* 0x000fea0003800200 */
.L_x_2773:
        /* <DEDUP_REMOVED lines=22> */
[----:B------:R-:W-:Y:S05]  /*52e0*/  CALL.REL.NOINC `($__internal_49_$__cuda_sm3x_div_rn_noftz_f32_slowpath) ;  /* 0x0000003c00987944 */ /* 0x000fea0003c00000 */
[----:B------:R-:W-:-:S07]  /*52f0*/  MOV R49, R0 ;  /* 0x0000000000317202 */ /* 0x000fce0000000f00 */
.L_x_2777:
[----:B------:R-:W-:Y:S05]  /*5300*/  BSYNC.RECONVERGENT B4 ;  /* 0x0000000000047941 */ /* 0x000fea0003800200 */
.L_x_2776:
        /* <DEDUP_REMOVED lines=19> */
[----:B------:R-:W-:Y:S05]  /*5440*/  CALL.REL.NOINC `($__internal_47_$__cuda_sm20_rcp_rn_f32_slowpath) ;  /* 0x0000003800147944 */ /* 0x000fea0003c00000 */
[----:B------:R-:W-:Y:S05]  /*5450*/  BRA `(.L_x_2780) ;  /* 0x0000000000107947 */ /* 0x000fea0003800000 */
.L_x_2779:
[----:B------:R-:W0:Y:S02]  /*5460*/  MUFU.RCP R41, R46 ;  /* 0x0000002e00297308 */ /* 0x000e240000001000 */
[----:B0-----:R-:W-:-:S04]  /*5470*/  FFMA R0, R46, R41, -1 ;  /* 0xbf8000002e007423 */ /* 0x001fc80000000029 */
[----:B------:R-:W-:-:S04]  /*5480*/  FADD.FTZ R0, -R0, -RZ ;  /* 0x800000ff00007221 */ /* 0x000fc80000010100 */
[----:B------:R-:W-:-:S07]  /*5490*/  FFMA R41, R41, R0, R41 ;  /* 0x0000000029297223 */ /* 0x000fce0000000029 */
.L_x_2780:
[----:B------:R-:W-:Y:S05]  /*54a0*/  BSYNC.RECONVERGENT B0 ;  /* 0x0000000000007941 */ /* 0x000fea0003800200 */
.L_x_2778:
[----:B------:R-:W-:-:S04]  /*54b0*/  @!P3 FMUL.D4 R0, R45, R38 ;  /* 0x000000262d00b220 */ /* 0x000fc80000200000 */
[----:B------:R-:W-:-:S04]  /*54c0*/  @!P3 FMUL R0, R0, R41 ;  /* 0x000000290000b220 */ /* 0x000fc80000400000 */
[----:B------:R-:W-:-:S04]  /*54d0*/  @!P3 FMUL R3, R0, R41 ;  /* 0x000000290003b220 */ /* 0x000fc80000400000 */
[----:B------:R-:W-:-:S04]  /*54e0*/  @!P3 FADD R0, R3, R3 ;  /* 0x000000030300b221 */ /* 0x000fc80000000000 */
[----:B------:R-:W-:Y:S01]  /*54f0*/  @!P3 FMUL R0, R0, R41 ;  /* 0x000000290000b220 */ /* 0x000fe20000400000 */
[----:B------:R-:W-:Y:S06]  /*5500*/  @!P3 BRA `(.L_x_2781) ;  /* 0x000000040014b947 */ /* 0x000fec0003800000 */
[----:B------:R-:W-:Y:S01]  /*5510*/  FMUL R42, R25, R42 ;  /* 0x0000002a192a7220 */ /* 0x000fe20000400000 */
[----:B------:R-:W-:-:S03]  /*5520*/  FMUL R45, R45, R38 ;  /* 0x000000262d2d7220 */ /* 0x000fc60000400000 */
[C---:B------:R-:W-:Y:S01]  /*5530*/  FADD R2, |R42|.reuse, 4 ;  /* 0x408000002a027421 */ /* 0x040fe20000000200 */
[C---:B------:R-:W-:Y:S01]  /*5540*/  FADD R0, |R42|.reuse, -4 ;  /* 0xc08000002a007421 */ /* 0x040fe20000000200 */
[----:B------:R-:W-:Y:S02]  /*5550*/  FSETP.GEU.AND P1, PT, R42, RZ, PT ;  /* 0x000000ff2a00720b */ /* 0x000fe40003f2e000 */
        /* <DEDUP_REMOVED lines=9> */
[----:B------:R-:W-:-:S05]  /*55f0*/  FFMA R3, R0, R3, 0.0070457882247865200043 ;  /* 0x3be6e05b00037423 */ /* 0x000fca0000000003 */
[----:B------:R-:W0:Y:S01]  /*5600*/  MUFU.RCP R2, R2 ;  /* 0x0000000200027308 */ /* 0x000e220000001000 */
[----:B------:R-:W-:-:S04]  /*5610*/  FFMA R3, R0, R3, -0.015866896137595176697 ;  /* 0xbc81fb4b00037423 */ /* 0x000fc80000000003 */
[----:B------:R-:W-:-:S04]  /*5620*/  FFMA R3, R0, R3, 0.036429625004529953003 ;  /* 0x3d15373b00037423 */ /* 0x000fc80000000003 */
[----:B------:R-:W-:-:S04]  /*5630*/  FFMA R3, R0, R3, -0.066643431782722473145 ;  /* 0xbd887c5a00037423 */ /* 0x000fc80000000003 */
[----:B------:R-:W-:-:S04]  /*5640*/  FFMA R3, R0, R3, 0.093814529478549957275 ;  /* 0x3dc021d500037423 */ /* 0x000fc80000000003 */
[----:B------:R-:W-:-:S04]  /*5650*/  FFMA R3, R0, R3, -0.10099056363105773926 ;  /* 0xbdced42400037423 */ /* 0x000fc80000000003 */
[----:B------:R-:W-:-:S04]  /*5660*/  FFMA R3, R0, R3, 0.06809400022029876709 ;  /* 0x3d8b74de00037423 */ /* 0x000fc80000000003 */
[----:B------:R-:W-:-:S04]  /*5670*/  FFMA R3, R0, R3, 0.015377387404441833496 ;  /* 0x3c7bf17000037423 */ /* 0x000fc80000000003 */
[----:B------:R-:W-:Y:S01]  /*5680*/  FFMA R43, R0, R3, -0.1396210789680480957 ;  /* 0xbe0ef8d4002b7423 */ /* 0x000fe20000000003 */
[----:B------:R-:W-:-:S03]  /*5690*/  FMUL R3, R42, -R42 ;  /* 0x8000002a2a037220 */ /* 0x000fc60000400000 */
[----:B------:R-:W-:Y:S01]  /*56a0*/  FFMA R51, R0, R43, 1.232995152473449707 ;  /* 0x3f9dd2c900337423 */ /* 0x000fe2000000002b */
[----:B------:R-:W-:-:S03]  /*56b0*/  FMUL R46, R3, 1.4426950216293334961 ;  /* 0x3fb8aa3b032e7820 */ /* 0x000fc60000400000 */
[----:B0-----:R-:W-:-:S03]  /*56c0*/  FMUL R43, R51, R2 ;  /* 0x00000002332b7220 */ /* 0x001fc60000400000 */
[----:B------:R-:W0:Y:S01]  /*56d0*/  FRND.TRUNC R46, R46 ;  /* 0x0000002e002e7307 */ /* 0x000e22000020d000 */
[----:B------:R-:W-:-:S04]  /*56e0*/  FMUL R0, R43, -2 ;  /* 0xc00000002b007820 */ /* 0x000fc80000400000 */
[----:B------:R-:W-:Y:S01]  /*56f0*/  FFMA R44, |R42|, R0, R51 ;  /* 0x000000002a2c7223 */ /* 0x000fe20000000233 */
[----:B------:R-:W-:-:S03]  /*5700*/  HFMA2 R51, -RZ, RZ, 3.4921875, 0 ;  /* 0x42fc0000ff337431 */ /* 0x000fc600000001ff */
[----:B------:R-:W-:-:S04]  /*5710*/  FADD R44, -R43, R44 ;  /* 0x0000002c2b2c7221 */ /* 0x000fc80000000100 */
[----:B------:R-:W-:Y:S01]  /*5720*/  FFMA R2, R2, R44, R43 ;  /* 0x0000002c02027223 */ /* 0x000fe2000000002b */
[----:B0-----:R-:W-:Y:S02]  /*5730*/  FSETP.GT.AND P0, PT, |R46|, 126, PT ;  /* 0x42fc00002e00780b */ /* 0x001fe40003f04200 */
        /* <DEDUP_REMOVED lines=27> */
[----:B------:R-:W-:Y:S02]  /*58f0*/  FMUL R0, R0, R41 ;  /* 0x0000002900007220 */ /* 0x000fe40000400000 */
[----:B------:R-:W-:Y:S02]  /*5900*/  FMUL R42, R34, R43 ;  /* 0x0000002b222a7220 */ /* 0x000fe40000400000 */
[-C--:B------:R-:W-:Y:S02]  /*5910*/  FMUL R0, R0, R41.reuse ;  /* 0x0000002900007220 */ /* 0x080fe40000400000 */
[----:B------:R-:W-:-:S04]  /*5920*/  FMUL R3, R42, R41 ;  /* 0x000000292a037220 */ /* 0x000fc80000400000 */
[-C--:B------:R-:W-:Y:S01]  /*5930*/  FFMA R0, R3, R41.reuse, R0 ;  /* 0x0000002903007223 */ /* 0x080fe20000000000 */
[----:B------:R-:W-:-:S03]  /*5940*/  FMUL R3, R2, R41 ;  /* 0x0000002902037220 */ /* 0x000fc60000400000 */
[----:B------:R-:W-:-:S07]  /*5950*/  FMUL R0, R45, R0 ;  /* 0x000000002d007220 */ /* 0x000fce0000400000 */
.L_x_2781:
        /* <DEDUP_REMOVED lines=11> */
.L_x_2759:
        /* <DEDUP_REMOVED lines=9> */
[----:B-1----:R-:W-:Y:S05]  /*5aa0*/  CALL.REL.NOINC `($__internal_48_$__cuda_sm20_sqrt_rn_f32_slowpath) ;  /* 0x0000003400507944 */ /* 0x002fea0003c00000 */
[----:B------:R-:W-:Y:S01]  /*5ab0*/  MOV R46, R41 ;  /* 0x00000029002e7202 */ /* 0x000fe20000000f00 */
[----:B------:R-:W-:Y:S06]  /*5ac0*/  BRA `(.L_x_2784) ;  /* 0x0000000000107947 */ /* 0x000fec0003800000 */
.L_x_2783:
[----:B-1----:R-:W-:Y:S01]  /*5ad0*/  FMUL.FTZ R3, R0, R41 ;  /* 0x0000002900037220 */ /* 0x002fe20000410000 */
[----:B------:R-:W-:-:S03]  /*5ae0*/  FMUL.FTZ R46, R41, 0.5 ;  /* 0x3f000000292e7820 */ /* 0x000fc60000410000 */
[----:B------:R-:W-:-:S04]  /*5af0*/  FFMA R0, -R3, R3, R0 ;  /* 0x0000000303007223 */ /* 0x000fc80000000100 */
[----:B------:R-:W-:-:S07]  /*5b00*/  FFMA R46, R0, R46, R3 ;  /* 0x0000002e002e7223 */ /* 0x000fce0000000003 */
.L_x_2784:
[----:B------:R-:W-:Y:S05]  /*5b10*/  BSYNC.RECONVERGENT B0 ;  /* 0x0000000000007941 */ /* 0x000fea0003800200 */
.L_x_2782:
[----:B------:R-:W0:Y:S01]  /*5b20*/  S2UR UR9, SR_CgaCtaId ;  /* 0x00000000000979c3 */ /* 0x000e220000008800 */
[----:B------:R-:W-:Y:S02]  /*5b30*/  HFMA2 R0, -RZ, RZ, 0.61474609375, 16.90625 ;  /* 0x38eb4c3aff007431 */ /* 0x000fe400000001ff */
[----:B------:R-:W-:Y:S01]  /*5b40*/  FMUL R38, R25, R46 ;  /* 0x0000002e19267220 */ /* 0x000fe20000400000 */
[----:B------:R-:W-:Y:S01]  /*5b50*/  HFMA2 R40, -RZ, RZ, 1.0087890625, -0.000686168670654296875 ;  /* 0x3c09919fff287431 */ /* 0x000fe200000001ff */
[----:B------:R-:W-:Y:S01]  /*5b60*/  MOV R2, 0x3aae005b ;  /* 0x3aae005b00027802 */ /* 0x000fe20000000f00 */
[----:B------:R-:W-:Y:S01]  /*5b70*/  UMOV UR8, 0x400 ;  /* 0x0000040000087882 */ /* 0x000fe20000000000 */
[C---:B------:R-:W-:Y:S01]  /*5b80*/  FMUL R3, R38.reuse, R38 ;  /* 0x0000002626037220 */ /* 0x040fe20000400000 */
[C---:B------:R-:W-:Y:S01]  /*5b90*/  FSETP.GE.AND P0, PT, |R38|.reuse, 1.0029599666595458984, PT ;  /* 0x3f8060fe2600780b */ /* 0x040fe20003f06200 */
[----:B------:R-:W-:Y:S01]  /*5ba0*/  HFMA2 R43, -RZ, RZ, 1.5341796875, 81.5625 ;  /* 0x3e235519ff2b7431 */ /* 0x000fe200000001ff */
        /* <DEDUP_REMOVED lines=12> */
[----:B0-----:R-:W-:-:S02]  /*5c70*/  ULEA UR8, UR9, UR8, 0x18 ;  /* 0x0000000809087291 */ /* 0x001fc4000f8ec0ff */
[----:B------:R-:W-:Y:S01]  /*5c80*/  FSEL R2, R2, -0.37612664699554443359, P0 ;  /* 0xbec093ac02027808 */ /* 0x000fe20000000000 */
[----:B------:R-:W-:Y:S01]  /*5c90*/  FFMA R0, R3, R0, R41 ;  /* 0x0000000003007223 */ /* 0x000fe20000000029 */
[----:B------:R-:W-:Y:S02]  /*5ca0*/  HFMA2 R41, -RZ, RZ, 1.7822265625, 0.000185489654541015625 ;  /* 0x3f210a14ff297431 */ /* 0x000fe400000001ff */
[----:B------:R-:W-:Y:S01]  /*5cb0*/  LEA R45, R47, UR8, 0x2 ;  /* 0x000000082f2d7c11 */ /* 0x000fe2000f8e10ff */
[C---:B------:R-:W-:Y:S01]  /*5cc0*/  FFMA R0, R3.reuse, R0, R43 ;  /* 0x0000000003007223 */ /* 0x040fe2000000002b */
[----:B------:R-:W-:-:S03]  /*5cd0*/  FSEL R43, -R3, R38, P0 ;  /* 0x00000026032b7208 */ /* 0x000fc60000000100 */
[----:B------:R-:W-:Y:S01]  /*5ce0*/  FFMA R0, R3, R0, R2 ;  /* 0x0000000003007223 */ /* 0x000fe20000000002 */
[----:B------:R-:W0:Y:S01]  /*5cf0*/  LDS R45, [R45] ;  /* 0x000000002d2d7984 */ /* 0x000e220000000800 */
[----:B------:R-:W-:Y:S02]  /*5d00*/  IADD3 R2, PT, PT, R46, 0x1800000, RZ ;  /* 0x018000002e027810 */ /* 0x000fe40007ffe0ff */
[----:B------:R-:W-:Y:S02]  /*5d10*/  FSEL R41, R41, 0.12837915122509002686, P0 ;  /* 0x3e0375d329297808 */ /* 0x000fe40000000000 */
[----:B------:R-:W-:-:S03]  /*5d20*/  LOP3.LUT R2, R2, 0x7f800000, RZ, 0xc0, !PT ;  /* 0x7f80000002027812 */ /* 0x000fc600078ec0ff */
[----:B------:R-:W-:Y:S01]  /*5d30*/  FFMA R0, R3, R0, R41 ;  /* 0x0000000003007223 */ /* 0x000fe20000000029 */
[----:B------:R-:W-:-:S03]  /*5d40*/  ISETP.GT.U32.AND P1, PT, R2, 0x1ffffff, PT ;  /* 0x01ffffff0200780c */ /* 0x000fc60003f24070 */
[----:B------:R-:W-:-:S04]  /*5d50*/  FFMA R40, R0, R43, R43 ;  /* 0x0000002b00287223 */ /* 0x000fc8000000002b */
[----:B------:R-:W1:Y:S02]  /*5d60*/  @P0 MUFU.EX2 R0, R40 ;  /* 0x0000002800000308 */ /* 0x000e640000000800 */
[----:B-1----:R-:W-:-:S05]  /*5d70*/  @P0 FADD R3, -R0, 1 ;  /* 0x3f80000000030421 */ /* 0x002fca0000000100 */
[----:B------:R-:W-:Y:S01]  /*5d80*/  @P0 LOP3.LUT R40, R3, 0x80000000, R38, 0xb8, !PT ;  /* 0x8000000003280812 */ /* 0x000fe200078eb826 */
[----:B------:R-:W-:Y:S06]  /*5d90*/  @P1 BRA `(.L_x_2786) ;  /* 0x00000000000c1947 */ /* 0x000fec0003800000 */
[----:B------:R-:W-:-:S07]  /*5da0*/  MOV R0, 0x5dc0 ;  /* 0x00005dc000007802 */ /* 0x000fce0000000f00 */
[----:B0-----:R-:W-:Y:S05]  /*5db0*/  CALL.REL.NOINC `($__internal_47_$__cuda_sm20_rcp_rn_f32_slowpath) ;  /* 0x0000002c00b87944 */ /* 0x001fea0003c00000 */
[----:B------:R-:W-:Y:S05]  /*5dc0*/  BRA `(.L_x_2787) ;  /* 0x0000000000107947 */ /* 0x000fea0003800000 */
.L_x_2786:
[----:B------:R-:W1:Y:S02]  /*5dd0*/  MUFU.RCP R41, R46 ;  /* 0x0000002e00297308 */ /* 0x000e640000001000 */
[----:B-1----:R-:W-:-:S04]  /*5de0*/  FFMA R0, R41, R46, -1 ;  /* 0xbf80000029007423 */ /* 0x002fc8000000002e */
[----:B------:R-:W-:-:S04]  /*5df0*/  FADD.FTZ R0, -R0, -RZ ;  /* 0x800000ff00007221 */ /* 0x000fc80000010100 */
[----:B------:R-:W-:-:S07]  /*5e00*/  FFMA R41, R41, R0, R41 ;  /* 0x0000000029297223 */ /* 0x000fce0000000029 */
.L_x_2787:
[----:B------:R-:W-:Y:S05]  /*5e10*/  BSYNC.RECONVERGENT B0 ;  /* 0x0000000000007941 */ /* 0x000fea0003800200 */
.L_x_2785:
        /* <DEDUP_REMOVED lines=17> */
[----:B0-----:R-:W-:Y:S01]  /*5f30*/  FMUL R43, R0, R3 ;  /* 0x00000003002b7220 */ /* 0x001fe20000400000 */
[-C--:B------:R-:W-:Y:S01]  /*5f40*/  FMUL R0, R41, R40.reuse ;  /* 0x0000002829007220 */ /* 0x080fe20000400000 */
[----:B------:R-:W-:Y:S02]  /*5f50*/  FMUL R40, R45, R40 ;  /* 0x000000282d287220 */ /* 0x000fe40000400000 */
[----:B------:R-:W-:Y:S02]  /*5f60*/  FMUL R2, R34, R43 ;  /* 0x0000002b22027220 */ /* 0x000fe40000400000 */
[----:B------:R-:W-:-:S02]  /*5f70*/  FMUL R40, R40, R41 ;  /* 0x0000002928287220 */ /* 0x000fc40000400000 */
[----:B------:R-:W-:-:S04]  /*5f80*/  FMUL R43, R2, R41 ;  /* 0x00000029022b7220 */ /* 0x000fc80000400000 */
[----:B------:R-:W-:-:S04]  /*5f90*/  FFMA R0, R0, R41, R43 ;  /* 0x0000002900007223 */ /* 0x000fc8000000002b */
[----:B------:R-:W-:Y:S01]  /*5fa0*/  FMUL R38, R45, R0 ;  /* 0x000000002d267220 */ /* 0x000fe20000400000 */
[----:B------:R-:W-:Y:S06]  /*5fb0*/  @P0 BRA `(.L_x_2789) ;  /* 0x00000000000c0947 */ /* 0x000fec0003800000 */
[----:B------:R-:W-:-:S07]  /*5fc0*/  MOV R0, 0x5fe0 ;  /* 0x00005fe000007802 */ /* 0x000fce0000000f00 */
[----:B------:R-:W-:Y:S05]  /*5fd0*/  CALL.REL.NOINC `($__internal_47_$__cuda_sm20_rcp_rn_f32_slowpath) ;  /* 0x0000002c00307944 */ /* 0x000fea0003c00000 */
[----:B------:R-:W-:Y:S05]  /*5fe0*/  BRA `(.L_x_2790) ;  /* 0x0000000000107947 */ /* 0x000fea0003800000 */
.L_x_2789:
[----:B------:R-:W0:Y:S02]  /*5ff0*/  MUFU.RCP R41, R46 ;  /* 0x0000002e00297308 */ /* 0x000e240000001000 */
[----:B0-----:R-:W-:-:S04]  /*6000*/  FFMA R0, R46, R41, -1 ;  /* 0xbf8000002e007423 */ /* 0x001fc80000000029 */
[----:B------:R-:W-:-:S04]  /*6010*/  FADD.FTZ R0, -R0, -RZ ;  /* 0x800000ff00007221 */ /* 0x000fc80000010100 */
[----:B------:R-:W-:-:S07]  /*6020*/  FFMA R41, R41, R0, R41 ;  /* 0x0000000029297223 */ /* 0x000fce0000000029 */
.L_x_2790:
[----:B------:R-:W-:Y:S05]  /*6030*/  BSYNC.RECONVERGENT B0 ;  /* 0x0000000000007941 */ /* 0x000fea0003800200 */
.L_x_2788:
[C---:B------:R-:W-:Y:S01]  /*6040*/  FMUL R0, R38.reuse, R35 ;  /* 0x0000002326007220 */ /* 0x040fe20000400000 */
[C---:B------:R-:W-:Y:S01]  /*6050*/  FMUL R37, R38.reuse, R37 ;  /* 0x0000002526257220 */ /* 0x040fe20000400000 */
[----:B------:R-:W-:Y:S01]  /*6060*/  FMUL R39, R38, R39 ;  /* 0x0000002726277220 */ /* 0x000fe20000400000 */
[----:B------:R-:W-:Y:S01]  /*6070*/  FFMA R19, R40, 0.5, R19 ;  /* 0x3f00000028137823 */ /* 0x000fe20000000013 */
[-C--:B------:R-:W-:Y:S01]  /*6080*/  FFMA R15, R0, R41.reuse, R15 ;  /* 0x00000029000f7223 */ /* 0x080fe2000000000f */
[-C--:B------:R-:W-:Y:S01]  /*6090*/  FFMA R16, R37, R41.reuse, R16 ;  /* 0x0000002925107223 */ /* 0x080fe20000000010 */
[----:B------:R-:W-:-:S07]  /*60a0*/  FFMA R18, R39, R41, R18 ;  /* 0x0000002927127223 */ /* 0x000fce0000000012 */
.L_x_2756:
[----:B------:R-:W-:Y:S05]  /*60b0*/  BSYNC.RECONVERGENT B2 ;  /* 0x0000000000027941 */ /* 0x000fea0003800200 */
.L_x_2755:
[----:B------:R-:W0:Y:S01]  /*60c0*/  LDCU UR8, c[0x0][0x420] ;  /* 0x00008400ff0877ac */ /* 0x000e220008000800 */
[----:B------:R-:W-:Y:S02]  /*60d0*/  IADD3 R3, PT, PT, R36, 0x1, RZ ;  /* 0x0000000124037810 */ /* 0x000fe40007ffe0ff */
[C---:B------:R-:W-:Y:S02]  /*60e0*/  ISETP.LT.U32.AND P1, PT, R47.reuse, 0x3f, PT ;  /* 0x0000003f2f00780c */ /* 0x040fe40003f21070 */
[----:B------:R-:W-:Y:S02]  /*60f0*/  IADD3 R47, PT, PT, R47, 0x1, RZ ;  /* 0x000000012f2f7810 */ /* 0x000fe40007ffe0ff */
[----:B0-----:R-:W-:-:S04]  /*6100*/  MOV R0, UR8 ;  /* 0x0000000800007c02 */ /* 0x001fc80008000f00 */
[----:B------:R-:W-:-:S13]  /*6110*/  ISETP.GE.AND P0, PT, R3, R0, PT ;  /* 0x000000000300720c */ /* 0x000fda0003f06270 */
[----:B------:R-:W-:Y:S05]  /*6120*/  @!P0 BRA P1, `(.L_x_2791) ;  /* 0xffffffe400d88947 */ /* 0x000fea000083ffff */
.L_x_2754:
[----:B------:R-:W-:Y:S05]  /*6130*/  BSYNC.RECONVERGENT B3 ;  /* 0x0000000000037941 */ /* 0x000fea0003800200 */
.L_x_2753:
[----:B------:R-:W-:Y:S06]  /*6140*/  BAR.SYNC.DEFER_BLOCKING 0x0 ;  /* 0x0000000000007b1d */ /* 0x000fec0000010000 */
[----:B------:R-:W-:Y:S05]  /*6150*/  @P2 BRA `(.L_x_2792) ;  /* 0xffffffe000dc2947 */ /* 0x000fea000383ffff */
.L_x_2750:
[----:B------:R-:W-:Y:S01]  /*6160*/  ISETP.GE.AND P0, PT, R5, R0, PT ;  /* 0x000000000500720c */ /* 0x000fe20003f06270 */
[----:B------:R-:W-:-:S12]  /*6170*/  BSSY.RECONVERGENT B0, `(.L_x_2793) ;  /* 0x000000a000007945 */ /* 0x000fd80003800200 */
[----:B------:R-:W-:Y:S05]  /*6180*/  @P0 BRA `(.L_x_2794) ;  /* 0x0000000000200947 */ /* 0x000fea0003800000 */
[----:B------:R-:W1:Y:S01]  /*6190*/  LDC.64 R2, c[0x0][0x390] ;  /* 0x0000e400ff027b82 */ /* 0x000e620000000a00 */
[----:B-----5:R-:W-:-:S07]  /*61a0*/  LEA R9, R5, R5, 0x1 ;  /* 0x0000000505097211 */ /* 0x020fce00078e08ff */
[----:B------:R-:W2:Y:S01]  /*61b0*/  LDC.64 R6, c[0x0][0x398] ;  /* 0x0000e600ff067b82 */ /* 0x000ea20000000a00 */
[----:B-1----:R-:W-:-:S05]  /*61c0*/  IMAD.WIDE R2, R9, 0x4, R2 ;  /* 0x0000000409027825 */ /* 0x002fca00078e0202 */
[----:B------:R1:W-:Y:S04]  /*61d0*/  REDG.E.ADD.F32.FTZ.RN.STRONG.GPU desc[UR12][R2.64], R15 ;  /* 0x0000000f020079a6 */ /* 0x0003e8000c12f30c */
[----:B------:R1:W-:Y:S04]  /*61e0*/  REDG.E.ADD.F32.FTZ.RN.STRONG.GPU desc[UR12][R2.64+0x4], R16 ;  /* 0x00000410020079a6 */ /* 0x0003e8000c12f30c */
[----:B------:R1:W-:Y:S04]  /*61f0*/  REDG.E.ADD.F32.FTZ.RN.STRONG.GPU desc[UR12][R2.64+0x8], R18 ;  /* 0x00000812020079a6 */ /* 0x0003e8000c12f30c */
[----:B--2---:R1:W-:Y:S02]  /*6200*/  REDG.E.ADD.F32.FTZ.RN.STRONG.GPU desc[UR12][R6.64], R19 ;  /* 0x00000013060079a6 */ /* 0x0043e4000c12f30c */
.L_x_2794:
[----:B------:R-:W-:Y:S05]  /*6210*/  BSYNC.RECONVERGENT B0 ;  /* 0x0000000000007941 */ /* 0x000fea0003800200 */
.L_x_2793:
[----:B------:R-:W-:Y:S06]  /*6220*/  BAR.SYNC.DEFER_BLOCKING 0x0 ;  /* 0x0000000000007b1d */ /* 0x000fec0000010000 */
[----:B------:R-:W-:Y:S05]  /*6230*/  @P0 EXIT ;  /* 0x000000000000094d */ /* 0x000fea0003800000 */
[----:B-1---5:R-:W1:Y:S01]  /*6240*/  LDC.64 R6, c[0x0][0x390] ;  /* 0x0000e400ff067b82 */ /* 0x022e620000000a00 */
[----:B------:R-:W-:-:S07]  /*6250*/  LEA R18, R5, R5, 0x1 ;  /* 0x0000000505127211 */ /* 0x000fce00078e08ff */
[----:B------:R-:W2:Y:S01]  /*6260*/  LDC.64 R2, c[0x0][0x3f0] ;  /* 0x0000fc00ff027b82 */ /* 0x000ea20000000a00 */
[----:B-1----:R-:W-:-:S05]  /*6270*/  IMAD.WIDE R10, R18, 0x4, R6 ;  /* 0x00000004120a7825 */ /* 0x002fca00078e0206 */
[----:B------:R-:W3:Y:S04]  /*6280*/  LDG.E R8, desc[UR12][R10.64+0x4] ;  /* 0x0000040c0a087981 */ /* 0x000ee8000c1e1900 */
[----:B------:R-:W4:Y:S04]  /*6290*/  LDG.E R9, desc[UR12][R10.64] ;  /* 0x0000000c0a097981 */ /* 0x000f28000c1e1900 */
[----:B------:R-:W4:Y:S01]  /*62a0*/  LDG.E R7, desc[UR12][R10.64+0x8] ;  /* 0x0000080c0a077981 */ /* 0x000f22000c1e1900 */
[----:B--2---:R-:W-:-:S06]  /*62b0*/  IMAD.WIDE R2, R5, 0x4, R2 ;  /* 0x0000000405027825 */ /* 0x004fcc00078e0202 */
[----:B------:R-:W2:Y:S01]  /*62c0*/  LDG.E.CONSTANT R2, desc[UR12][R2.64] ;  /* 0x0000000c02027981 */ /* 0x000ea2000c1e9900 */
[----:B------:R-:W-:Y:S01]  /*62d0*/  BSSY.RECONVERGENT B0, `(.L_x_2795) ;  /* 0x0000014000007945 */ /* 0x000fe20003800200 */
[----:B------:R-:W-:Y:S01]  /*62e0*/  SHF.R.S32.HI R6, RZ, 0x1f, R5 ;  /* 0x0000001fff067819 */ /* 0x000fe20000011405 */
[----:B---3--:R-:W-:-:S04]  /*62f0*/  FMUL R0, R8, R8 ;  /* 0x0000000808007220 */ /* 0x008fc80000400000 */
[----:B----4-:R-:W-:-:S04]  /*6300*/  FFMA R0, R9, R9, R0 ;  /* 0x0000000909007223 */ /* 0x010fc80000000000 */
[----:B------:R-:W-:-:S04]  /*6310*/  FFMA R0, R7, R7, R0 ;  /* 0x0000000707007223 */ /* 0x000fc80000000000 */
[----:B------:R1:W3:Y:S01]  /*6320*/  MUFU.RSQ R13, R0 ;  /* 0x00000000000d7308 */ /* 0x0002e20000001400 */
[----:B------:R-:W-:Y:S02]  /*6330*/  IADD3 R4, PT, PT, R0, -0xd000000, RZ ;  /* 0xf300000000047810 */ /* 0x000fe40007ffe0ff */
[----:B--2---:R-:W-:Y:S02]  /*6340*/  FSETP.GEU.AND P0, PT, R2, 9.9999999747524270788e-07, PT ;  /* 0x358637bd0200780b */ /* 0x004fe40003f0e000 */
[----:B------:R-:W-:Y:S02]  /*6350*/  ISETP.GT.U32.AND P1, PT, R4, 0x727fffff, PT ;  /* 0x727fffff0400780c */ /* 0x000fe40003f24070 */
[----:B------:R-:W-:-:S11]  /*6360*/  FSEL R4, R2, 12, P0 ;  /* 0x4140000002047808 */ /* 0x000fd60000000000 */
[----:B-1-3--:R-:W-:Y:S05]  /*6370*/  @!P1 BRA `(.L_x_2796) ;  /* 0x0000000000149947 */ /* 0x00afea0003800000 */
[----:B------:R-:W-:Y:S02]  /*6380*/  MOV R2, R0 ;  /* 0x0000000000027202 */ /* 0x000fe40000000f00 */
[----:B------:R-:W-:-:S07]  /*6390*/  MOV R0, 0x63b0 ;  /* 0x000063b000007802 */ /* 0x000fce0000000f00 */
[----:B0-----:R-:W-:Y:S05]  /*63a0*/  CALL.REL.NOINC `($__internal_48_$__cuda_sm20_sqrt_rn_f32_slowpath) ;  /* 0x0000002c00107944 */ /* 0x001fea0003c00000 */
[----:B------:R-:W-:Y:S01]  /*63b0*/  MOV R3, R41 ;  /* 0x0000002900037202 */ /* 0x000fe20000000f00 */
[----:B------:R-:W-:Y:S06]  /*63c0*/  BRA `(.L_x_2797) ;  /* 0x0000000000107947 */ /* 0x000fec0003800000 */
.L_x_2796:
[----:B------:R-:W-:Y:S01]  /*63d0*/  FMUL.FTZ R3, R0, R13 ;  /* 0x0000000d00037220 */ /* 0x000fe20000410000 */
[----:B------:R-:W-:-:S03]  /*63e0*/  FMUL.FTZ R13, R13, 0.5 ;  /* 0x3f0000000d0d7820 */ /* 0x000fc60000410000 */
[----:B------:R-:W-:-:S04]  /*63f0*/  FFMA R0, -R3, R3, R0 ;  /* 0x0000000303007223 */ /* 0x000fc80000000100 */
[----:B------:R-:W-:-:S07]  /*6400*/  FFMA R3, R0, R13, R3 ;  /* 0x0000000d00037223 */ /* 0x000fce0000000003 */
.L_x_2797:
[----:B------:R-:W-:Y:S05]  /*6410*/  BSYNC.RECONVERGENT B0 ;  /* 0x0000000000007941 */ /* 0x000fea0003800200 */
.L_x_2795:
[----:B------:R-:W-:Y:S01]  /*6420*/  FSETP.GEU.AND P0, PT, R3, 1.00000001335143196e-10, PT ;  /* 0x2edbe6ff0300780b */ /* 0x000fe20003f0e000 */
[----:B------:R-:W-:-:S12]  /*6430*/  BSSY.RECONVERGENT B2, `(.L_x_2798) ;  /* 0x0000036000027945 */ /* 0x000fd80003800200 */
[----:B------:R-:W-:Y:S05]  /*6440*/  @!P0 BRA `(.L_x_2799) ;  /* 0x0000000000d08947 */ /* 0x000fea0003800000 */
[----:B------:R-:W-:Y:S01]  /*6450*/  HFMA2 R11, -RZ, RZ, 0.9189453125, 16608 ;  /* 0x3b5a740eff0b7431 */ /* 0x000fe200000001ff */
[----:B------:R-:W-:Y:S01]  /*6460*/  MOV R0, 0x43960000 ;  /* 0x4396000000007802 */ /* 0x000fe20000000f00 */
[----:B------:R-:W1:Y:S01]  /*6470*/  FCHK P0, R3, 300 ;  /* 0x4396000003007902 */ /* 0x000e620000000000 */
[----:B------:R-:W-:Y:S03]  /*6480*/  BSSY.RECONVERGENT B3, `(.L_x_2800) ;  /* 0x000000a000037945 */ /* 0x000fe60003800200 */
[----:B------:R-:W-:-:S04]  /*6490*/  FFMA R0, R11, -R0, 1 ;  /* 0x3f8000000b007423 */ /* 0x000fc80000000800 */
[----:B------:R-:W-:-:S04]  /*64a0*/  FFMA R0, R0, R11, 0.0033333334140479564667 ;  /* 0x3b5a740e00007423 */ /* 0x000fc8000000000b */
[----:B------:R-:W-:-:S04]  /*64b0*/  FFMA R2, R0, R3, RZ ;  /* 0x0000000300027223 */ /* 0x000fc800000000ff */
[----:B------:R-:W-:-:S04]  /*64c0*/  FFMA R11, R2, -300, R3 ;  /* 0xc3960000020b7823 */ /* 0x000fc80000000003 */
[----:B------:R-:W-:Y:S01]  /*64d0*/  FFMA R0, R0, R11, R2 ;  /* 0x0000000b00007223 */ /* 0x000fe20000000002 */
[----:B-1----:R-:W-:Y:S06]  /*64e0*/  @!P0 BRA `(.L_x_2801) ;  /* 0x00000000000c8947 */ /* 0x002fec0003800000 */
[----:B------:R-:W-:Y:S02]  /*64f0*/  MOV R0, 0x43960000 ;  /* 0x4396000000007802 */ /* 0x000fe40000000f00 */
[----:B------:R-:W-:-:S07]  /*6500*/  MOV R2, 0x6520 ;  /* 0x0000652000027802 */ /* 0x000fce0000000f00 */
[----:B0-----:R-:W-:Y:S05]  /*6510*/  CALL.REL.NOINC `($__internal_49_$__cuda_sm3x_div_rn_noftz_f32_slowpath) ;  /* 0x0000002c000c7944 */ /* 0x001fea0003c00000 */
.L_x_2801:
[----:B------:R-:W-:Y:S05]  /*6520*/  BSYNC.RECONVERGENT B3 ;  /* 0x0000000000037941 */ /* 0x000fea0003800200 */
.L_x_2800:
        /* <DEDUP_REMOVED lines=15> */
[----:B------:R-:W1:Y:S02]  /*6620*/  MUFU.EX2 R0, R0 ;  /* 0x0000000000007308 */ /* 0x000e640000000800 */
[----:B-1----:R-:W-:Y:S01]  /*6630*/  FADD R2, R0, 1 ;  /* 0x3f80000000027421 */ /* 0x002fe20000000000 */
[----:B------:R-:W-:-:S04]  /*6640*/  FFMA R0, R11, R10, -0.33332768082618713379 ;  /* 0xbeaaa9ed0b007423 */ /* 0x000fc8000000000a */
[----:B------:R-:W-:Y:S01]  /*6650*/  FFMA R0, R11, R0, RZ ;  /* 0x000000000b007223 */ /* 0x000fe200000000ff */
[----:B------:R-:W1:Y:S01]  /*6660*/  MUFU.RCP R2, R2 ;  /* 0x0000000200027308 */ /* 0x000e620000001000 */
[----:B------:R-:W-:-:S04]  /*6670*/  FFMA R11, -R14, R12, 1 ;  /* 0x3f8000000e0b7423 */ /* 0x000fc8000000010c */
[----:B------:R-:W-:Y:S01]  /*6680*/  FFMA R12, R12, R11, R12 ;  /* 0x0000000b0c0c7223 */ /* 0x000fe2000000000c */
[----:B-1----:R-:W-:-:S05]  /*6690*/  FFMA R3, R2, -2, R3 ;  /* 0xc000000002037823 */ /* 0x002fca0000000003 */
[----:B------:R-:W-:Y:S01]  /*66a0*/  FSEL R3, |R3|, 1, !P0 ;  /* 0x3f80000003037808 */ /* 0x000fe20004000200 */
[----:B------:R-:W-:-:S04]  /*66b0*/  @!P1 FFMA R3, R14, R0, R14 ;  /* 0x000000000e039223 */ /* 0x000fc8000000000e */
[----:B------:R-:W1:Y:S01]  /*66c0*/  FCHK P0, R3, R14 ;  /* 0x0000000e03007302 */ /* 0x000e620000000000 */
[----:B------:R-:W-:-:S04]  /*66d0*/  FFMA R11, R3, R12, RZ ;  /* 0x0000000c030b7223 */ /* 0x000fc800000000ff */
[----:B------:R-:W-:-:S04]  /*66e0*/  FFMA R0, -R14, R11, R3 ;  /* 0x0000000b0e007223 */ /* 0x000fc80000000103 */
[----:B------:R-:W-:Y:S01]  /*66f0*/  FFMA R0, R12, R0, R11 ;  /* 0x000000000c007223 */ /* 0x000fe2000000000b */
[----:B-1----:R-:W-:Y:S06]  /*6700*/  @!P0 BRA `(.L_x_2804) ;  /* 0x00000000000c8947 */ /* 0x002fec0003800000 */
[----:B------:R-:W-:Y:S02]  /*6710*/  MOV R0, R14 ;  /* 0x0000000e00007202 */ /* 0x000fe40000000f00 */
[----:B------:R-:W-:-:S07]  /*6720*/  MOV R2, 0x6740 ;  /* 0x0000674000027802 */ /* 0x000fce0000000f00 */
[----:B0-----:R-:W-:Y:S05]  /*6730*/  CALL.REL.NOINC `($__internal_49_$__cuda_sm3x_div_rn_noftz_f32_slowpath) ;  /* 0x0000002800847944 */ /* 0x001fea0003c00000 */
.L_x_2804:
[----:B------:R-:W-:Y:S05]  /*6740*/  BSYNC.RECONVERGENT B4 ;  /* 0x0000000000047941 */ /* 0x000fea0003800200 */
.L_x_2803:
[----:B------:R-:W-:Y:S05]  /*6750*/  BSYNC.RECONVERGENT B3 ;  /* 0x0000000000037941 */ /* 0x000fea0003800200 */
.L_x_2802:
[-C--:B------:R-:W-:Y:S01]  /*6760*/  FMUL R9, R9, R0.reuse ;  /* 0x0000000009097220 */ /* 0x080fe20000400000 */
[-C--:B------:R-:W-:Y:S01]  /*6770*/  FMUL R8, R8, R0.reuse ;  /* 0x0000000008087220 */ /* 0x080fe20000400000 */
[----:B------:R-:W-:-:S07]  /*6780*/  FMUL R7, R7, R0 ;  /* 0x0000000007077220 */ /* 0x000fce0000400000 */
.L_x_2799:
[----:B------:R-:W-:Y:S05]  /*6790*/  BSYNC.RECONVERGENT B2 ;  /* 0x0000000000027941 */ /* 0x000fea0003800200 */
.L_x_2798:
[----:B------:R-:W1:Y:S01]  /*67a0*/  LDC R10, c[0x0][0x430] ;  /* 0x00010c00ff0a7b82 */ /* 0x000e620000000800 */
[----:B------:R-:W-:Y:S01]  /*67b0*/  IADD3 R0, PT, PT, R4, 0x1800000, RZ ;  /* 0x0180000004007810 */ /* 0x000fe20007ffe0ff */
[----:B------:R-:W-:Y:S03]  /*67c0*/  BSSY.RECONVERGENT B0, `(.L_x_2805) ;  /* 0x000000d000007945 */ /* 0x000fe60003800200 */
[----:B------:R-:W-:-:S04]  /*67d0*/  LOP3.LUT R0, R0, 0x7f800000, RZ, 0xc0, !PT ;  /* 0x7f80000000007812 */ /* 0x000fc800078ec0ff */
[----:B------:R-:W-:Y:S01]  /*67e0*/  ISETP.GT.U32.AND P0, PT, R0, 0x1ffffff, PT ;  /* 0x01ffffff0000780c */ /* 0x000fe20003f04070 */
[----:B-1----:R-:W-:-:S12]  /*67f0*/  FMUL R10, R10, 0.5 ;  /* 0x3f0000000a0a7820 */ /* 0x002fd80000400000 */
[----:B------:R-:W-:Y:S05]  /*6800*/  @P0 BRA `(.L_x_2806) ;  /* 0x0000000000100947 */ /* 0x000fea0003800000 */
[----:B------:R-:W-:Y:S02]  /*6810*/  MOV R46, R4 ;  /* 0x00000004002e7202 */ /* 0x000fe40000000f00 */
[----:B------:R-:W-:-:S07]  /*6820*/  MOV R0, 0x6840 ;  /* 0x0000684000007802 */ /* 0x000fce0000000f00 */
[----:B0-----:R-:W-:Y:S05]  /*6830*/  CALL.REL.NOINC `($__internal_47_$__cuda_sm20_rcp_rn_f32_slowpath) ;  /* 0x0000002400187944 */ /* 0x001fea0003c00000 */
[----:B------:R-:W-:Y:S05]  /*6840*/  BRA `(.L_x_2807) ;  /* 0x0000000000107947 */ /* 0x000fea0003800000 */
.L_x_2806:
[----:B------:R-:W1:Y:S02]  /*6850*/  MUFU.RCP R41, R4 ;  /* 0x0000000400297308 */ /* 0x000e640000001000 */
[----:B-1----:R-:W-:-:S04]  /*6860*/  FFMA R0, R4, R41, -1 ;  /* 0xbf80000004007423 */ /* 0x002fc80000000029 */
[----:B------:R-:W-:-:S04]  /*6870*/  FADD.FTZ R0, -R0, -RZ ;  /* 0x800000ff00007221 */ /* 0x000fc80000010100 */
[----:B------:R-:W-:-:S07]  /*6880*/  FFMA R41, R41, R0, R41 ;  /* 0x0000000029297223 */ /* 0x000fce0000000029 */
.L_x_2807:
[----:B------:R-:W-:Y:S05]  /*6890*/  BSYNC.RECONVERGENT B0 ;  /* 0x0000000000007941 */ /* 0x000fea0003800200 */
.L_x_2805:
[----:B------:R-:W1:Y:S08]  /*68a0*/  LDC.64 R20, c[0x0][0x388] ;  /* 0x0000e200ff147b82 */ /* 0x000e700000000a00 */
[----:B------:R-:W2:Y:S08]  /*68b0*/  LDC.64 R2, c[0x0][0x380] ;  /* 0x0000e000ff027b82 */ /* 0x000eb00000000a00 */
[----:B------:R-:W3:Y:S01]  /*68c0*/  LDC R13, c[0x0][0x43c] ;  /* 0x00010f00ff0d7b82 */ /* 0x000ee20000000800 */
[----:B-1----:R-:W-:-:S05]  /*68d0*/  IMAD.WIDE R20, R18, 0x4, R20 ;  /* 0x0000000412147825 */ /* 0x002fca00078e0214 */
[----:B------:R-:W4:Y:S01]  /*68e0*/  LDG.E R12, desc[UR12][R20.64] ;  /* 0x0000000c140c7981 */ /* 0x000f22000c1e1900 */
[----:B--2---:R-:W-:-:S03]  /*68f0*/  IMAD.WIDE R18, R18, 0x4, R2 ;  /* 0x0000000412127825 */ /* 0x004fc600078e0202 */
[----:B------:R-:W2:Y:S04]  /*6900*/  LDG.E R14, desc[UR12][R20.64+0x4] ;  /* 0x0000040c140e7981 */ /* 0x000ea8000c1e1900 */
[----:B------:R-:W5:Y:S04]  /*6910*/  LDG.E R2, desc[UR12][R20.64+0x8] ;  /* 0x0000080c14027981 */ /* 0x000f68000c1e1900 */
[----:B------:R-:W5:Y:S04]  /*6920*/  LDG.E R17, desc[UR12][R18.64] ;  /* 0x0000000c12117981 */ /* 0x000f68000c1e1900 */
[----:B0-----:R-:W5:Y:S04]  /*6930*/  LDG.E R25, desc[UR12][R18.64+0x4] ;  /* 0x0000040c12197981 */ /* 0x001f68000c1e1900 */
[----:B------:R-:W5:Y:S01]  /*6940*/  LDG.E R3, desc[UR12][R18.64+0x8] ;  /* 0x0000080c12037981 */ /* 0x000f62000c1e1900 */
[----:B------:R-:W-:-:S02]  /*6950*/  IMAD R6, R6, -0x21131993, RZ ;  /* 0xdeece66d06067824 */ /* 0x000fc400078e02ff */
[----:B------:R-:W-:-:S04]  /*6960*/  IMAD.WIDE.U32 R22, R5, -0x21131993, RZ ;  /* 0xdeece66d05167825 */ /* 0x000fc800078e00ff */
[----:B------:R-:W-:-:S05]  /*6970*/  IMAD R11, R5, 0x5, R6 ;  /* 0x00000005050b7824 */ /* 0x000fca00078e0206 */
[----:B------:R-:W-:-:S03]  /*6980*/  IADD3 R23, PT, PT, R23, R11, RZ ;  /* 0x0000000b17177210 */ /* 0x000fc60007ffe0ff */
[----:B---3--:R-:W-:-:S04]  /*6990*/  IMAD.WIDE.U32 R26, R13, 0x7f4a7c15, R22 ;  /* 0x7f4a7c150d1a7825 */ /* 0x008fc800078e0016 */
[----:B------:R-:W-:Y:S02]  /*69a0*/  HFMA2 R22, -RZ, RZ, -42112, -1.3649463653564453125e-05 ;  /* 0xf92480e5ff167431 */ /* 0x000fe400000001ff */
[----:B------:R-:W-:Y:S01]  /*69b0*/  IMAD R0, R13, -0x61c88647, R27 ;  /* 0x9e3779b90d007824 */ /* 0x000fe200078e021b */
[----:B------:R-:W-:-:S03]  /*69c0*/  MOV R23, 0x20ded384 ;  /* 0x20ded38400177802 */ /* 0x000fc60000000f00 */
[----:B------:R-:W-:Y:S02]  /*69d0*/  IMAD R5, R0, 0x18fade9, RZ ;  /* 0x018fade900057824 */ /* 0x000fe400078e02ff */
[----:B------:R-:W-:Y:S02]  /*69e0*/  HFMA2 R28, -RZ, RZ, -0.16650390625, 0.05999755859375 ;  /* 0xb1542baeff1c7431 */ /* 0x000fe400000001ff */
[----:B------:R-:W-:-:S04]  /*69f0*/  IMAD.WIDE.U32 R22, R26, 0x18fade9, R22 ;  /* 0x018fade91a167825 */ /* 0x000fc800078e0016 */
[----:B------:R-:W-:Y:S01]  /*6a00*/  IMAD R15, R26, 0x685f98a2, R5 ;  /* 0x685f98a21a0f7824 */ /* 0x000fe200078e0205 */
[----:B------:R-:W-:Y:S01]  /*6a10*/  MOV R29, 0x5ca47acf ;  /* 0x5ca47acf001d7802 */ /* 0x000fe20000000f00 */
[----:B------:R-:W-:-:S03]  /*6a20*/  IMAD R5, R0, 0x4c957f2d, RZ ;  /* 0x4c957f2d00057824 */ /* 0x000fc600078e02ff */
[----:B------:R-:W-:Y:S01]  /*6a30*/  IADD3 R15, PT, PT, R23, R15, RZ ;  /* 0x0000000f170f7210 */ /* 0x000fe20007ffe0ff */
[----:B------:R-:W-:-:S03]  /*6a40*/  IMAD.WIDE.U32 R28, R26, 0x4c957f2d, R28 ;  /* 0x4c957f2d1a1c7825 */ /* 0x000fc600078e001c */
[----:B------:R-:W-:Y:S01]  /*6a50*/  SHF.R.U64 R30, R22, 0xb, R15 ;  /* 0x0000000b161e7819 */ /* 0x000fe2000000120f */
[----:B------:R-:W-:Y:S01]  /*6a60*/  IMAD R5, R26, 0x5851f42d, R5 ;  /* 0x5851f42d1a057824 */ /* 0x000fe200078e0205 */
[----:B------:R-:W-:-:S04]  /*6a70*/  SHF.R.U32.HI R31, RZ, 0xb, R15 ;  /* 0x0000000bff1f7819 */ /* 0x000fc8000001160f */
[----:B------:R-:W-:Y:S01]  /*6a80*/  IADD3 R5, PT, PT, R29, R5, RZ ;  /* 0x000000051d057210 */ /* 0x000fe20007ffe0ff */
[----:B------:R-:W0:Y:S03]  /*6a90*/  I2F.U64 R30, R30 ;  /* 0x0000001e001e7312 */ /* 0x000e260000301000 */
[--C-:B------:R-:W-:Y:S02]  /*6aa0*/  SHF.R.U64 R28, R28, 0xb, R5.reuse ;  /* 0x0000000b1c1c7819 */ /* 0x100fe40000001205 */
[----:B------:R-:W-:-:S04]  /*6ab0*/  SHF.R.U32.HI R29, RZ, 0xb, R5 ;  /* 0x0000000bff1d7819 */ /* 0x000fc80000011605 */
[----:B------:R-:W1:Y:S01]  /*6ac0*/  I2F.U64 R28, R28 ;  /* 0x0000001c001c7312 */ /* 0x000e620000301000 */
[----:B0-----:R-:W-:-:S07]  /*6ad0*/  FMUL R0, R30, 1.1102230246251565404e-16 ;  /* 0x250000001e007820 */ /* 0x001fce0000400000 */
[----:B------:R-:W0:Y:S01]  /*6ae0*/  F2F.F64.F32 R26, R0 ;  /* 0x00000000001a7310 */ /* 0x000e220000201800 */
[----:B-1----:R-:W-:Y:S01]  /*6af0*/  FMUL R5, R28, 1.1102230246251565404e-16 ;  /* 0x250000001c057820 */ /* 0x002fe20000400000 */
[----:B------:R-:W-:Y:S01]  /*6b00*/  UMOV UR4, 0x54442d18 ;  /* 0x54442d1800047882 */ /* 0x000fe20000000000 */
[----:B------:R-:W-:-:S03]  /*6b10*/  UMOV UR5, 0x401921fb ;  /* 0x401921fb00057882 */ /* 0x000fc60000000000 */
[----:B------:R-:W-:-:S04]  /*6b20*/  FMNMX R5, R5, 1.00000001335143196e-10, !PT ;  /* 0x2edbe6ff05057809 */ /* 0x000fc80007800000 */
[----:B------:R-:W-:Y:S01]  /*6b30*/  IADD3 R6, PT, PT, R5, -0x3f2aaaab, RZ ;  /* 0xc0d5555505067810 */ /* 0x000fe20007ffe0ff */
[----:B0-----:R-:W-:Y:S01]  /*6b40*/  DMUL R26, R26, UR4 ;  /* 0x000000041a1a7c28 */ /* 0x001fe20008000000 */
[----:B------:R-:W-:Y:S01]  /*6b50*/  MOV R11, 0x3e055027 ;  /* 0x3e055027000b7802 */ /* 0x000fe20000000f00 */
[----:B------:R-:W-:Y:S01]  /*6b60*/  FMUL R0, R41, 0.00041840001358650624752 ;  /* 0x39db5cb329007820 */ /* 0x000fe20000400000 */
[----:B------:R-:W-:Y:S01]  /*6b70*/  LOP3.LUT R16, R6, 0xff800000, RZ, 0xc0, !PT ;  /* 0xff80000006107812 */ /* 0x000fe200078ec0ff */
[----:B------:R-:W0:Y:S03]  /*6b80*/  LDCU UR4, c[0x0][0x430] ;  /* 0x00008600ff0477ac */ /* 0x000e260008000800 */
[----:B------:R-:W-:-:S03]  /*6b90*/  IADD3 R6, PT, PT, R5, -R16, RZ ;  /* 0x8000001005067210 */ /* 0x000fc60007ffe0ff */
[----:B------:R-:W1:Y:S02]  /*6ba0*/  F2F.F32.F64 R27, R26 ;  /* 0x0000001a001b7310 */ /* 0x000e640000301000 */
[----:B------:R-:W-:-:S04]  /*6bb0*/  FADD R24, R6, -1 ;  /* 0xbf80000006187421 */ /* 0x000fc80000000000 */
[----:B------:R-:W-:-:S04]  /*6bc0*/  FFMA R11, R24, -R11, 0.14084610342979431152 ;  /* 0x3e1039f6180b7423 */ /* 0x000fc8000000080b */
[----:B------:R-:W-:-:S04]  /*6bd0*/  FFMA R11, R24, R11, -0.12148627638816833496 ;  /* 0xbdf8cdcc180b7423 */ /* 0x000fc8000000000b */
[----:B------:R-:W-:Y:S01]  /*6be0*/  FFMA R11, R24, R11, 0.13980610668659210205 ;  /* 0x3e0f2955180b7423 */ /* 0x000fe2000000000b */
[----:B-1----:R-:W-:-:S03]  /*6bf0*/  FMUL R6, R27, 0.63661974668502807617 ;  /* 0x3f22f9831b067820 */ /* 0x002fc60000400000 */
[----:B------:R-:W-:-:S03]  /*6c00*/  FFMA R11, R24, R11, -0.16684235632419586182 ;  /* 0xbe2ad8b9180b7423 */ /* 0x000fc6000000000b */
[----:B------:R-:W1:Y:S01]  /*6c10*/  F2I.NTZ R6, R6 ;  /* 0x0000000600067305 */ /* 0x000e620000203100 */
[----:B------:R-:W-:-:S04]  /*6c20*/  FFMA R11, R24, R11, 0.20012299716472625732 ;  /* 0x3e4ced0b180b7423 */ /* 0x000fc8000000000b */
[----:B------:R-:W-:-:S04]  /*6c30*/  FFMA R11, R24, R11, -0.24999669194221496582 ;  /* 0xbe7fff22180b7423 */ /* 0x000fc8000000000b */
[----:B------:R-:W-:-:S04]  /*6c40*/  FFMA R11, R24, R11, 0.33333182334899902344 ;  /* 0x3eaaaa78180b7423 */ /* 0x000fc8000000000b */
[----:B------:R-:W-:Y:S01]  /*6c50*/  FFMA R29, R24, R11, -0.5 ;  /* 0xbf000000181d7423 */ /* 0x000fe2000000000b */
[C---:B------:R-:W-:Y:S01]  /*6c60*/  FMUL R11, R0.reuse, R8 ;  /* 0x00000008000b7220 */ /* 0x040fe20000400000 */
[----:B-1----:R-:W-:Y:S01]  /*6c70*/  I2FP.F32.S32 R8, R6 ;  /* 0x0000000600087245 */ /* 0x002fe20000201400 */
[C---:B------:R-:W-:Y:S01]  /*6c80*/  FMUL R13, R0.reuse, R9 ;  /* 0x00000009000d7220 */ /* 0x040fe20000400000 */
[----:B------:R-:W-:Y:S01]  /*6c90*/  FMUL R9, R0, R7 ;  /* 0x0000000700097220 */ /* 0x000fe20000400000 */
[----:B------:R-:W-:Y:S01]  /*6ca0*/  I2FP.F32.S32 R0, R16 ;  /* 0x0000001000007245 */ /* 0x000fe20000201400 */
[----:B------:R-:W-:Y:S01]  /*6cb0*/  FMUL R29, R24, R29 ;  /* 0x0000001d181d7220 */ /* 0x000fe20000400000 */
[C---:B------:R-:W-:Y:S01]  /*6cc0*/  FFMA R7, R8.reuse, -1.5707962512969970703, R27 ;  /* 0xbfc90fda08077823 */ /* 0x040fe2000000001b */
[----:B------:R-:W-:Y:S02]  /*6cd0*/  ISETP.GT.U32.AND P0, PT, R5, 0x7f7fffff, PT ;  /* 0x7f7fffff0500780c */ /* 0x000fe40003f04070 */
[----:B------:R-:W-:Y:S01]  /*6ce0*/  FSETP.GE.AND P1, PT, |R27|, 105615, PT ;  /* 0x47ce47801b00780b */ /* 0x000fe20003f26200 */
[----:B------:R-:W-:Y:S01]  /*6cf0*/  FFMA R7, R8, -7.5497894158615963534e-08, R7 ;  /* 0xb3a2216808077823 */ /* 0x000fe20000000007 */
[----:B------:R-:W-:Y:S01]  /*6d00*/  FFMA R29, R24, R29, R24 ;  /* 0x0000001d181d7223 */ /* 0x000fe20000000018 */
[----:B------:R-:W-:Y:S01]  /*6d10*/  FFMA R0, R0, 1.1920928955078125e-07, RZ ;  /* 0x3400000000007823 */ /* 0x000fe200000000ff */
[C---:B------:R-:W-:Y:S01]  /*6d20*/  FMUL R13, R10.reuse, R13 ;  /* 0x0000000d0a0d7220 */ /* 0x040fe20000400000 */
[C---:B------:R-:W-:Y:S01]  /*6d30*/  FMUL R11, R10.reuse, R11 ;  /* 0x0000000b0a0b7220 */ /* 0x040fe20000400000 */
[----:B------:R-:W-:Y:S01]  /*6d40*/  FMUL R9, R10, R9 ;  /* 0x000000090a097220 */ /* 0x000fe20000400000 */
[----:B------:R-:W-:Y:S01]  /*6d50*/  FFMA R26, R8, -5.3903029534742383927e-15, R7 ;  /* 0xa7c234c5081a7823 */ /* 0x000fe20000000007 */
[----:B------:R-:W-:Y:S01]  /*6d60*/  FFMA R7, R0, 0.69314718246459960938, R29 ;  /* 0x3f31721800077823 */ /* 0x000fe2000000001d */
[----:B------:R-:W-:Y:S01]  /*6d70*/  MOV R0, 0x7f800000 ;  /* 0x7f80000000007802 */ /* 0x000fe20000000f00 */
[----:B------:R-:W-:Y:S04]  /*6d80*/  BSSY.RECONVERGENT B0, `(.L_x_2808) ;  /* 0x000003e000007945 */ /* 0x000fe80003800200 */
[----:B------:R-:W-:-:S04]  /*6d90*/  @P0 FFMA R7, R5, R0, +INF ;  /* 0x7f80000005070423 */ /* 0x000fc80000000000 */
[----:B------:R-:W-:Y:S01]  /*6da0*/  FMUL R7, R7, -2 ;  /* 0xc000000007077820 */ /* 0x000fe20000400000 */
[----:B----4-:R-:W-:Y:S01]  /*6db0*/  FADD R12, R12, R13 ;  /* 0x0000000d0c0c7221 */ /* 0x010fe20000000000 */
[----:B--2---:R-:W-:Y:S01]  /*6dc0*/  FADD R10, R14, R11 ;  /* 0x0000000b0e0a7221 */ /* 0x004fe20000000000 */
[----:B-----5:R-:W-:Y:S02]  /*6dd0*/  FADD R8, R2, R9 ;  /* 0x0000000902087221 */ /* 0x020fe40000000000 */
[----:B0-----:R-:W-:Y:S01]  /*6de0*/  FFMA R17, R12, UR4, R17 ;  /* 0x000000040c117c23 */ /* 0x001fe20008000011 */
[----:B------:R-:W-:Y:S01]  /*6df0*/  FFMA R16, R10, UR4, R25 ;  /* 0x000000040a107c23 */ /* 0x000fe20008000019 */
[----:B------:R-:W-:Y:S01]  /*6e00*/  FFMA R14, R8, UR4, R3 ;  /* 0x00000004080e7c23 */ /* 0x000fe20008000003 */
        /* <DEDUP_REMOVED lines=12> */
.L_x_2810:
        /* <DEDUP_REMOVED lines=34> */
[----:B------:R-:W-:Y:S02]  /*70f0*/  ISETP.GE.AND P0, PT, R27, RZ, PT ;  /* 0x000000ff1b00720c */ /* 0x000fe40003f06270 */
[----:B------:R-:W-:Y:S02]  /*7100*/  SHF.R.U32.HI R3, RZ, 0x1e, R3 ;  /* 0x0000001eff037819 */ /* 0x000fe40000011603 */
[----:B------:R-:W1:Y:S02]  /*7110*/  I2F.F64.S64 R24, R24 ;  /* 0x0000001800187312 */ /* 0x000e640000301c00 */
[----:B0-----:R-:W-:Y:S01]  /*7120*/  LEA.HI R6, R0, R3, RZ, 0x1 ;  /* 0x0000000300067211 */ /* 0x001fe200078f08ff */
[----:B-1----:R-:W-:-:S10]  /*7130*/  DMUL R28, R24, UR4 ;  /* 0x00000004181c7c28 */ /* 0x002fd40008000000 */
[----:B------:R-:W0:Y:S02]  /*7140*/  F2F.F32.F64 R28, R28 ;  /* 0x0000001c001c7310 */ /* 0x000e240000301000 */
[----:B0-----:R-:W-:-:S07]  /*7150*/  FSEL R26, -R28, R28, !P0 ;  /* 0x0000001c1c1a7208 */ /* 0x001fce0004000100 */
.L_x_2809:
[----:B------:R-:W-:Y:S05]  /*7160*/  BSYNC.RECONVERGENT B0 ;  /* 0x0000000000007941 */ /* 0x000fea0003800200 */
.L_x_2808:
[----:B------:R-:W-:Y:S01]  /*7170*/  LOP3.LUT R2, R6, 0x1, RZ, 0xc0, !PT ;  /* 0x0000000106027812 */ /* 0x000fe200078ec0ff */
[----:B------:R-:W-:Y:S01]  /*7180*/  FMUL R3, R26, R26 ;  /* 0x0000001a1a037220 */ /* 0x000fe20000400000 */
[----:B------:R-:W-:Y:S01]  /*7190*/  MOV R0, 0x37cbac00 ;  /* 0x37cbac0000007802 */ /* 0x000fe20000000f00 */
[----:B------:R0:W1:Y:S01]  /*71a0*/  MUFU.RSQ R24, R7 ;  /* 0x0000000700187308 */ /* 0x0000620000001400 */
[----:B------:R-:W-:Y:S01]  /*71b0*/  ISETP.NE.U32.AND P0, PT, R2, 0x1, PT ;  /* 0x000000010200780c */ /* 0x000fe20003f05070 */
[----:B------:R-:W-:Y:S01]  /*71c0*/  HFMA2 R2, -RZ, RZ, 1.0078125, -8.98838043212890625e-05 ;  /* 0x3c0885e4ff027431 */ /* 0x000fe200000001ff */
[----:B------:R-:W-:Y:S01]  /*71d0*/  IADD3 R6, PT, PT, R6, 0x1, RZ ;  /* 0x0000000106067810 */ /* 0x000fe20007ffe0ff */
[----:B------:R-:W-:Y:S01]  /*71e0*/  FFMA R0, R3, R0, -0.0013887860113754868507 ;  /* 0xbab607ed03007423 */ /* 0x000fe20000000000 */
[----:B------:R-:W-:Y:S01]  /*71f0*/  MOV R5, 0x3e2aaaa8 ;  /* 0x3e2aaaa800057802 */ /* 0x000fe20000000f00 */
[----:B------:R-:W-:Y:S01]  /*7200*/  BSSY.RECONVERGENT B0, `(.L_x_2811) ;  /* 0x0000016000007945 */ /* 0x000fe20003800200 */
[----:B------:R-:W-:-:S02]  /*7210*/  LOP3.LUT P1, RZ, R6, 0x2, RZ, 0xc0, !PT ;  /* 0x0000000206ff7812 */ /* 0x000fc4000782c0ff */
[----:B------:R-:W-:Y:S02]  /*7220*/  FSEL R0, R0, -0.00019574658654164522886, P0 ;  /* 0xb94d415300007808 */ /* 0x000fe40000000000 */
[----:B------:R-:W-:Y:S02]  /*7230*/  FSEL R6, -R5, -0.4999999701976776123, !P0 ;  /* 0xbeffffff05067808 */ /* 0x000fe40004000100 */
[----:B------:R-:W-:Y:S02]  /*7240*/  FSEL R2, R2, 0.041666727513074874878, !P0 ;  /* 0x3d2aaabb02027808 */ /* 0x000fe40004000000 */
[----:B------:R-:W-:-:S03]  /*7250*/  IADD3 R5, PT, PT, R7, -0xd000000, RZ ;  /* 0xf300000007057810 */ /* 0x000fc60007ffe0ff */
        /* <DEDUP_REMOVED lines=10> */
[----:B------:R-:W-:Y:S05]  /*7300*/  CALL.REL.NOINC `($__internal_48_$__cuda_sm20_sqrt_rn_f32_slowpath) ;  /* 0x0000001c00387944 */ /* 0x000fea0003c00000 */
[----:B------:R-:W-:Y:S05]  /*7310*/  BRA `(.L_x_2813) ;  /* 0x0000000000107947 */ /* 0x000fea0003800000 */
.L_x_2812:
[----:B------:R-:W-:Y:S01]  /*7320*/  FMUL.FTZ R0, R7, R24 ;  /* 0x0000001807007220 */ /* 0x000fe20000410000 */
[----:B------:R-:W-:-:S03]  /*7330*/  FMUL.FTZ R24, R24, 0.5 ;  /* 0x3f00000018187820 */ /* 0x000fc60000410000 */
[----:B------:R-:W-:-:S04]  /*7340*/  FFMA R7, -R0, R0, R7 ;  /* 0x0000000000077223 */ /* 0x000fc80000000107 */
[----:B------:R-:W-:-:S07]  /*7350*/  FFMA R41, R7, R24, R0 ;  /* 0x0000001807297223 */ /* 0x000fce0000000000 */
.L_x_2813:
[----:B------:R-:W-:Y:S05]  /*7360*/  BSYNC.RECONVERGENT B0 ;  /* 0x0000000000007941 */ /* 0x000fea0003800200 */
.L_x_2811:
[----:B------:R-:W-:Y:S02]  /*7370*/  HFMA2 R24, -RZ, RZ, -7.212162017822265625e-05, 5320 ;  /* 0x84ba6d32ff187431 */ /* 0x000fe400000001ff */
[C---:B------:R-:W-:Y:S02]  /*7380*/  IMAD R7, R15.reuse, 0x4c957f2d, RZ ;  /* 0x4c957f2d0f077824 */ /* 0x040fe400078e02ff */
[----:B------:R-:W-:Y:S01]  /*7390*/  HFMA2 R2, -RZ, RZ, -30320, -1.9967555999755859375e-05 ;  /* 0xf767814fff027431 */ /* 0x000fe200000001ff */
[----:B------:R-:W-:Y:S01]  /*73a0*/  MOV R25, 0x1a08ee11 ;  /* 0x1a08ee1100197802 */ /* 0x000fe20000000f00 */
[----:B------:R-:W-:Y:S01]  /*73b0*/  IMAD R15, R15, 0x18fade9, RZ ;  /* 0x018fade90f0f7824 */ /* 0x000fe200078e02ff */
[----:B------:R-:W-:Y:S01]  /*73c0*/  MOV R3, 0x14057b7e ;  /* 0x14057b7e00037802 */ /* 0x000fe20000000f00 */
[C---:B------:R-:W-:Y:S01]  /*73d0*/  IMAD R7, R22.reuse, 0x5851f42d, R7 ;  /* 0x5851f42d16077824 */ /* 0x040fe200078e0207 */
[----:B------:R-:W-:Y:S01]  /*73e0*/  UMOV UR4, 0x54442d18 ;  /* 0x54442d1800047882 */ /* 0x000fe20000000000 */
[C---:B------:R-:W-:Y:S01]  /*73f0*/  IMAD R15, R22.reuse, 0x685f98a2, R15 ;  /* 0x685f98a2160f7824 */ /* 0x040fe200078e020f */
[----:B------:R-:W-:Y:S01]  /*7400*/  UMOV UR5, 0x401921fb ;  /* 0x401921fb00057882 */ /* 0x000fe20000000000 */
[C---:B------:R-:W-:Y:S01]  /*7410*/  IMAD.WIDE.U32 R24, R22.reuse, 0x18fade9, R24 ;  /* 0x018fade916187825 */ /* 0x040fe200078e0018 */
[----:B------:R-:W-:Y:S03]  /*7420*/  BSSY.RECONVERGENT B0, `(.L_x_2814) ;  /* 0x0000063000007945 */ /* 0x000fe60003800200 */
[----:B------:R-:W-:Y:S01]  /*7430*/  IMAD.WIDE.U32 R2, R22, 0x4c957f2d, R2 ;  /* 0x4c957f2d16027825 */ /* 0x000fe200078e0002 */
[----:B------:R-:W-:-:S04]  /*7440*/  IADD3 R15, PT, PT, R25, R15, RZ ;  /* 0x0000000f190f7210 */ /* 0x000fc80007ffe0ff */
[----:B------:R-:W-:Y:S02]  /*7450*/  IADD3 R3, PT, PT, R3, R7, RZ ;  /* 0x0000000703037210 */ /* 0x000fe40007ffe0ff */
[----:B------:R-:W-:Y:S02]  /*7460*/  SHF.R.U64 R22, R24, 0xb, R15 ;  /* 0x0000000b18167819 */ /* 0x000fe4000000120f */
[----:B------:R-:W-:Y:S02]  /*7470*/  SHF.R.U64 R6, R2, 0xb, R3 ;  /* 0x0000000b02067819 */ /* 0x000fe40000001203 */
[----:B------:R-:W-:Y:S02]  /*7480*/  SHF.R.U32.HI R23, RZ, 0xb, R15 ;  /* 0x0000000bff177819 */ /* 0x000fe4000001160f */
[----:B------:R-:W-:Y:S02]  /*7490*/  SHF.R.U32.HI R7, RZ, 0xb, R3 ;  /* 0x0000000bff077819 */ /* 0x000fe40000011603 */
[----:B------:R0:W1:Y:S08]  /*74a0*/  I2F.U64 R22, R22 ;  /* 0x0000001600167312 */ /* 0x0000700000301000 */
[----:B------:R2:W3:Y:S01]  /*74b0*/  I2F.U64 R6, R6 ;  /* 0x0000000600067312 */ /* 0x0004e20000301000 */
[----:B0-----:R-:W-:Y:S01]  /*74c0*/  MOV R23, 0x7f800000 ;  /* 0x7f80000000177802 */ /* 0x001fe20000000f00 */
[----:B-1----:R-:W-:Y:S01]  /*74d0*/  FMUL R26, R22, 1.1102230246251565404e-16 ;  /* 0x25000000161a7820 */ /* 0x002fe20000400000 */
[----:B--2---:R-:W-:-:S05]  /*74e0*/  MOV R7, 0x3e055027 ;  /* 0x3e05502700077802 */ /* 0x004fca0000000f00 */
[----:B------:R-:W0:Y:S01]  /*74f0*/  F2F.F64.F32 R2, R26 ;  /* 0x0000001a00027310 */ /* 0x000e220000201800 */
[----:B---3--:R-:W-:-:S05]  /*7500*/  FMUL R0, R6, 1.1102230246251565404e-16 ;  /* 0x2500000006007820 */ /* 0x008fca0000400000 */
[----:B------:R-:W-:-:S04]  /*7510*/  FMNMX R28, R0, 1.00000001335143196e-10, !PT ;  /* 0x2edbe6ff001c7809 */ /* 0x000fc80007800000 */
[C---:B------:R-:W-:Y:S01]  /*7520*/  IADD3 R0, PT, PT, R28.reuse, -0x3f2aaaab, RZ ;  /* 0xc0d555551c007810 */ /* 0x040fe20007ffe0ff */
[----:B0-----:R-:W-:Y:S01]  /*7530*/  DMUL R2, R2, UR4 ;  /* 0x0000000402027c28 */ /* 0x001fe20008000000 */
[----:B------:R-:W-:Y:S02]  /*7540*/  ISETP.GT.U32.AND P0, PT, R28, 0x7f7fffff, PT ;  /* 0x7f7fffff1c00780c */ /* 0x000fe40003f04070 */
[----:B------:R-:W-:-:S03]  /*7550*/  LOP3.LUT R29, R0, 0xff800000, RZ, 0xc0, !PT ;  /* 0xff800000001d7812 */ /* 0x000fc600078ec0ff */
[----:B------:R-:W0:Y:S01]  /*7560*/  F2F.F32.F64 R27, R2 ;  /* 0x00000002001b7310 */ /* 0x000e220000301000 */
[----:B------:R-:W-:-:S05]  /*7570*/  IADD3 R0, PT, PT, R28, -R29, RZ ;  /* 0x8000001d1c007210 */ /* 0x000fca0007ffe0ff */
[----:B------:R-:W-:Y:S01]  /*7580*/  FADD R6, R0, -1 ;  /* 0xbf80000000067421 */ /* 0x000fe20000000000 */
[----:B------:R-:W-:-:S03]  /*7590*/  I2FP.F32.S32 R0, R29 ;  /* 0x0000001d00007245 */ /* 0x000fc60000201400 */
[----:B------:R-:W-:Y:S02]  /*75a0*/  FFMA R7, R6, -R7, 0.14084610342979431152 ;  /* 0x3e1039f606077423 */ /* 0x000fe40000000807 */
[----:B------:R-:W-:Y:S02]  /*75b0*/  FFMA R0, R0, 1.1920928955078125e-07, RZ ;  /* 0x3400000000007823 */ /* 0x000fe400000000ff */
[C---:B------:R-:W-:Y:S01]  /*75c0*/  FFMA R7, R6.reuse, R7, -0.12148627638816833496 ;  /* 0xbdf8cdcc06077423 */ /* 0x040fe20000000007 */
[C---:B0-----:R-:W-:Y:S01]  /*75d0*/  FMUL R22, R27.reuse, 0.63661974668502807617 ;  /* 0x3f22f9831b167820 */ /* 0x041fe20000400000 */
[----:B------:R-:W-:Y:S02]  /*75e0*/  FSETP.GE.AND P1, PT, |R27|, 105615, PT ;  /* 0x47ce47801b00780b */ /* 0x000fe40003f26200 */
        /* <DEDUP_REMOVED lines=13> */
[----:B------:R-:W-:Y:S01]  /*76c0*/  @P0 FFMA R26, R28, R23, +INF ;  /* 0x7f8000001c1a0423 */ /* 0x000fe20000000017 */
[----:B------:R-:W-:Y:S01]  /*76d0*/  FMUL R7, R5, R41 ;  /* 0x0000002905077220 */ /* 0x000fe20000400000 */
[----:B------:R-:W-:Y:S02]  /*76e0*/  FFMA R0, R2, -5.3903029534742383927e-15, R3 ;  /* 0xa7c234c502007823 */ /* 0x000fe40000000003 */
        /* <DEDUP_REMOVED lines=13> */
.L_x_2816:
        /* <DEDUP_REMOVED lines=36> */
[----:B------:R-:W1:Y:S01]  /*7a00*/  I2F.F64.S64 R22, R22 ;  /* 0x0000001600167312 */ /* 0x000e620000301c00 */
[----:B------:R-:W-:Y:S01]  /*7a10*/  LEA.HI R30, R0, R3, RZ, 0x1 ;  /* 0x00000003001e7211 */ /* 0x000fe200078f08ff */
[----:B-1----:R-:W-:-:S10]  /*7a20*/  DMUL R28, R22, UR4 ;  /* 0x00000004161c7c28 */ /* 0x002fd40008000000 */
[----:B------:R-:W1:Y:S02]  /*7a30*/  F2F.F32.F64 R28, R28 ;  /* 0x0000001c001c7310 */ /* 0x000e640000301000 */
[----:B01----:R-:W-:-:S07]  /*7a40*/  FSEL R0, -R28, R28, !P0 ;  /* 0x0000001c1c007208 */ /* 0x003fce0004000100 */
.L_x_2815:
[----:B------:R-:W-:Y:S05]  /*7a50*/  BSYNC.RECONVERGENT B0 ;  /* 0x0000000000007941 */ /* 0x000fea0003800200 */
.L_x_2814:
[----:B------:R-:W-:Y:S01]  /*7a60*/  MOV R2, 0x37cbac00 ;  /* 0x37cbac0000027802 */ /* 0x000fe20000000f00 */
[----:B------:R-:W-:Y:S02]  /*7a70*/  HFMA2 R6, -RZ, RZ, 1.0078125, -8.98838043212890625e-05 ;  /* 0x3c0885e4ff067431 */ /* 0x000fe400000001ff */
[----:B------:R-:W-:Y:S01]  /*7a80*/  FMUL R3, R0, R0 ;  /* 0x0000000000037220 */ /* 0x000fe20000400000 */
[C---:B------:R-:W-:Y:S01]  /*7a90*/  LOP3.LUT R5, R30.reuse, 0x1, RZ, 0xc0, !PT ;  /* 0x000000011e057812 */ /* 0x040fe200078ec0ff */
[----:B------:R-:W-:Y:S01]  /*7aa0*/  BSSY.RECONVERGENT B0, `(.L_x_2817) ;  /* 0x000001b000007945 */ /* 0x000fe20003800200 */
[----:B------:R-:W-:Y:S01]  /*7ab0*/  MOV R22, 0x3e2aaaa8 ;  /* 0x3e2aaaa800167802 */ /* 0x000fe20000000f00 */
[----:B------:R-:W-:Y:S01]  /*7ac0*/  FFMA R2, R3, R2, -0.0013887860113754868507 ;  /* 0xbab607ed03027423 */ /* 0x000fe20000000002 */
[----:B------:R-:W-:Y:S02]  /*7ad0*/  ISETP.NE.U32.AND P0, PT, R5, 0x1, PT ;  /* 0x000000010500780c */ /* 0x000fe40003f05070 */
[----:B------:R-:W-:Y:S01]  /*7ae0*/  IADD3 R30, PT, PT, R30, 0x1, RZ ;  /* 0x000000011e1e7810 */ /* 0x000fe20007ffe0ff */
[----:B------:R0:W1:Y:S01]  /*7af0*/  MUFU.RSQ R5, R26 ;  /* 0x0000001a00057308 */ /* 0x0000620000001400 */
[----:B------:R-:W-:-:S02]  /*7b00*/  FSEL R2, R2, -0.00019574658654164522886, P0 ;  /* 0xb94d415302027808 */ /* 0x000fc40000000000 */
[----:B------:R-:W-:Y:S02]  /*7b10*/  FSEL R6, R6, 0.041666727513074874878, !P0 ;  /* 0x3d2aaabb06067808 */ /* 0x000fe40004000000 */
[----:B------:R-:W-:Y:S02]  /*7b20*/  FSEL R22, -R22, -0.4999999701976776123, !P0 ;  /* 0xbeffffff16167808 */ /* 0x000fe40004000100 */
[----:B------:R-:W-:Y:S01]  /*7b30*/  FSEL R0, R0, 1, !P0 ;  /* 0x3f80000000007808 */ /* 0x000fe20004000000 */
[C---:B------:R-:W-:Y:S01]  /*7b40*/  FFMA R2, R3.reuse, R2, R6 ;  /* 0x0000000203027223 */ /* 0x040fe20000000006 */
[----:B------:R-:W-:Y:S02]  /*7b50*/  IADD3 R6, PT, PT, R26, -0xd000000, RZ ;  /* 0xf30000001a067810 */ /* 0x000fe40007ffe0ff */
[----:B------:R-:W-:Y:S01]  /*7b60*/  LOP3.LUT P1, RZ, R30, 0x2, RZ, 0xc0, !PT ;  /* 0x000000021eff7812 */ /* 0x000fe2000782c0ff */
[C---:B------:R-:W-:Y:S01]  /*7b70*/  FFMA R2, R3.reuse, R2, R22 ;  /* 0x0000000203027223 */ /* 0x040fe20000000016 */
[----:B------:R-:W-:Y:S01]  /*7b80*/  ISETP.GT.U32.AND P0, PT, R6, 0x727fffff, PT ;  /* 0x727fffff0600780c */ /* 0x000fe20003f04070 */
[----:B------:R-:W-:-:S04]  /*7b90*/  FFMA R3, R3, R0, RZ ;  /* 0x0000000003037223 */ /* 0x000fc800000000ff */
[----:B------:R-:W-:-:S06]  /*7ba0*/  FFMA R6, R3, R2, R0 ;  /* 0x0000000203067223 */ /* 0x000fcc0000000000 */
[----:B------:R-:W-:Y:S02]  /*7bb0*/  @P1 FADD R6, RZ, -R6 ;  /* 0x80000006ff061221 */ /* 0x000fe40000000000 */
[----:B01----:R-:W-:Y:S05]  /*7bc0*/  @!P0 BRA `(.L_x_2818) ;  /* 0x0000000000108947 */ /* 0x003fea0003800000 */
[----:B------:R-:W-:Y:S02]  /*7bd0*/  MOV R2, R26 ;  /* 0x0000001a00027202 */ /* 0x000fe40000000f00 */
[----:B------:R-:W-:-:S07]  /*7be0*/  MOV R0, 0x7c00 ;  /* 0x00007c0000007802 */ /* 0x000fce0000000f00 */
[----:B------:R-:W-:Y:S05]  /*7bf0*/  CALL.REL.NOINC `($__internal_48_$__cuda_sm20_sqrt_rn_f32_slowpath) ;  /* 0x0000001000fc7944 */ /* 0x000fea0003c00000 */
[----:B------:R-:W-:Y:S05]  /*7c00*/  BRA `(.L_x_2819) ;  /* 0x0000000000107947 */ /* 0x000fea0003800000 */
.L_x_2818:
[----:B------:R-:W-:Y:S01]  /*7c10*/  FMUL.FTZ R41, R26, R5 ;  /* 0x000000051a297220 */ /* 0x000fe20000410000 */
[----:B------:R-:W-:-:S03]  /*7c20*/  FMUL.FTZ R5, R5, 0.5 ;  /* 0x3f00000005057820 */ /* 0x000fc60000410000 */
[----:B------:R-:W-:-:S04]  /*7c30*/  FFMA R26, -R41, R41, R26 ;  /* 0x00000029291a7223 */ /* 0x000fc8000000011a */
[----:B------:R-:W-:-:S07]  /*7c40*/  FFMA R41, R26, R5, R41 ;  /* 0x000000051a297223 */ /* 0x000fce0000000029 */
.L_x_2819:
[----:B------:R-:W-:Y:S05]  /*7c50*/  BSYNC.RECONVERGENT B0 ;  /* 0x0000000000007941 */ /* 0x000fea0003800200 */
.L_x_2817:
[----:B------:R-:W-:Y:S01]  /*7c60*/  HFMA2 R2, -RZ, RZ, -30320, -1.9967555999755859375e-05 ;  /* 0xf767814fff027431 */ /* 0x000fe200000001ff */
[----:B------:R-:W-:Y:S01]  /*7c70*/  MOV R3, 0x14057b7e ;  /* 0x14057b7e00037802 */ /* 0x000fe20000000f00 */
[----:B------:R-:W-:Y:S02]  /*7c80*/  HFMA2 R26, -RZ, RZ, -7.212162017822265625e-05, 5320 ;  /* 0x84ba6d32ff1a7431 */ /* 0x000fe400000001ff */
[C---:B------:R-:W-:Y:S01]  /*7c90*/  IMAD R5, R15.reuse, 0x4c957f2d, RZ ;  /* 0x4c957f2d0f057824 */ /* 0x040fe200078e02ff */
[----:B------:R-:W-:Y:S01]  /*7ca0*/  MOV R27, 0x1a08ee11 ;  /* 0x1a08ee11001b7802 */ /* 0x000fe20000000f00 */
[----:B------:R-:W-:Y:S01]  /*7cb0*/  IMAD R15, R15, 0x18fade9, RZ ;  /* 0x018fade90f0f7824 */ /* 0x000fe200078e02ff */
[----:B------:R-:W-:Y:S01]  /*7cc0*/  UMOV UR4, 0x54442d18 ;  /* 0x54442d1800047882 */ /* 0x000fe20000000000 */
[C---:B------:R-:W-:Y:S01]  /*7cd0*/  IMAD R5, R24.reuse, 0x5851f42d, R5 ;  /* 0x5851f42d18057824 */ /* 0x040fe200078e0205 */
[----:B------:R-:W-:Y:S01]  /*7ce0*/  UMOV UR5, 0x401921fb ;  /* 0x401921fb00057882 */ /* 0x000fe20000000000 */
[C---:B------:R-:W-:Y:S01]  /*7cf0*/  IMAD R15, R24.reuse, 0x685f98a2, R15 ;  /* 0x685f98a2180f7824 */ /* 0x040fe200078e020f */
[----:B------:R-:W-:Y:S01]  /*7d00*/  BSSY.RECONVERGENT B0, `(.L_x_2820) ;  /* 0x0000067000007945 */ /* 0x000fe20003800200 */
[----:B------:R-:W-:-:S04]  /*7d10*/  IMAD.WIDE.U32 R2, R24, 0x4c957f2d, R2 ;  /* 0x4c957f2d18027825 */ /* 0x000fc800078e0002 */
[----:B------:R-:W-:Y:S01]  /*7d20*/  FMUL R6, R6, R41 ;  /* 0x0000002906067220 */ /* 0x000fe20000400000 */
[----:B------:R-:W-:Y:S01]  /*7d30*/  IMAD.WIDE.U32 R26, R24, 0x18fade9, R26 ;  /* 0x018fade9181a7825 */ /* 0x000fe200078e001a */
[----:B------:R-:W-:-:S04]  /*7d40*/  IADD3 R3, PT, PT, R3, R5, RZ ;  /* 0x0000000503037210 */ /* 0x000fc80007ffe0ff */
[--C-:B------:R-:W-:Y:S02]  /*7d50*/  SHF.R.U64 R22, R2, 0xb, R3.reuse ;  /* 0x0000000b02167819 */ /* 0x100fe40000001203 */
[----:B------:R-:W-:Y:S02]  /*7d60*/  SHF.R.U32.HI R23, RZ, 0xb, R3 ;  /* 0x0000000bff177819 */ /* 0x000fe40000011603 */
[----:B------:R-:W-:Y:S02]  /*7d70*/  IADD3 R3, PT, PT, R27, R15, RZ ;  /* 0x0000000f1b037210 */ /* 0x000fe40007ffe0ff */
[----:B------:R0:W1:Y:S02]  /*7d80*/  I2F.U64 R22, R22 ;  /* 0x0000001600167312 */ /* 0x0000640000301000 */
[--C-:B------:R-:W-:Y:S02]  /*7d90*/  SHF.R.U64 R26, R26, 0xb, R3.reuse ;  /* 0x0000000b1a1a7819 */ /* 0x100fe40000001203 */
[----:B------:R-:W-:-:S04]  /*7da0*/  SHF.R.U32.HI R27, RZ, 0xb, R3 ;  /* 0x0000000bff1b7819 */ /* 0x000fc80000011603 */
[----:B------:R-:W2:Y:S01]  /*7db0*/  I2F.U64 R26, R26 ;  /* 0x0000001a001a7312 */ /* 0x000ea20000301000 */
[----:B0-----:R-:W-:Y:S01]  /*7dc0*/  MOV R23, 0x3e055027 ;  /* 0x3e05502700177802 */ /* 0x001fe20000000f00 */
[----:B-1----:R-:W-:-:S05]  /*7dd0*/  FMUL R0, R22, 1.1102230246251565404e-16 ;  /* 0x2500000016007820 */ /* 0x002fca0000400000 */
[----:B------:R-:W-:Y:S01]  /*7de0*/  FMNMX R24, R0, 1.00000001335143196e-10, !PT ;  /* 0x2edbe6ff00187809 */ /* 0x000fe20007800000 */
[----:B--2---:R-:W-:-:S03]  /*7df0*/  FMUL R5, R26, 1.1102230246251565404e-16 ;  /* 0x250000001a057820 */ /* 0x004fc60000400000 */
[C---:B------:R-:W-:Y:S01]  /*7e00*/  IADD3 R0, PT, PT, R24.reuse, -0x3f2aaaab, RZ ;  /* 0xc0d5555518007810 */ /* 0x040fe20007ffe0ff */
[----:B------:R-:W0:Y:S01]  /*7e10*/  LDC R26, c[0x0][0x438] ;  /* 0x00010e00ff1a7b82 */ /* 0x000e220000000800 */
[----:B------:R-:W-:Y:S01]  /*7e20*/  ISETP.GT.U32.AND P0, PT, R24, 0x7f7fffff, PT ;  /* 0x7f7fffff1800780c */ /* 0x000fe20003f04070 */
[----:B------:R-:W1:Y:S01]  /*7e30*/  F2F.F64.F32 R2, R5 ;  /* 0x0000000500027310 */ /* 0x000e620000201800 */
[----:B------:R-:W-:-:S04]  /*7e40*/  LOP3.LUT R25, R0, 0xff800000, RZ, 0xc0, !PT ;  /* 0xff80000000197812 */ /* 0x000fc800078ec0ff */
[----:B------:R-:W-:-:S05]  /*7e50*/  IADD3 R0, PT, PT, R24, -R25, RZ ;  /* 0x8000001918007210 */ /* 0x000fca0007ffe0ff */
[----:B------:R-:W-:Y:S01]  /*7e60*/  FADD R22, R0, -1 ;  /* 0xbf80000000167421 */ /* 0x000fe20000000000 */
[----:B------:R-:W-:Y:S02]  /*7e70*/  I2FP.F32.S32 R0, R25 ;  /* 0x0000001900007245 */ /* 0x000fe40000201400 */
[----:B------:R-:W-:Y:S01]  /*7e80*/  MOV R25, 0x7f800000 ;  /* 0x7f80000000197802 */ /* 0x000fe20000000f00 */
[----:B------:R-:W-:Y:S01]  /*7e90*/  FFMA R23, R22, -R23, 0.14084610342979431152 ;  /* 0x3e1039f616177423 */ /* 0x000fe20000000817 */
[----:B-1----:R-:W-:Y:S01]  /*7ea0*/  DMUL R2, R2, UR4 ;  /* 0x0000000402027c28 */ /* 0x002fe20008000000 */
[----:B------:R-:W0:Y:S01]  /*7eb0*/  LDCU UR4, c[0x0][0x430] ;  /* 0x00008600ff0477ac */ /* 0x000e220008000800 */
[----:B------:R-:W-:Y:S01]  /*7ec0*/  FFMA R0, R0, 1.1920928955078125e-07, RZ ;  /* 0x3400000000007823 */ /* 0x000fe200000000ff */
[----:B------:R-:W-:-:S03]  /*7ed0*/  FFMA R23, R22, R23, -0.12148627638816833496 ;  /* 0xbdf8cdcc16177423 */ /* 0x000fc60000000017 */
[----:B------:R-:W1:Y:S01]  /*7ee0*/  F2F.F32.F64 R15, R2 ;  /* 0x00000002000f7310 */ /* 0x000e620000301000 */
[----:B------:R-:W-:-:S04]  /*7ef0*/  FFMA R23, R22, R23, 0.13980610668659210205 ;  /* 0x3e0f295516177423 */ /* 0x000fc80000000017 */
[----:B------:R-:W-:-:S04]  /*7f00*/  FFMA R23, R22, R23, -0.16684235632419586182 ;  /* 0xbe2ad8b916177423 */ /* 0x000fc80000000017 */
[----:B------:R-:W-:-:S04]  /*7f10*/  FFMA R23, R22, R23, 0.20012299716472625732 ;  /* 0x3e4ced0b16177423 */ /* 0x000fc80000000017 */
[----:B------:R-:W-:Y:S01]  /*7f20*/  FFMA R23, R22, R23, -0.24999669194221496582 ;  /* 0xbe7fff2216177423 */ /* 0x000fe20000000017 */
[----:B0-----:R-:W-:Y:S01]  /*7f30*/  FMUL R26, R26, -UR4 ;  /* 0x800000041a1a7c20 */ /* 0x001fe20008400000 */
[C---:B-1----:R-:W-:Y:S01]  /*7f40*/  FMUL R5, R15.reuse, 0.63661974668502807617 ;  /* 0x3f22f9830f057820 */ /* 0x042fe20000400000 */
[----:B------:R-:W-:Y:S01]  /*7f50*/  FSETP.GE.AND P1, PT, |R15|, 105615, PT ;  /* 0x47ce47800f00780b */ /* 0x000fe20003f26200 */
[----:B------:R-:W-:-:S04]  /*7f60*/  FFMA R23, R22, R23, 0.33333182334899902344 ;  /* 0x3eaaaa7816177423 */ /* 0x000fc80000000017 */
[----:B------:R-:W0:Y:S01]  /*7f70*/  F2I.NTZ R5, R5 ;  /* 0x0000000500057305 */ /* 0x000e220000203100 */
        /* <DEDUP_REMOVED lines=22> */
.L_x_2822:
        /* <DEDUP_REMOVED lines=41> */
.L_x_2821:
[----:B------:R-:W-:Y:S05]  /*8370*/  BSYNC.RECONVERGENT B0 ;  /* 0x0000000000007941 */ /* 0x000fea0003800200 */
.L_x_2820:
[----:B------:R-:W-:Y:S01]  /*8380*/  HFMA2 R15, -RZ, RZ, 3.7421875, 0 ;  /* 0x437c0000ff0f7431 */ /* 0x000fe200000001ff */
[----:B------:R-:W-:Y:S01]  /*8390*/  MOV R3, 0x3bbb989d ;  /* 0x3bbb989d00037802 */ /* 0x000fe20000000f00 */
[----:B------:R-:W-:Y:S01]  /*83a0*/  BSSY.RECONVERGENT B0, `(.L_x_2823) ;  /* 0x0000027000007945 */ /* 0x000fe20003800200 */
[C---:B------:R-:W-:Y:S02]  /*83b0*/  LOP3.LUT R24, R5.reuse, 0x1, RZ, 0xc0, !PT ;  /* 0x0000000105187812 */ /* 0x040fe400078ec0ff */
[----:B------:R-:W-:Y:S01]  /*83c0*/  MOV R22, 0x37cbac00 ;  /* 0x37cbac0000167802 */ /* 0x000fe20000000f00 */
[----:B------:R-:W-:Y:S01]  /*83d0*/  FFMA.SAT R2, R26, R3, 0.5 ;  /* 0x3f0000001a027423 */ /* 0x000fe20000002003 */
[----:B------:R-:W-:Y:S01]  /*83e0*/  ISETP.NE.U32.AND P0, PT, R24, 0x1, PT ;  /* 0x000000011800780c */ /* 0x000fe20003f05070 */
[----:B------:R-:W-:Y:S01]  /*83f0*/  HFMA2 R24, -RZ, RZ, 1.0078125, -8.98838043212890625e-05 ;  /* 0x3c0885e4ff187431 */ /* 0x000fe200000001ff */
[----:B------:R-:W-:Y:S01]  /*8400*/  IADD3 R5, PT, PT, R5, 0x1, RZ ;  /* 0x0000000105057810 */ /* 0x000fe20007ffe0ff */
[----:B------:R-:W-:Y:S01]  /*8410*/  FFMA.RM R2, R2, R15, 12582913 ;  /* 0x4b40000102027423 */ /* 0x000fe2000000400f */
[----:B------:R-:W-:Y:S01]  /*8420*/  FMUL R15, R0, R0 ;  /* 0x00000000000f7220 */ /* 0x000fe20000400000 */
[----:B------:R-:W-:-:S02]  /*8430*/  MOV R25, 0x3e2aaaa8 ;  /* 0x3e2aaaa800197802 */ /* 0x000fc40000000f00 */
[----:B------:R-:W-:Y:S01]  /*8440*/  FADD R3, R2, -12583039 ;  /* 0xcb40007f02037421 */ /* 0x000fe20000000000 */
[----:B------:R-:W-:Y:S01]  /*8450*/  FFMA R22, R15, R22, -0.0013887860113754868507 ;  /* 0xbab607ed0f167423 */ /* 0x000fe20000000016 */
[----:B------:R-:W-:Y:S02]  /*8460*/  LOP3.LUT P1, RZ, R5, 0x2, RZ, 0xc0, !PT ;  /* 0x0000000205ff7812 */ /* 0x000fe4000782c0ff */
[----:B------:R-:W-:Y:S01]  /*8470*/  FFMA R3, R26, 1.4426950216293334961, -R3 ;  /* 0x3fb8aa3b1a037823 */ /* 0x000fe20000000803 */
[----:B------:R-:W-:Y:S02]  /*8480*/  FSEL R24, R24, 0.041666727513074874878, !P0 ;  /* 0x3d2aaabb18187808 */ /* 0x000fe40004000000 */
[----:B------:R-:W-:Y:S01]  /*8490*/  FSEL R22, R22, -0.00019574658654164522886, P0 ;  /* 0xb94d415316167808 */ /* 0x000fe20000000000 */
[----:B------:R-:W-:Y:S01]  /*84a0*/  FFMA R3, R26, 1.925963033500011079e-08, R3 ;  /* 0x32a570601a037823 */ /* 0x000fe20000000003 */
[----:B------:R-:W-:Y:S01]  /*84b0*/  IADD3 R5, PT, PT, R23, -0xd000000, RZ ;  /* 0xf300000017057810 */ /* 0x000fe20007ffe0ff */
[----:B------:R-:W-:Y:S01]  /*84c0*/  MUFU.RSQ R26, R23 ;  /* 0x00000017001a7308 */ /* 0x000fe20000001400 */
[----:B------:R-:W-:Y:S01]  /*84d0*/  FSEL R0, R0, 1, !P0 ;  /* 0x3f80000000007808 */ /* 0x000fe20004000000 */
[----:B------:R-:W-:Y:S01]  /*84e0*/  FFMA R22, R15, R22, R24 ;  /* 0x000000160f167223 */ /* 0x000fe20000000018 */
[----:B------:R-:W-:-:S02]  /*84f0*/  FSEL R24, -R25, -0.4999999701976776123, !P0 ;  /* 0xbeffffff19187808 */ /* 0x000fc40004000100 */
[----:B------:R-:W-:Y:S02]  /*8500*/  ISETP.GT.U32.AND P0, PT, R5, 0x727fffff, PT ;  /* 0x727fffff0500780c */ /* 0x000fe40003f04070 */
[----:B------:R-:W-:Y:S01]  /*8510*/  SHF.L.U32 R2, R2, 0x17, RZ ;  /* 0x0000001702027819 */ /* 0x000fe200000006ff */
[----:B------:R-:W0:Y:S01]  /*8520*/  MUFU.EX2 R3, R3 ;  /* 0x0000000300037308 */ /* 0x000e220000000800 */
[C---:B------:R-:W-:Y:S01]  /*8530*/  FFMA R22, R15.reuse, R22, R24 ;  /* 0x000000160f167223 */ /* 0x040fe20000000018 */
[----:B------:R-:W-:-:S04]  /*8540*/  FFMA R15, R15, R0, RZ ;  /* 0x000000000f0f7223 */ /* 0x000fc800000000ff */
[----:B------:R-:W-:-:S04]  /*8550*/  FFMA R5, R15, R22, R0 ;  /* 0x000000160f057223 */ /* 0x000fc80000000000 */
[----:B------:R-:W-:Y:S01]  /*8560*/  @P1 FADD R5, RZ, -R5 ;  /* 0x80000005ff051221 */ /* 0x000fe20000000000 */
[----:B0-----:R-:W-:Y:S01]  /*8570*/  FMUL R15, R3, R2 ;  /* 0x00000002030f7220 */ /* 0x001fe20000400000 */
[----:B------:R-:W-:Y:S06]  /*8580*/  @!P0 BRA `(.L_x_2824) ;  /* 0x0000000000108947 */ /* 0x000fec0003800000 */
[----:B------:R-:W-:Y:S02]  /*8590*/  MOV R2, R23 ;  /* 0x0000001700027202 */ /* 0x000fe40000000f00 */
[----:B------:R-:W-:-:S07]  /*85a0*/  MOV R0, 0x85c0 ;  /* 0x000085c000007802 */ /* 0x000fce0000000f00 */
[----:B------:R-:W-:Y:S05]  /*85b0*/  CALL.REL.NOINC `($__internal_48_$__cuda_sm20_sqrt_rn_f32_slowpath) ;  /* 0x00000008008c7944 */ /* 0x000fea0003c00000 */
[----:B------:R-:W-:Y:S05]  /*85c0*/  BRA `(.L_x_2825) ;  /* 0x0000000000107947 */ /* 0x000fea0003800000 */
.L_x_2824:
[----:B------:R-:W-:Y:S01]  /*85d0*/  FMUL.FTZ R0, R23, R26 ;  /* 0x0000001a17007220 */ /* 0x000fe20000410000 */
[----:B------:R-:W-:-:S03]  /*85e0*/  FMUL.FTZ R26, R26, 0.5 ;  /* 0x3f0000001a1a7820 */ /* 0x000fc60000410000 */
[----:B------:R-:W-:-:S04]  /*85f0*/  FFMA R23, -R0, R0, R23 ;  /* 0x0000000000177223 */ /* 0x000fc80000000117 */
[----:B------:R-:W-:-:S07]  /*8600*/  FFMA R41, R23, R26, R0 ;  /* 0x0000001a17297223 */ /* 0x000fce0000000000 */
.L_x_2825:
[----:B------:R-:W-:Y:S05]  /*8610*/  BSYNC.RECONVERGENT B0 ;  /* 0x0000000000007941 */ /* 0x000fea0003800200 */
.L_x_2823:
        /* <DEDUP_REMOVED lines=16> */
.L_x_2827:
[----:B------:R-:W-:Y:S05]  /*8720*/  BSYNC.RECONVERGENT B2 ;  /* 0x0000000000027941 */ /* 0x000fea0003800200 */
.L_x_2826:
        /* <DEDUP_REMOVED lines=10> */
.L_x_2829:
[C---:B-1----:R-:W-:Y:S01]  /*87d0*/  FMUL.FTZ R3, R23.reuse, R0 ;  /* 0x0000000017037220 */ /* 0x042fe20000410000 */
[----:B------:R-:W-:-:S03]  /*87e0*/  FMUL.FTZ R22, R23, 0.5 ;  /* 0x3f00000017167820 */ /* 0x000fc60000410000 */
[----:B------:R-:W-:-:S04]  /*87f0*/  FFMA R0, -R3, R3, R0 ;  /* 0x0000000303007223 */ /* 0x000fc80000000100 */
[----:B------:R-:W-:-:S07]  /*8800*/  FFMA R22, R0, R22, R3 ;  /* 0x0000001600167223 */ /* 0x000fce0000000003 */
.L_x_2830:
[----:B------:R-:W-:Y:S05]  /*8810*/  BSYNC.RECONVERGENT B0 ;  /* 0x0000000000007941 */ /* 0x000fea0003800200 */
.L_x_2828:
[----:B------:R-:W-:-:S04]  /*8820*/  FFMA R2, -R15, R15, 1 ;  /* 0x3f8000000f027423 */ /* 0x000fc8000000010f */
[----:B------:R0:W1:Y:S01]  /*8830*/  MUFU.RSQ R3, R2 ;  /* 0x0000000200037308 */ /* 0x0000620000001400 */
[----:B------:R-:W-:-:S04]  /*8840*/  IADD3 R0, PT, PT, R2, -0xd000000, RZ ;  /* 0xf300000002007810 */ /* 0x000fc80007ffe0ff */
[----:B------:R-:W-:-:S13]  /*8850*/  ISETP.GT.U32.AND P0, PT, R0, 0x727fffff, PT ;  /* 0x727fffff0000780c */ /* 0x000fda0003f04070 */
[----:B01----:R-:W-:Y:S05]  /*8860*/  @!P0 BRA `(.L_x_2831) ;  /* 0x0000000000148947 */ /* 0x003fea0003800000 */
[----:B------:R-:W-:Y:S01]  /*8870*/  BSSY.RECONVERGENT B0, `(.L_x_2832) ;  /* 0x0000003000007945 */ /* 0x000fe20003800200 */
[----:B------:R-:W-:-:S07]  /*8880*/  MOV R0, 0x88a0 ;  /* 0x000088a000007802 */ /* 0x000fce0000000f00 */
[----:B------:R-:W-:Y:S05]  /*8890*/  CALL.REL.NOINC `($__internal_48_$__cuda_sm20_sqrt_rn_f32_slowpath) ;  /* 0x0000000400d47944 */ /* 0x000fea0003c00000 */
[----:B------:R-:W-:Y:S05]  /*88a0*/  BSYNC.RECONVERGENT B0 ;  /* 0x0000000000007941 */ /* 0x000fea0003800200 */
.L_x_2832:
[----:B------:R-:W-:Y:S05]  /*88b0*/  BRA `(.L_x_2833) ;  /* 0x0000000000107947 */ /* 0x000fea0003800000 */
.L_x_2831:
[----:B------:R-:W-:Y:S01]  /*88c0*/  FMUL.FTZ R41, R2, R3 ;  /* 0x0000000302297220 */ /* 0x000fe20000410000 */
[----:B------:R-:W-:-:S03]  /*88d0*/  FMUL.FTZ R3, R3, 0.5 ;  /* 0x3f00000003037820 */ /* 0x000fc60000410000 */
[----:B------:R-:W-:-:S04]  /*88e0*/  FFMA R2, -R41, R41, R2 ;  /* 0x0000002929027223 */ /* 0x000fc80000000102 */
[----:B------:R-:W-:-:S07]  /*88f0*/  FFMA R41, R2, R3, R41 ;  /* 0x0000000302297223 */ /* 0x000fce0000000029 */
.L_x_2833:
[----:B------:R-:W0:Y:S02]  /*8900*/  LDC.64 R2, c[0x4][0x10] ;  /* 0x01000400ff027b82 */ /* 0x000e240000000a00 */
[----:B0-----:R-:W2:Y:S02]  /*8910*/  LDG.E R2, desc[UR12][R2.64] ;  /* 0x0000000c02027981 */ /* 0x001ea4000c1e1900 */
[----:B--2---:R-:W-:-:S13]  /*8920*/  ISETP.NE.AND P0, PT, R2, RZ, PT ;  /* 0x000000ff0200720c */ /* 0x004fda0003f05270 */
[----:B------:R-:W0:Y:S08]  /*8930*/  @P0 LDC.64 R26, c[0x4][0x8] ;  /* 0x01000200ff1a0b82 */ /* 0x000e300000000a00 */
[----:B------:R-:W1:Y:S01]  /*8940*/  @P0 LDC.64 R24, c[0x4][RZ] ;  /* 0x01000000ff180b82 */ /* 0x000e620000000a00 */
[----:B0-----:R-:W2:Y:S04]  /*8950*/  @P0 LDG.E R28, desc[UR12][R26.64] ;  /* 0x0000000c1a1c0981 */ /* 0x001ea8000c1e1900 */
[----:B------:R-:W3:Y:S04]  /*8960*/  @P0 LDG.E R29, desc[UR12][R26.64+0x4] ;  /* 0x0000040c1a1d0981 */ /* 0x000ee8000c1e1900 */
[----:B------:R-:W4:Y:S04]  /*8970*/  @P0 LDG.E R33, desc[UR12][R26.64+0x8] ;  /* 0x0000080c1a210981 */ /* 0x000f28000c1e1900 */
[----:B-1----:R-:W5:Y:S04]  /*8980*/  @P0 LDG.E R0, desc[UR12][R24.64] ;  /* 0x0000000c18000981 */ /* 0x002f68000c1e1900 */
[----:B------:R-:W5:Y:S04]  /*8990*/  @P0 LDG.E R23, desc[UR12][R24.64+0x4] ;  /* 0x0000040c18170981 */ /* 0x000f68000c1e1900 */
[----:B------:R-:W5:Y:S01]  /*89a0*/  @P0 LDG.E R31, desc[UR12][R24.64+0x8] ;  /* 0x0000080c181f0981 */ /* 0x000f62000c1e1900 */
[----:B------:R-:W-:Y:S01]  /*89b0*/  FMUL R22, R41, R22 ;  /* 0x0000001629167220 */ /* 0x000fe20000400000 */
[----:B------:R-:W-:Y:S01]  /*89c0*/  MOV R2, 0x39db5cb3 ;  /* 0x39db5cb300027802 */ /* 0x000fe20000000f00 */
[----:B------:R-:W-:Y:S02]  /*89d0*/  BSSY.RECONVERGENT B2, `(.L_x_2834) ;  /* 0x0000029000027945 */ /* 0x000fe40003800200 */
[-C--:B------:R-:W-:Y:S01]  /*89e0*/  FMUL R3, R6, R22.reuse ;  /* 0x0000001606037220 */ /* 0x080fe20000400000 */
[-C--:B------:R-:W-:Y:S01]  /*89f0*/  FMUL R7, R7, R22.reuse ;  /* 0x0000001607077220 */ /* 0x080fe20000400000 */
[----:B------:R-:W-:-:S02]  /*8a00*/  FMUL R5, R5, R22 ;  /* 0x0000001605057220 */ /* 0x000fc40000400000 */
[-C--:B------:R-:W-:Y:S01]  /*8a10*/  FFMA R10, R10, R15.reuse, R3 ;  /* 0x0000000f0a0a7223 */ /* 0x080fe20000000003 */
[-C--:B------:R-:W-:Y:S01]  /*8a20*/  FFMA R12, R12, R15.reuse, R7 ;  /* 0x0000000f0c0c7223 */ /* 0x080fe20000000007 */
[----:B------:R-:W-:Y:S01]  /*8a30*/  FFMA R8, R8, R15, R5 ;  /* 0x0000000f08087223 */ /* 0x000fe20000000005 */
[----:B------:R-:W-:Y:S02]  /*8a40*/  HFMA2 R5, -RZ, RZ, 5.08203125, 629.5 ;  /* 0x451560ebff057431 */ /* 0x000fe400000001ff */
[----:B------:R-:W-:Y:S01]  /*8a50*/  FADD R11, R11, R10 ;  /* 0x0000000a0b0b7221 */ /* 0x000fe20000000000 */
[----:B------:R-:W-:Y:S01]  /*8a60*/  FADD R13, R13, R12 ;  /* 0x0000000c0d0d7221 */ /* 0x000fe20000000000 */
[----:B------:R-:W-:Y:S01]  /*8a70*/  FADD R9, R9, R8 ;  /* 0x0000000809097221 */ /* 0x000fe20000000000 */
[----:B------:R-:W-:Y:S01]  /*8a80*/  FMUL R3, R4, 0.5 ;  /* 0x3f00000004037820 */ /* 0x000fe20000400000 */
[----:B------:R-:W-:-:S04]  /*8a90*/  FFMA R2, R5, -R2, 1 ;  /* 0x3f80000005027423 */ /* 0x000fc80000000802 */
[----:B------:R-:W-:Y:S01]  /*8aa0*/  FFMA R2, R2, R5, 2390.057373046875 ;  /* 0x451560eb02027423 */ /* 0x000fe20000000005 */
[----:B--2---:R-:W-:Y:S01]  /*8ab0*/  @P0 FMUL R28, R17, R28 ;  /* 0x0000001c111c0220 */ /* 0x004fe20000400000 */
[----:B---3--:R-:W-:-:S05]  /*8ac0*/  @P0 FMUL R29, R16, R29 ;  /* 0x0000001d101d0220 */ /* 0x008fca0000400000 */
[----:B------:R-:W5:Y:S01]  /*8ad0*/  @P0 FRND.FLOOR R28, R28 ;  /* 0x0000001c001c0307 */ /* 0x000f620000205000 */
[----:B----4-:R-:W-:-:S07]  /*8ae0*/  @P0 FMUL R33, R14, R33 ;  /* 0x000000210e210220 */ /* 0x010fce0000400000 */
[----:B------:R-:W0:Y:S01]  /*8af0*/  @P0 FRND.FLOOR R29, R29 ;  /* 0x0000001d001d0307 */ /* 0x000e220000205000 */
[----:B-----5:R-:W-:-:S07]  /*8b00*/  @P0 FFMA R17, -R0, R28, R17 ;  /* 0x0000001c00110223 */ /* 0x020fce0000000111 */
[----:B------:R-:W1:Y:S01]  /*8b10*/  @P0 FRND.FLOOR R33, R33 ;  /* 0x0000002100210307 */ /* 0x000e620000205000 */
[----:B------:R-:W-:Y:S01]  /*8b20*/  FMUL R0, R11, R11 ;  /* 0x0000000b0b007220 */ /* 0x000fe20000400000 */
[----:B------:R2:W-:Y:S03]  /*8b30*/  STG.E desc[UR12][R18.64], R17 ;  /* 0x0000001112007986 */ /* 0x0005e6000c10190c */
[----:B------:R-:W-:Y:S01]  /*8b40*/  FFMA R0, R13, R13, R0 ;  /* 0x0000000d0d007223 */ /* 0x000fe20000000000 */
[----:B0-----:R-:W-:-:S03]  /*8b50*/  @P0 FFMA R16, -R23, R29, R16 ;  /* 0x0000001d17100223 */ /* 0x001fc60000000110 */
[----:B------:R-:W-:Y:S02]  /*8b60*/  FFMA R0, R9, R9, R0 ;  /* 0x0000000909007223 */ /* 0x000fe40000000000 */
[----:B------:R2:W-:Y:S02]  /*8b70*/  STG.E desc[UR12][R18.64+0x4], R16 ;  /* 0x0000041012007986 */ /* 0x0005e4000c10190c */
[----:B------:R-:W-:Y:S01]  /*8b80*/  FMUL R3, R0, R3 ;  /* 0x0000000300037220 */ /* 0x000fe20000400000 */
[----:B-1----:R-:W-:-:S03]  /*8b90*/  @P0 FFMA R14, -R31, R33, R14 ;  /* 0x000000211f0e0223 */ /* 0x002fc6000000010e */
[----:B------:R-:W0:Y:S01]  /*8ba0*/  FCHK P0, R3, 0.00041840001358650624752 ;  /* 0x39db5cb303007902 */ /* 0x000e220000000000 */
[----:B------:R-:W-:Y:S01]  /*8bb0*/  FFMA R0, R3, R2, RZ ;  /* 0x0000000203007223 */ /* 0x000fe200000000ff */
[----:B------:R2:W-:Y:S03]  /*8bc0*/  STG.E desc[UR12][R18.64+0x8], R14 ;  /* 0x0000080e12007986 */ /* 0x0005e6000c10190c */
[----:B------:R-:W-:Y:S01]  /*8bd0*/  FFMA R5, R0, -0.00041840001358650624752, R3 ;  /* 0xb9db5cb300057823 */ /* 0x000fe20000000003 */
[----:B------:R2:W-:Y:S03]  /*8be0*/  STG.E desc[UR12][R20.64], R13 ;  /* 0x0000000d14007986 */ /* 0x0005e6000c10190c */
[----:B------:R-:W-:Y:S01]  /*8bf0*/  FFMA R0, R2, R5, R0 ;  /* 0x0000000502007223 */ /* 0x000fe20000000000 */
[----:B------:R2:W-:Y:S04]  /*8c00*/  STG.E desc[UR12][R20.64+0x4], R11 ;  /* 0x0000040b14007986 */ /* 0x0005e8000c10190c */
[----:B------:R2:W-:Y:S01]  /*8c10*/  STG.E desc[UR12][R20.64+0x8], R9 ;  /* 0x0000080914007986 */ /* 0x0005e2000c10190c */
[----:B0-----:R-:W-:Y:S05]  /*8c20*/  @!P0 BRA `(.L_x_2835) ;  /* 0x00000000000c8947 */ /* 0x001fea0003800000 */
[----:B------:R-:W-:Y:S02]  /*8c30*/  MOV R0, 0x39db5cb3 ;  /* 0x39db5cb300007802 */ /* 0x000fe40000000f00 */
[----:B------:R-:W-:-:S07]  /*8c40*/  MOV R2, 0x8c60 ;  /* 0x00008c6000027802 */ /* 0x000fce0000000f00 */
[----:B--2---:R-:W-:Y:S05]  /*8c50*/  CALL.REL.NOINC `($__internal_49_$__cuda_sm3x_div_rn_noftz_f32_slowpath) ;  /* 0x00000004003c7944 */ /* 0x004fea0003c00000 */
.L_x_2835:
[----:B------:R-:W-:Y:S05]  /*8c60*/  BSYNC.RECONVERGENT B2 ;  /* 0x0000000000027941 */ /* 0x000fea0003800200 */
.L_x_2834:
[----:B------:R-:W0:Y:S02]  /*8c70*/  LDC.64 R2, c[0x0][0x3a0] ;  /* 0x0000e800ff027b82 */ /* 0x000e240000000a00 */
[----:B0-----:R-:W-:Y:S01]  /*8c80*/  REDG.E.ADD.F32.FTZ.RN.STRONG.GPU desc[UR12][R2.64], R0 ;  /* 0x00000000020079a6 */ /* 0x001fe2000c12f30c */
[----:B------:R-:W-:Y:S05]  /*8c90*/  EXIT ;  /* 0x000000000000794d */ /* 0x000fea0003800000 */
        .weak           $__internal_47_$__cuda_sm20_rcp_rn_f32_slowpath
        .type           $__internal_47_$__cuda_sm20_rcp_rn_f32_slowpath,@function
        .size           $__internal_47_$__cuda_sm20_rcp_rn_f32_slowpath,($__internal_48_$__cuda_sm20_sqrt_rn_f32_slowpath - $__internal_47_$__cuda_sm20_rcp_rn_f32_slowpath)
$__internal_47_$__cuda_sm20_rcp_rn_f32_slowpath:
        /* <DEDUP_REMOVED lines=15> */
.L_x_2837:
        /* <DEDUP_REMOVED lines=13> */
[----:B------:R-:W-:Y:S02]  /*8e60*/  SHF.L.U32 R41, R48, R3, RZ ;  /* 0x0000000330297219 */ /* 0x000fe400000006ff */
[----:B------:R-:W-:-:S04]  /*8e70*/  LOP3.LUT R44, R44, 0x800000, RZ, 0xfc, !PT ;  /* 0x008000002c2c7812 */ /* 0x000fc800078efcff */
[----:B------:R-:W-:Y:S02]  /*8e80*/  LOP3.LUT R48, R41, R44, RZ, 0xc0, !PT ;  /* 0x0000002c29307212 */ /* 0x000fe400078ec0ff */
[----:B------:R-:W-:Y:S02]  /*8e90*/  SEL R41, RZ, 0xffffffff, !P0 ;  /* 0xffffffffff297807 */ /* 0x000fe40004000000 */
[-C--:B------:R-:W-:Y:S02]  /*8ea0*/  SHF.R.U32.HI R43, RZ, R3.reuse, R48 ;  /* 0x00000003ff2b7219 */ /* 0x080fe40000011630 */
[----:B------:R-:W-:Y:S02]  /*8eb0*/  IADD3 R41, PT, PT, -R41, RZ, RZ ;  /* 0x000000ff29297210 */ /* 0x000fe40007ffe1ff */
[----:B------:R-:W-:Y:S02]  /*8ec0*/  LOP3.LUT P0, RZ, R43, 0x1, RZ, 0xc0, !PT ;  /* 0x000000012bff7812 */ /* 0x000fe4000780c0ff */
[----:B------:R-:W-:-:S02]  /*8ed0*/  LOP3.LUT P1, RZ, R41, R3, R44, 0xf8, !PT ;  /* 0x0000000329ff7212 */ /* 0x000fc4000782f82c */
        /* <DEDUP_REMOVED lines=12> */
.L_x_2839:
[----:B------:R0:W1:Y:S02]  /*8fa0*/  MUFU.RCP R41, R46 ;  /* 0x0000002e00297308 */ /* 0x0000640000001000 */
.L_x_2838:
[----:B------:R-:W-:Y:S05]  /*8fb0*/  BSYNC.RECONVERGENT B1 ;  /* 0x0000000000017941 */ /* 0x000fea0003800200 */
.L_x_2836:
[----:B------:R-:W-:Y:S01]  /*8fc0*/  HFMA2 R3, -RZ, RZ, 0, 0 ;  /* 0x00000000ff037431 */ /* 0x000fe200000001ff */
[----:B------:R-:W-:-:S04]  /*8fd0*/  MOV R2, R0 ;  /* 0x0000000000027202 */ /* 0x000fc80000000f00 */
[----:B01----:R-:W-:Y:S05]  /*8fe0*/  RET.REL.NODEC R2 `(amber_mega_fused_hmc_step_flat) ;  /* 0xffffff7002047950 */ /* 0x003fea0003c3ffff */
        .weak           $__internal_48_$__cuda_sm20_sqrt_rn_f32_slowpath
        .type           $__internal_48_$__cuda_sm20_sqrt_rn_f32_slowpath,@function
        .size           $__internal_48_$__cuda_sm20_sqrt_rn_f32_slowpath,($__internal_49_$__cuda_sm3x_div_rn_noftz_f32_slowpath - $__internal_48_$__cuda_sm20_sqrt_rn_f32_slowpath)
$__internal_48_$__cuda_sm20_sqrt_rn_f32_slowpath:
        /* <DEDUP_REMOVED lines=19> */
.L_x_2840:
[----:B------:R-:W-:Y:S01]  /*9120*/  HFMA2 R3, -RZ, RZ, 0, 0 ;  /* 0x00000000ff037431 */ /* 0x000fe200000001ff */
[----:B------:R-:W-:-:S04]  /*9130*/  MOV R2, R0 ;  /* 0x0000000000027202 */ /* 0x000fc80000000f00 */
[----:B------:R-:W-:Y:S05]  /*9140*/  RET.REL.NODEC R2 `(amber_mega_fused_hmc_step_flat) ;  /* 0xffffff6c02ac7950 */ /* 0x000fea0003c3ffff */
        .weak           $__internal_49_$__cuda_sm3x_div_rn_noftz_f32_slowpath
        .type           $__internal_49_$__cuda_sm3x_div_rn_noftz_f32_slowpath,@function
        .size           $__internal_49_$__cuda_sm3x_div_rn_noftz_f32_slowpath,(.L_x_3184 - $__internal_49_$__cuda_sm3x_div_rn_noftz_f32_slowpath)
$__internal_49_$__cuda_sm3x_div_rn_noftz_f32_slowpath:
        /* <DEDUP_REMOVED lines=34> */
.L_x_2842:
        /* <DEDUP_REMOVED lines=32> */
[----:B------:R-:W-:Y:S02]  /*9570*/  ISETP.NE.AND P4, PT, R3, RZ, PT ;  /* 0x000000ff0300720c */ /* 0x000fe40003f85270 */
[----:B------:R-:W-:Y:S02]  /*9580*/  LOP3.LUT R45, R45, 0x7fffff, RZ, 0xc0, !PT ;  /* 0x007fffff2d2d7812 */ /* 0x000fe400078ec0ff */
[----:B------:R-:W-:Y:S02]  /*9590*/  FSETP.NEU.FTZ.AND P0, PT, R44, R49, PT ;  /* 0x000000312c00720b */ /* 0x000fe40003f1d000 */
[----:B------:R-:W-:Y:S02]  /*95a0*/  IADD3 R44, PT, PT, R3, 0x20, RZ ;  /* 0x00000020032c7810 */ /* 0x000fe40007ffe0ff */
[----:B------:R-:W-:-:S02]  /*95b0*/  LOP3.LUT R45, R45, 0x800000, RZ, 0xfc, !PT ;  /* 0x008000002d2d7812 */ /* 0x000fc400078efcff */
[C---:B------:R-:W-:Y:S02]  /*95c0*/  ISETP.NE.AND P1, PT, R3.reuse, RZ, PT ;  /* 0x000000ff0300720c */ /* 0x040fe40003f25270 */
        /* <DEDUP_REMOVED lines=13> */
.L_x_2849:
[----:B------:R-:W-:-:S04]  /*96a0*/  LOP3.LUT R0, R0, 0x80000000, RZ, 0xc0, !PT ;  /* 0x8000000000007812 */ /* 0x000fc800078ec0ff */
[----:B------:R-:W-:Y:S01]  /*96b0*/  LOP3.LUT R0, R0, 0x7f800000, RZ, 0xfc, !PT ;  /* 0x7f80000000007812 */ /* 0x000fe200078efcff */
[----:B------:R-:W-:Y:S06]  /*96c0*/  BRA `(.L_x_2850) ;  /* 0x0000000000047947 */ /* 0x000fec0003800000 */
.L_x_2848:
[----:B------:R-:W-:-:S07]  /*96d0*/  LEA R0, R45, R0, 0x17 ;  /* 0x000000002d007211 */ /* 0x000fce00078eb8ff */
.L_x_2850:
[----:B------:R-:W-:Y:S05]  /*96e0*/  BSYNC.RECONVERGENT B1 ;  /* 0x0000000000017941 */ /* 0x000fea0003800200 */
.L_x_2847:
[----:B------:R-:W-:Y:S05]  /*96f0*/  BRA `(.L_x_2851) ;  /* 0x0000000000207947 */ /* 0x000fea0003800000 */
.L_x_2846:
[----:B------:R-:W-:-:S04]  /*9700*/  LOP3.LUT R0, R0, 0x80000000, R3, 0x48, !PT ;  /* 0x8000000000007812 */ /* 0x000fc800078e4803 */
[----:B------:R-:W-:Y:S01]  /*9710*/  LOP3.LUT R0, R0, 0x7f800000, RZ, 0xfc, !PT ;  /* 0x7f80000000007812 */ /* 0x000fe200078efcff */
[----:B------:R-:W-:Y:S06]  /*9720*/  BRA `(.L_x_2851) ;  /* 0x0000000000147947 */ /* 0x000fec0003800000 */
.L_x_2845:
[----:B------:R-:W-:Y:S01]  /*9730*/  LOP3.LUT R0, R0, 0x80000000, R3, 0x48, !PT ;  /* 0x8000000000007812 */ /* 0x000fe200078e4803 */
[----:B------:R-:W-:Y:S06]  /*9740*/  BRA `(.L_x_2851) ;  /* 0x00000000000c7947 */ /* 0x000fec0003800000 */
.L_x_2844:
[----:B------:R-:W0:Y:S01]  /*9750*/  MUFU.RSQ R0, -QNAN ;  /* 0xffc0000000007908 */ /* 0x000e220000001400 */
[----:B------:R-:W-:Y:S05]  /*9760*/  BRA `(.L_x_2851) ;  /* 0x0000000000047947 */ /* 0x000fea0003800000 */
.L_x_2843:
[----:B------:R-:W-:-:S07]  /*9770*/  FADD.FTZ R0, R3, R0 ;  /* 0x0000000003007221 */ /* 0x000fce0000010000 */
.L_x_2851:
[----:B------:R-:W-:Y:S05]  /*9780*/  BSYNC.RECONVERGENT B0 ;  /* 0x0000000000007941 */ /* 0x000fea0003800200 */
.L_x_2841:
[----:B------:R-:W-:-:S04]  /*9790*/  HFMA2 R3, -RZ, RZ, 0, 0 ;  /* 0x00000000ff037431 */ /* 0x000fc800000001ff */
[----:B0-----:R-:W-:Y:S05]  /*97a0*/  RET.REL.NODEC R2 `(amber_mega_fused_hmc_step_flat) ;  /* 0xffffff6802147950 */ /* 0x001fea0003c3ffff */
.L_x_2852:
        /* <DEDUP_REMOVED lines=13> */
.L_x_3184:


//--------------------- .text.check_neighbor_overflow --------------------------
	.section	.text.check_neighbor_overflow,"ax",@progbits
	.align	128
        .global         check_neighbor_overflow
        .type           check_neighbor_overflow,@function
        .size           check_neighbor_overflow,(.L_x_3217 - check_neighbor_overflow)
        .other          check_neighbor_overflow,@"STO_CUDA_ENTRY STV_DEFAULT"
check_neighbor_overflow:
.text.check_neighbor_overflow:
[----:B------:R-:W-:Y:S01]  /*0000*/  LDC R1, c[0x0][0x37c] ;  /* 0x0000df00ff017b82 */ /* 0x000fe20000000800 */
[----:B------:R-:W0:Y:S07]  /*0010*/  S2R R0, SR_TID.X ;  /* 0x0000000000007919 */ /* 0x000e2e0000002100 */
[----:B------:R-:W0:Y:S01]  /*0020*/  S2UR UR4, SR_CTAID.X ;  /* 0x00000000000479c3 */ /* 0x000e220000002500 */
[----:B------:R-:W1:Y:S07]  /*0030*/  LDCU UR6, c[0x0][0x390] ;  /* 0x00007200ff0677ac */ /* 0x000e6e0008000800 */
[----:B------:R-:W0:Y:S02]  /*0040*/  LDC R5, c[0x0][0x360] ;  /* 0x0000d800ff057b82 */ /* 0x000e240000000800 */
[----:B0-----:R-:W-:Y:S01]  /*0050*/  IMAD R5, R5, UR4, R0 ;  /* 0x0000000405057c24 */ /* 0x001fe2000f8e0200 */
[----:B------:R-:W0:Y:S04]  /*0060*/  LDCU.64 UR4, c[0x0][0x358] ;  /* 0x00006b00ff0477ac */ /* 0x000e280008000a00 */
[----:B------:R-:W-:-:S02]  /*0070*/  ISETP.NE.AND P0, PT, R5, RZ, PT ;  /* 0x000000ff0500720c */ /* 0x000fc40003f05270 */
[----:B-1----:R-:W-:-:S11]  /*0080*/  ISETP.GE.AND P1, PT, R5, UR6, PT ;  /* 0x0000000605007c0c */ /* 0x002fd6000bf26270 */
[----:B------:R-:W0:Y:S02]  /*0090*/  @!P0 LDC.64 R2, c[0x0][0x388] ;  /* 0x0000e200ff028b82 */ /* 0x000e240000000a00 */
[----:B0-----:R0:W-:Y:S06]  /*00a0*/  @!P0 STG.E desc[UR4][R2.64], RZ ;  /* 0x000000ff02008986 */ /* 0x0011ec000c101904 */
[----:B------:R-:W-:Y:S06]  /*00b0*/  BAR.SYNC.DEFER_BLOCKING 0x0 ;  /* 0x0000000000007b1d */ /* 0x000fec0000010000 */
[----:B------:R-:W-:Y:S05]  /*00c0*/  @P1 EXIT ;  /* 0x000000000000194d */ /* 0x000fea0003800000 */
[----:B0-----:R-:W0:Y:S02]  /*00d0*/  LDC.64 R2, c[0x0][0x380] ;  /* 0x0000e000ff027b82 */ /* 0x001e240000000a00 */
[----:B0-----:R-:W-:-:S06]  /*00e0*/  IMAD.WIDE R2, R5, 0x4, R2 ;  /* 0x0000000405027825 */ /* 0x001fcc00078e0202 */
[----:B------:R-:W2:Y:S02]  /*00f0*/  LDG.E.CONSTANT R2, desc[UR4][R2.64] ;  /* 0x0000000402027981 */ /* 0x000ea4000c1e9900 */
[----:B--2---:R-:W-:-:S13]  /*0100*/  ISETP.GE.AND P0, PT, R2, 0x101, PT ;  /* 0x000001010200780c */ /* 0x004fda0003f06270 */
[----:B------:R-:W-:Y:S05]  /*0110*/  @!P0 EXIT ;  /* 0x000000000000894d */ /* 0x000fea0003800000 */
[----:B------:R-:W0:Y:S01]  /*0120*/  S2R R0, SR_LANEID ;  /* 0x0000000000007919 */ /* 0x000e220000000000 */
[----:B------:R-:W1:Y:S01]  /*0130*/  LDC.64 R2, c[0x0][0x388] ;  /* 0x0000e200ff027b82 */ /* 0x000e620000000a00 */
[----:B------:R-:W-:Y:S02]  /*0140*/  VOTEU.ANY UR6, UPT, PT ;  /* 0x0000000000067886 */ /* 0x000fe400038e0100 */
[----:B------:R-:W-:Y:S02]  /*0150*/  UFLO.U32 UR7, UR6 ;  /* 0x00000006000772bd */ /* 0x000fe400080e0000 */
[----:B------:R-:W1:Y:S04]  /*0160*/  POPC R5, UR6 ;  /* 0x0000000600057d09 */ /* 0x000e680008000000 */
[----:B0-----:R-:W-:-:S13]  /*0170*/  ISETP.EQ.U32.AND P0, PT, R0, UR7, PT ;  /* 0x0000000700007c0c */ /* 0x001fda000bf02070 */
[----:B-1----:R-:W-:Y:S01]  /*0180*/  @P0 REDG.E.ADD.STRONG.GPU desc[UR4][R2.64], R5 ;  /* 0x000000050200098e */ /* 0x002fe2000c12e104 */
[----:B------:R-:W-:Y:S05]  /*0190*/  EXIT ;  /* 0x000000000000794d */ /* 0x000fea0003800000 */
.L_x_2853:
        /* <DEDUP_REMOVED lines=14> */
.L_x_3217:


//--------------------- .text.build_neighbor_list --------------------------
	.section	.text.build_neighbor_list,"ax",@progbits
	.align	128
        .global         build_neighbor_list
        .type           build_neighbor_list,@function
        .size           build_neighbor_list,(.L_x_3218 - build_neighbor_list)
        .other          build_neighbor_list,@"STO_CUDA_ENTRY STV_DEFAULT"
build_neighbor_list:
.text.build_neighbor_list:
        /* <DEDUP_REMOVED lines=12> */
[C---:B------:R-:W-:Y:S01]  /*00c0*/  IMAD R11, R21.reuse, 0x3, RZ ;  /* 0x00000003150b7824 */ /* 0x040fe200078e02ff */
[----:B------:R-:W4:Y:S01]  /*00d0*/  LDCU UR4, c[0x0][0x3c0] ;  /* 0x00007800ff0477ac */ /* 0x000f220008000800 */
[----:B0-----:R-:W-:-:S05]  /*00e0*/  IMAD.WIDE R8, R21, 0x4, R8 ;  /* 0x0000000415087825 */ /* 0x001fca00078e0208 */
[----:B------:R-:W0:Y:S01]  /*00f0*/  LDC R19, c[0x0][0x3c4] ;  /* 0x0000f100ff137b82 */ /* 0x000e220000000800 */
[----:B-1----:R-:W4:Y:S01]  /*0100*/  LDG.E.CONSTANT R0, desc[UR6][R8.64] ;  /* 0x0000000608007981 */ /* 0x002f22000c1e9900 */
[----:B--2---:R-:W-:-:S06]  /*0110*/  IMAD.WIDE R22, R21, 0x4, R22 ;  /* 0x0000000415167825 */ /* 0x004fcc00078e0216 */
[----:B------:R-:W1:Y:S01]  /*0120*/  LDC.64 R4, c[0x4][0x8] ;  /* 0x01000200ff047b82 */ /* 0x000e620000000a00 */
[----:B------:R2:W5:Y:S01]  /*0130*/  LDG.E.CONSTANT R15, desc[UR6][R22.64] ;  /* 0x00000006160f7981 */ /* 0x000562000c1e9900 */
[----:B---3--:R-:W-:-:S06]  /*0140*/  IMAD.WIDE R6, R11, 0x4, R6 ;  /* 0x000000040b067825 */ /* 0x008fcc00078e0206 */
[----:B------:R-:W3:Y:S01]  /*0150*/  LDC.64 R2, c[0x4][0x10] ;  /* 0x01000400ff027b82 */ /* 0x000ee20000000a00 */
[----:B------:R-:W5:Y:S01]  /*0160*/  LDG.E.CONSTANT R20, desc[UR6][R6.64] ;  /* 0x0000000606147981 */ /* 0x000f62000c1e9900 */
[----:B0-----:R-:W-:-:S03]  /*0170*/  IABS R25, R19 ;  /* 0x0000001300197213 */ /* 0x001fc60000000000 */
[----:B------:R-:W5:Y:S03]  /*0180*/  LDG.E.CONSTANT R17, desc[UR6][R6.64+0x4] ;  /* 0x0000040606117981 */ /* 0x000f66000c1e9900 */
[----:B------:R-:W0:Y:S01]  /*0190*/  LDC R18, c[0x0][0x3c8] ;  /* 0x0000f200ff127b82 */ /* 0x000e220000000800 */
[----:B--2---:R-:W2:Y:S01]  /*01a0*/  I2F.RP R22, R25 ;  /* 0x0000001900167306 */ /* 0x004ea20000209400 */
[----:B------:R0:W5:Y:S04]  /*01b0*/  LDG.E.CONSTANT R16, desc[UR6][R6.64+0x8] ;  /* 0x0000080606107981 */ /* 0x000168000c1e9900 */
[----:B-1----:R-:W5:Y:S02]  /*01c0*/  LDG.E.CONSTANT R11, desc[UR6][R4.64] ;  /* 0x00000006040b7981 */ /* 0x002f64000c1e9900 */
[----:B------:R-:W1:Y:S02]  /*01d0*/  LDC.64 R26, c[0x4][RZ] ;  /* 0x01000000ff1a7b82 */ /* 0x000e640000000a00 */
[----:B------:R-:W5:Y:S04]  /*01e0*/  LDG.E.CONSTANT R10, desc[UR6][R4.64+0x4] ;  /* 0x00000406040a7981 */ /* 0x000f68000c1e9900 */
[----:B------:R-:W5:Y:S01]  /*01f0*/  LDG.E.CONSTANT R9, desc[UR6][R4.64+0x8] ;  /* 0x0000080604097981 */ /* 0x000f62000c1e9900 */
[----:B--2---:R-:W2:Y:S03]  /*0200*/  MUFU.RCP R22, R22 ;  /* 0x0000001600167308 */ /* 0x004ea60000001000 */
[----:B---3--:R3:W5:Y:S01]  /*0210*/  LDG.E.CONSTANT R8, desc[UR6][R2.64] ;  /* 0x0000000602087981 */ /* 0x008762000c1e9900 */
[----:B0-----:R-:W-:-:S03]  /*0220*/  IMAD R23, R19, R18, RZ ;  /* 0x0000001213177224 */ /* 0x001fc600078e02ff */
[----:B-1----:R-:W5:Y:S01]  /*0230*/  LDG.E.CONSTANT R14, desc[UR6][R26.64] ;  /* 0x000000061a0e7981 */ /* 0x002f62000c1e9900 */
[----:B--2---:R-:W-:-:S03]  /*0240*/  VIADD R6, R22, 0xffffffe ;  /* 0x0ffffffe16067836 */ /* 0x004fc60000000000 */
[----:B------:R-:W5:Y:S01]  /*0250*/  LDG.E.CONSTANT R13, desc[UR6][R26.64+0x4] ;  /* 0x000004061a0d7981 */ /* 0x000f62000c1e9900 */
[----:B------:R0:W1:Y:S01]  /*0260*/  F2I.FTZ.U32.TRUNC.NTZ R7, R6 ;  /* 0x0000000600077305 */ /* 0x000062000021f000 */
[----:B---3--:R-:W-:Y:S02]  /*0270*/  IABS R2, R18 ;  /* 0x0000001200027213 */ /* 0x008fe40000000000 */
[----:B------:R2:W5:Y:S01]  /*0280*/  LDG.E.CONSTANT R12, desc[UR6][R26.64+0x8] ;  /* 0x000008061a0c7981 */ /* 0x000562000c1e9900 */
[----:B0-----:R-:W-:Y:S02]  /*0290*/  HFMA2 R6, -RZ, RZ, 0, 0 ;  /* 0x00000000ff067431 */ /* 0x001fe400000001ff */
[----:B-1----:R-:W-:-:S04]  /*02a0*/  IMAD.MOV R4, RZ, RZ, -R7 ;  /* 0x000000ffff047224 */ /* 0x002fc800078e0a07 */
[----:B------:R-:W-:-:S04]  /*02b0*/  IMAD R3, R4, R25, RZ ;  /* 0x0000001904037224 */ /* 0x000fc800078e02ff */
[----:B------:R-:W-:-:S04]  /*02c0*/  IMAD.HI.U32 R3, R7, R3, R6 ;  /* 0x0000000307037227 */ /* 0x000fc800078e0006 */
[----:B------:R-:W-:-:S04]  /*02d0*/  IMAD.MOV.U32 R7, RZ, RZ, R2 ;  /* 0x000000ffff077224 */ /* 0x000fc800078e0002 */
[----:B--2---:R-:W0:Y:S01]  /*02e0*/  I2F.RP R26, R7 ;  /* 0x00000007001a7306 */ /* 0x004e220000209400 */
[----:B------:R-:W-:-:S07]  /*02f0*/  IABS R6, R23 ;  /* 0x0000001700067213 */ /* 0x000fce0000000000 */
[----:B------:R-:W1:Y:S08]  /*0300*/  I2F.RP R27, R6 ;  /* 0x00000006001b7306 */ /* 0x000e700000209400 */
[----:B0-----:R-:W-:Y:S08]  /*0310*/  MUFU.RCP R26, R26 ;  /* 0x0000001a001a7308 */ /* 0x001ff00000001000 */
[----:B-1----:R-:W0:Y:S02]  /*0320*/  MUFU.RCP R27, R27 ;  /* 0x0000001b001b7308 */ /* 0x002e240000001000 */
[----:B0-----:R-:W-:-:S06]  /*0330*/  VIADD R4, R27, 0xffffffe ;  /* 0x0ffffffe1b047836 */ /* 0x001fcc0000000000 */
[----:B------:R-:W0:Y:S02]  /*0340*/  F2I.FTZ.U32.TRUNC.NTZ R5, R4 ;  /* 0x0000000400057305 */ /* 0x000e24000021f000 */
[----:B0-----:R-:W-:Y:S01]  /*0350*/  IMAD.MOV R27, RZ, RZ, -R5 ;  /* 0x000000ffff1b7224 */ /* 0x001fe200078e0a05 */
[----:B------:R-:W-:Y:S02]  /*0360*/  ISETP.NE.AND P4, PT, R23, RZ, PT ;  /* 0x000000ff1700720c */ /* 0x000fe40003f85270 */
[----:B----4-:R-:W-:-:S05]  /*0370*/  IABS R22, R0 ;  /* 0x0000000000167213 */ /* 0x010fca0000000000 */
[----:B------:R-:W-:-:S04]  /*0380*/  IMAD.HI.U32 R24, R3, R22, RZ ;  /* 0x0000001603187227 */ /* 0x000fc800078e00ff */
[----:B------:R-:W-:-:S04]  /*0390*/  IMAD.MOV R2, RZ, RZ, -R24 ;  /* 0x000000ffff027224 */ /* 0x000fc800078e0a18 */
[----:B------:R-:W-:-:S05]  /*03a0*/  IMAD R2, R25, R2, R22 ;  /* 0x0000000219027224 */ /* 0x000fca00078e0216 */
[----:B------:R-:W-:Y:S01]  /*03b0*/  ISETP.GT.U32.AND P1, PT, R25, R2, PT ;  /* 0x000000021900720c */ /* 0x000fe20003f24070 */
[----:B------:R-:W-:-:S06]  /*03c0*/  VIADD R3, R26, 0xffffffe ;  /* 0x0ffffffe1a037836 */ /* 0x000fcc0000000000 */
[----:B------:R-:W0:Y:S06]  /*03d0*/  F2I.FTZ.U32.TRUNC.NTZ R3, R3 ;  /* 0x0000000300037305 */ /* 0x000e2c000021f000 */
[----:B------:R-:W-:-:S04]  /*03e0*/  @!P1 IADD3 R2, PT, PT, R2, -R25, RZ ;  /* 0x8000001902029210 */ /* 0x000fc80007ffe0ff */
[----:B------:R-:W-:Y:S02]  /*03f0*/  ISETP.GE.U32.AND P0, PT, R2, R25, PT ;  /* 0x000000190200720c */ /* 0x000fe40003f06070 */
[----:B------:R-:W-:Y:S02]  /*0400*/  LOP3.LUT R2, R0, R19, RZ, 0x3c, !PT ;  /* 0x0000001300027212 */ /* 0x000fe400078e3cff */
[----:B------:R-:W-:Y:S02]  /*0410*/  @!P1 IADD3 R24, PT, PT, R24, 0x1, RZ ;  /* 0x0000000118189810 */ /* 0x000fe40007ffe0ff */
[----:B------:R-:W-:Y:S02]  /*0420*/  ISETP.GE.AND P2, PT, R2, RZ, PT ;  /* 0x000000ff0200720c */ /* 0x000fe40003f46270 */
[----:B------:R-:W-:Y:S01]  /*0430*/  ISETP.NE.AND P1, PT, R19, RZ, PT ;  /* 0x000000ff1300720c */ /* 0x000fe20003f25270 */
[----:B0-----:R-:W-:-:S04]  /*0440*/  IMAD.MOV R2, RZ, RZ, -R3 ;  /* 0x000000ffff027224 */ /* 0x001fc800078e0a03 */
[----:B------:R-:W-:Y:S02]  /*0450*/  @P0 VIADD R24, R24, 0x1 ;  /* 0x0000000118180836 */ /* 0x000fe40000000000 */
[----:B------:R-:W-:-:S04]  /*0460*/  IMAD R25, R2, R7, RZ ;  /* 0x0000000702197224 */ /* 0x000fc800078e02ff */
[----:B------:R-:W-:Y:S02]  /*0470*/  @!P2 IADD3 R24, PT, PT, -R24, RZ, RZ ;  /* 0x000000ff1818a210 */ /* 0x000fe40007ffe1ff */
[----:B------:R-:W-:Y:S01]  /*0480*/  @!P1 LOP3.LUT R24, RZ, R19, RZ, 0x33, !PT ;  /* 0x00000013ff189212 */ /* 0x000fe200078e33ff */
[----:B------:R-:W-:-:S03]  /*0490*/  IMAD.MOV.U32 R2, RZ, RZ, RZ ;  /* 0x000000ffff027224 */ /* 0x000fc600078e00ff */
[----:B------:R-:W-:Y:S01]  /*04a0*/  IABS R4, R24 ;  /* 0x0000001800047213 */ /* 0x000fe20000000000 */
[----:B------:R-:W-:-:S03]  /*04b0*/  IMAD.HI.U32 R2, R3, R25, R2 ;  /* 0x0000001903027227 */ /* 0x000fc600078e0002 */
[----:B------:R-:W-:Y:S01]  /*04c0*/  MOV R25, R4 ;  /* 0x0000000400197202 */ /* 0x000fe20000000f00 */
[----:B------:R-:W-:Y:S02]  /*04d0*/  IMAD R3, R27, R6, RZ ;  /* 0x000000061b037224 */ /* 0x000fe400078e02ff */
[----:B------:R-:W-:Y:S01]  /*04e0*/  IMAD.MOV.U32 R4, RZ, RZ, RZ ;  /* 0x000000ffff047224 */ /* 0x000fe200078e00ff */
[----:B------:R-:W-:Y:S01]  /*04f0*/  IABS R26, R23 ;  /* 0x00000017001a7213 */ /* 0x000fe20000000000 */
[----:B------:R-:W-:-:S04]  /*0500*/  IMAD.HI.U32 R2, R2, R25, RZ ;  /* 0x0000001902027227 */ /* 0x000fc800078e00ff */
[----:B------:R-:W-:Y:S01]  /*0510*/  IMAD.HI.U32 R5, R5, R3, R4 ;  /* 0x0000000305057227 */ /* 0x000fe200078e0004 */
[----:B------:R-:W-:-:S03]  /*0520*/  IADD3 R2, PT, PT, -R2, RZ, RZ ;  /* 0x000000ff02027210 */ /* 0x000fc60007ffe1ff */
[----:B------:R-:W-:Y:S02]  /*0530*/  IMAD.MOV R3, RZ, RZ, -R26 ;  /* 0x000000ffff037224 */ /* 0x000fe400078e0a1a */
[----:B------:R-:W-:-:S04]  /*0540*/  IMAD.HI.U32 R5, R5, R22, RZ ;  /* 0x0000001605057227 */ /* 0x000fc800078e00ff */
[----:B------:R-:W-:Y:S02]  /*0550*/  IMAD R3, R5, R3, R22 ;  /* 0x0000000305037224 */ /* 0x000fe400078e0216 */
[----:B------:R-:W-:-:S03]  /*0560*/  IMAD R2, R7, R2, R25 ;  /* 0x0000000207027224 */ /* 0x000fc600078e0219 */
[----:B------:R-:W-:Y:S02]  /*0570*/  ISETP.GT.U32.AND P3, PT, R6, R3, PT ;  /* 0x000000030600720c */ /* 0x000fe40003f64070 */
[----:B------:R-:W-:-:S11]  /*0580*/  ISETP.GT.U32.AND P0, PT, R7, R2, PT ;  /* 0x000000020700720c */ /* 0x000fd60003f04070 */
[----:B------:R-:W-:Y:S02]  /*0590*/  @!P3 IMAD.IADD R3, R3, 0x1, -R6 ;  /* 0x000000010303b824 */ /* 0x000fe400078e0a06 */
[----:B------:R-:W-:-:S03]  /*05a0*/  @!P0 IMAD.IADD R2, R2, 0x1, -R7 ;  /* 0x0000000102028824 */ /* 0x000fc600078e0a07 */
[----:B------:R-:W-:Y:S02]  /*05b0*/  ISETP.GE.U32.AND P0, PT, R3, R6, PT ;  /* 0x000000060300720c */ /* 0x000fe40003f06070 */
[----:B------:R-:W-:Y:S02]  /*05c0*/  ISETP.GT.U32.AND P1, PT, R7, R2, PT ;  /* 0x000000020700720c */ /* 0x000fe40003f24070 */
[----:B------:R-:W-:Y:S02]  /*05d0*/  LOP3.LUT R3, R0, R23, RZ, 0x3c, !PT ;  /* 0x0000001700037212 */ /* 0x000fe400078e3cff */
[----:B------:R-:W-:Y:S02]  /*05e0*/  @!P3 IADD3 R5, PT, PT, R5, 0x1, RZ ;  /* 0x000000010505b810 */ /* 0x000fe40007ffe0ff */
[----:B------:R-:W-:Y:S02]  /*05f0*/  ISETP.GE.AND P2, PT, R3, RZ, PT ;  /* 0x000000ff0300720c */ /* 0x000fe40003f46270 */
[----:B------:R-:W-:-:S02]  /*0600*/  ISETP.GE.AND P5, PT, R24, RZ, PT ;  /* 0x000000ff1800720c */ /* 0x000fc40003fa6270 */
[----:B------:R-:W-:Y:S01]  /*0610*/  ISETP.NE.AND P3, PT, R18, RZ, PT ;  /* 0x000000ff1200720c */ /* 0x000fe20003f65270 */
[----:B------:R-:W-:Y:S02]  /*0620*/  @P0 VIADD R5, R5, 0x1 ;  /* 0x0000000105050836 */ /* 0x000fe40000000000 */
[----:B------:R-:W-:-:S03]  /*0630*/  @!P1 IMAD.IADD R2, R2, 0x1, -R7 ;  /* 0x0000000102029824 */ /* 0x000fc600078e0a07 */
[----:B------:R-:W-:Y:S01]  /*0640*/  MOV R7, R5 ;  /* 0x0000000500077202 */ /* 0x000fe20000000f00 */
[----:B------:R-:W-:Y:S02]  /*0650*/  IMAD.MOV.U32 R6, RZ, RZ, R2 ;  /* 0x000000ffff067224 */ /* 0x000fe400078e0002 */
[----:B------:R-:W-:Y:S02]  /*0660*/  IMAD.MOV R5, RZ, RZ, -R24 ;  /* 0x000000ffff057224 */ /* 0x000fe400078e0a18 */
[----:B------:R-:W-:Y:S01]  /*0670*/  HFMA2 R3, -RZ, RZ, 0, 0 ;  /* 0x00000000ff037431 */ /* 0x000fe200000001ff */
[----:B------:R-:W-:Y:S01]  /*0680*/  @!P2 IADD3 R7, PT, PT, -R7, RZ, RZ ;  /* 0x000000ff0707a210 */ /* 0x000fe20007ffe1ff */
[----:B------:R-:W-:Y:S01]  /*0690*/  @!P5 IMAD.MOV R6, RZ, RZ, -R6 ;  /* 0x000000ffff06d224 */ /* 0x000fe200078e0a06 */
[----:B------:R-:W-:Y:S01]  /*06a0*/  @!P4 LOP3.LUT R7, RZ, R23, RZ, 0x33, !PT ;  /* 0x00000017ff07c212 */ /* 0x000fe200078e33ff */
[----:B------:R-:W-:Y:S01]  /*06b0*/  IMAD R5, R19, R5, R0 ;  /* 0x0000000513057224 */ /* 0x000fe200078e0200 */
[----:B------:R-:W-:Y:S01]  /*06c0*/  @!P3 LOP3.LUT R6, RZ, R18, RZ, 0x33, !PT ;  /* 0x00000012ff06b212 */ /* 0x000fe200078e33ff */
[----:B------:R-:W-:-:S02]  /*06d0*/  IMAD.SHL.U32 R4, R21, 0x100, RZ ;  /* 0x0000010015047824 */ /* 0x000fc400078e00ff */
[----:B------:R-:W-:Y:S01]  /*06e0*/  IMAD R2, R21, UR4, RZ ;  /* 0x0000000415027c24 */ /* 0x000fe2000f8e02ff */
[----:B------:R-:W-:-:S06]  /*06f0*/  UMOV UR4, 0xffffffff ;  /* 0xffffffff00047882 */ /* 0x000fcc0000000000 */
.L_x_2881:
[----:B-----5:R-:W-:Y:S01]  /*0700*/  ISETP.NE.AND P2, PT, R8, RZ, PT ;  /* 0x000000ff0800720c */ /* 0x020fe20003f45270 */
[----:B------:R-:W-:Y:S01]  /*0710*/  VIADD R0, R7, UR4 ;  /* 0x0000000407007c36 */ /* 0x000fe20008000000 */
[----:B------:R-:W-:Y:S01]  /*0720*/  UIADD3 UR4, UPT, UPT, UR4, 0x1, URZ ;  /* 0x0000000104047890 */ /* 0x000fe2000fffe0ff */
[----:B------:R-:W-:Y:S03]  /*0730*/  BSSY.RECONVERGENT B0, `(.L_x_2854) ;  /* 0x00000bc000007945 */ /* 0x000fe60003800200 */
[----:B------:R-:W-:-:S07]  /*0740*/  UISETP.NE.AND UP0, UPT, UR4, 0x2, UPT ;  /* 0x000000020400788c */ /* 0x000fce000bf05270 */
[----:B0-----:R-:W-:Y:S05]  /*0750*/  @!P2 BRA `(.L_x_2855) ;  /* 0x00000000001ca947 */ /* 0x001fea0003800000 */
[----:B------:R-:W0:Y:S01]  /*0760*/  LDC R19, c[0x0][0x3cc] ;  /* 0x0000f300ff137b82 */ /* 0x000e220000000800 */
[C---:B------:R-:W-:Y:S02]  /*0770*/  ISETP.GE.AND P0, PT, R0.reuse, RZ, PT ;  /* 0x000000ff0000720c */ /* 0x040fe40003f06270 */
[----:B0-----:R-:W-:-:S04]  /*0780*/  ISETP.GE.AND P1, PT, R0, R19, PT ;  /* 0x000000130000720c */ /* 0x001fc80003f26270 */
[----:B------:R-:W-:-:S07]  /*0790*/  SEL R18, R19, RZ, P1 ;  /* 0x000000ff13127207 */ /* 0x000fce0000800000 */
[----:B------:R-:W-:-:S05]  /*07a0*/  @P0 IMAD.MOV R19, RZ, RZ, -R18 ;  /* 0x000000ffff130224 */ /* 0x000fca00078e0a12 */
[----:B------:R-:W-:Y:S01]  /*07b0*/  IADD3 R0, PT, PT, R0, R19, RZ ;  /* 0x0000001300007210 */ /* 0x000fe20007ffe0ff */
[----:B------:R-:W-:Y:S06]  /*07c0*/  BRA `(.L_x_2856) ;  /* 0x0000000000107947 */ /* 0x000fec0003800000 */
.L_x_2855:
[----:B------:R-:W0:Y:S02]  /*07d0*/  LDCU UR5, c[0x0][0x3cc] ;  /* 0x00007980ff0577ac */ /* 0x000e240008000800 */
[----:B0-----:R-:W-:-:S04]  /*07e0*/  ISETP.GE.AND P0, PT, R0, UR5, PT ;  /* 0x0000000500007c0c */ /* 0x001fc8000bf06270 */
[----:B------:R-:W-:-:S13]  /*07f0*/  ISETP.LT.OR P0, PT, R0, RZ, P0 ;  /* 0x000000ff0000720c */ /* 0x000fda0000701670 */
[----:B------:R-:W-:Y:S05]  /*0800*/  @P0 BRA `(.L_x_2857) ;  /* 0x0000000800b80947 */ /* 0x000fea0003800000 */
.L_x_2856:
[----:B------:R-:W-:Y:S05]  /*0810*/  @!P2 BRA `(.L_x_2858) ;  /* 0x000000040078a947 */ /* 0x000fea0003800000 */
[----:B------:R-:W-:-:S07]  /*0820*/  IMAD.MOV.U32 R23, RZ, RZ, -0x1 ;  /* 0xffffffffff177424 */ /* 0x000fce00078e00ff */
.L_x_2868:
[----:B0-----:R-:W0:Y:S01]  /*0830*/  LDC R24, c[0x0][0x3c8] ;  /* 0x0000f200ff187b82 */ /* 0x001e220000000800 */
[----:B------:R-:W-:Y:S01]  /*0840*/  IMAD.IADD R18, R6, 0x1, R23 ;  /* 0x0000000106127824 */ /* 0x000fe200078e0217 */
[----:B------:R-:W-:Y:S01]  /*0850*/  MOV R22, 0xffffffff ;  /* 0xffffffff00167802 */ /* 0x000fe20000000f00 */
[----:B------:R-:W-:-:S05]  /*0860*/  VIADD R23, R23, 0x1 ;  /* 0x0000000117177836 */ /* 0x000fca0000000000 */
[----:B------:R-:W-:Y:S02]  /*0870*/  ISETP.NE.AND P1, PT, R23, 0x2, PT ;  /* 0x000000021700780c */ /* 0x000fe40003f25270 */
[----:B0-----:R-:W-:-:S04]  /*0880*/  ISETP.GE.AND P0, PT, R18, R24, PT ;  /* 0x000000181200720c */ /* 0x001fc80003f06270 */
[----:B------:R-:W-:Y:S02]  /*0890*/  SEL R19, R24, RZ, P0 ;  /* 0x000000ff18137207 */ /* 0x000fe40000000000 */
[----:B------:R-:W-:Y:S02]  /*08a0*/  ISETP.GE.AND P0, PT, R18, RZ, PT ;  /* 0x000000ff1200720c */ /* 0x000fe40003f06270 */
[----:B------:R-:W-:-:S04]  /*08b0*/  IADD3 R19, PT, PT, -R19, RZ, RZ ;  /* 0x000000ff13137210 */ /* 0x000fc80007ffe1ff */
[----:B------:R-:W-:-:S05]  /*08c0*/  SEL R19, R19, R24, P0 ;  /* 0x0000001813137207 */ /* 0x000fca0000000000 */
[----:B------:R-:W-:-:S04]  /*08d0*/  IMAD.IADD R19, R18, 0x1, R19 ;  /* 0x0000000112137824 */ /* 0x000fc800078e0213 */
[----:B------:R-:W-:-:S07]  /*08e0*/  IMAD R24, R0, R24, R19 ;  /* 0x0000001800187224 */ /* 0x000fce00078e0213 */
.L_x_2867:
[----:B0-----:R-:W0:Y:S01]  /*08f0*/  LDC R27, c[0x0][0x3c4] ;  /* 0x0000f100ff1b7b82 */ /* 0x001e220000000800 */
[----:B------:R-:W-:-:S07]  /*0900*/  IMAD.IADD R25, R5, 0x1, R22 ;  /* 0x0000000105197824 */ /* 0x000fce00078e0216 */
[----:B------:R-:W1:Y:S01]  /*0910*/  LDC.64 R18, c[0x0][0x390] ;  /* 0x0000e400ff127b82 */ /* 0x000e620000000a00 */
[----:B0-----:R-:W-:-:S04]  /*0920*/  ISETP.GE.AND P0, PT, R25, R27, PT ;  /* 0x0000001b1900720c */ /* 0x001fc80003f06270 */
[----:B------:R-:W-:Y:S02]  /*0930*/  SEL R26, R27, RZ, P0 ;  /* 0x000000ff1b1a7207 */ /* 0x000fe40000000000 */
[----:B------:R-:W-:-:S03]  /*0940*/  ISETP.GE.AND P0, PT, R25, RZ, PT ;  /* 0x000000ff1900720c */ /* 0x000fc60003f06270 */
[----:B------:R-:W-:-:S05]  /*0950*/  IMAD.MOV R26, RZ, RZ, -R26 ;  /* 0x000000ffff1a7224 */ /* 0x000fca00078e0a1a */
[----:B------:R-:W-:-:S04]  /*0960*/  SEL R26, R26, R27, P0 ;  /* 0x0000001b1a1a7207 */ /* 0x000fc80000000000 */
[----:B------:R-:W-:-:S05]  /*0970*/  IADD3 R25, PT, PT, R25, R26, RZ ;  /* 0x0000001a19197210 */ /* 0x000fca0007ffe0ff */
[----:B------:R-:W-:-:S04]  /*0980*/  IMAD R25, R24, R27, R25 ;  /* 0x0000001b18197224 */ /* 0x000fc800078e0219 */
[----:B-1----:R-:W-:-:S06]  /*0990*/  IMAD.WIDE R18, R25, 0x4, R18 ;  /* 0x0000000419127825 */ /* 0x002fcc00078e0212 */
[----:B------:R-:W2:Y:S01]  /*09a0*/  LDG.E.CONSTANT R18, desc[UR6][R18.64] ;  /* 0x0000000612127981 */ /* 0x000ea2000c1e9900 */
[----:B------:R-:W-:Y:S01]  /*09b0*/  VIADD R22, R22, 0x1 ;  /* 0x0000000116167836 */ /* 0x000fe20000000000 */
[----:B------:R-:W-:Y:S04]  /*09c0*/  BSSY.RECONVERGENT B1, `(.L_x_2859) ;  /* 0x0000040000017945 */ /* 0x000fe80003800200 */
[----:B------:R-:W-:Y:S02]  /*09d0*/  ISETP.NE.AND P2, PT, R22, 0x2, PT ;  /* 0x000000021600780c */ /* 0x000fe40003f45270 */
[----:B--2---:R-:W-:-:S13]  /*09e0*/  ISETP.GE.AND P0, PT, R18, 0x1, PT ;  /* 0x000000011200780c */ /* 0x004fda0003f06270 */
[----:B------:R-:W-:Y:S05]  /*09f0*/  @!P0 BRA `(.L_x_2860) ;  /* 0x0000000000f08947 */ /* 0x000fea0003800000 */
[----:B------:R-:W-:Y:S01]  /*0a00*/  VIMNMX R26, PT, PT, R18, 0x80, PT ;  /* 0x00000080121a7848 */ /* 0x000fe20003fe0100 */
[----:B------:R-:W-:-:S07]  /*0a10*/  IMAD.MOV.U32 R27, RZ, RZ, RZ ;  /* 0x000000ffff1b7224 */ /* 0x000fce00078e00ff */
.L_x_2866:
[----:B0-----:R-:W0:Y:S01]  /*0a20*/  LDC.64 R18, c[0x0][0x388] ;  /* 0x0000e200ff127b82 */ /* 0x001e220000000a00 */
[----:B------:R-:W-:-:S05]  /*0a30*/  LEA R29, R25, R27, 0x7 ;  /* 0x0000001b191d7211 */ /* 0x000fca00078e38ff */
[----:B0-----:R-:W-:-:S05]  /*0a40*/  IMAD.WIDE R18, R29, 0x4, R18 ;  /* 0x000000041d127825 */ /* 0x001fca00078e0212 */
[----:B------:R-:W2:Y:S01]  /*0a50*/  LDG.E.CONSTANT R28, desc[UR6][R18.64] ;  /* 0x00000006121c7981 */ /* 0x000ea2000c1e9900 */
[----:B------:R-:W-:Y:S01]  /*0a60*/  VIADD R27, R27, 0x1 ;  /* 0x000000011b1b7836 */ /* 0x000fe20000000000 */
[----:B------:R-:W-:Y:S04]  /*0a70*/  BSSY.RECONVERGENT B2, `(.L_x_2861) ;  /* 0x0000033000027945 */ /* 0x000fe80003800200 */
[----:B------:R-:W-:Y:S02]  /*0a80*/  ISETP.NE.AND P3, PT, R27, R26, PT ;  /* 0x0000001a1b00720c */ /* 0x000fe40003f65270 */
[----:B--2---:R-:W-:-:S13]  /*0a90*/  ISETP.NE.AND P0, PT, R28, R21, PT ;  /* 0x000000151c00720c */ /* 0x004fda0003f05270 */
[----:B------:R-:W-:Y:S05]  /*0aa0*/  @!P0 BRA `(.L_x_2862) ;  /* 0x0000000000bc8947 */ /* 0x000fea0003800000 */
[----:B------:R-:W0:Y:S01]  /*0ab0*/  LDC.64 R18, c[0x0][0x380] ;  /* 0x0000e000ff127b82 */ /* 0x000e220000000a00 */
[----:B------:R-:W-:-:S04]  /*0ac0*/  IMAD R29, R28, 0x3, RZ ;  /* 0x000000031c1d7824 */ /* 0x000fc800078e02ff */
[----:B0-----:R-:W-:-:S05]  /*0ad0*/  IMAD.WIDE R18, R29, 0x4, R18 ;  /* 0x000000041d127825 */ /* 0x001fca00078e0212 */
[----:B------:R-:W2:Y:S04]  /*0ae0*/  LDG.E.CONSTANT R30, desc[UR6][R18.64+0x4] ;  /* 0x00000406121e7981 */ /* 0x000ea8000c1e9900 */
[----:B------:R-:W3:Y:S04]  /*0af0*/  LDG.E.CONSTANT R29, desc[UR6][R18.64] ;  /* 0x00000006121d7981 */ /* 0x000ee8000c1e9900 */
[----:B------:R-:W4:Y:S01]  /*0b00*/  LDG.E.CONSTANT R31, desc[UR6][R18.64+0x8] ;  /* 0x00000806121f7981 */ /* 0x000f22000c1e9900 */
[----:B--2---:R-:W-:Y:S01]  /*0b10*/  FADD R30, -R17, R30 ;  /* 0x0000001e111e7221 */ /* 0x004fe20000000100 */
[----:B---3--:R-:W-:-:S03]  /*0b20*/  FADD R29, -R20, R29 ;  /* 0x0000001d141d7221 */ /* 0x008fc60000000100 */
[----:B------:R-:W-:Y:S01]  /*0b30*/  FMUL R33, R10, R30 ;  /* 0x0000001e0a217220 */ /* 0x000fe20000400000 */
[----:B------:R-:W-:Y:S01]  /*0b40*/  FMUL R32, R11, R29 ;  /* 0x0000001d0b207220 */ /* 0x000fe20000400000 */
[----:B----4-:R-:W-:-:S04]  /*0b50*/  FADD R31, -R16, R31 ;  /* 0x0000001f101f7221 */ /* 0x010fc80000000100 */
[----:B------:R-:W0:Y:S01]  /*0b60*/  FRND R33, R33 ;  /* 0x0000002100217307 */ /* 0x000e220000201000 */
[----:B------:R-:W-:-:S07]  /*0b70*/  FMUL R34, R9, R31 ;  /* 0x0000001f09227220 */ /* 0x000fce0000400000 */
[----:B------:R-:W1:Y:S08]  /*0b80*/  FRND R32, R32 ;  /* 0x0000002000207307 */ /* 0x000e700000201000 */
[----:B------:R-:W2:Y:S01]  /*0b90*/  FRND R34, R34 ;  /* 0x0000002200227307 */ /* 0x000ea20000201000 */
[----:B0-----:R-:W-:-:S04]  /*0ba0*/  FFMA R30, -R13, R33, R30 ;  /* 0x000000210d1e7223 */ /* 0x001fc8000000011e */
[----:B------:R-:W-:Y:S01]  /*0bb0*/  FMUL R30, R30, R30 ;  /* 0x0000001e1e1e7220 */ /* 0x000fe20000400000 */
[----:B-1----:R-:W-:-:S04]  /*0bc0*/  FFMA R29, -R14, R32, R29 ;  /* 0x000000200e1d7223 */ /* 0x002fc8000000011d */
[----:B------:R-:W-:Y:S01]  /*0bd0*/  FFMA R30, R29, R29, R30 ;  /* 0x0000001d1d1e7223 */ /* 0x000fe2000000001e */
[----:B--2---:R-:W-:-:S04]  /*0be0*/  FFMA R31, -R12, R34, R31 ;  /* 0x000000220c1f7223 */ /* 0x004fc8000000011f */
[----:B------:R-:W-:-:S05]  /*0bf0*/  FFMA R30, R31, R31, R30 ;  /* 0x0000001f1f1e7223 */ /* 0x000fca000000001e */
[----:B------:R-:W-:-:S13]  /*0c00*/  FSETP.GT.AND P0, PT, R30, 120.00000762939453125, PT ;  /* 0x42f000011e00780b */ /* 0x000fda0003f04000 */
[----:B------:R-:W-:Y:S05]  /*0c10*/  @P0 BRA `(.L_x_2862) ;  /* 0x0000000000600947 */ /* 0x000fea0003800000 */
[----:B------:R-:W-:Y:S01]  /*0c20*/  ISETP.GE.AND P4, PT, R15, 0x1, PT ;  /* 0x000000010f00780c */ /* 0x000fe20003f86270 */
[----:B------:R-:W-:Y:S01]  /*0c30*/  BSSY.RECONVERGENT B3, `(.L_x_2863) ;  /* 0x000000d000037945 */ /* 0x000fe20003800200 */
[----:B------:R-:W-:-:S11]  /*0c40*/  PLOP3.LUT P0, PT, PT, PT, PT, 0x80, 0x8 ;  /* 0x000000000008781c */ /* 0x000fd60003f0f070 */
[----:B------:R-:W-:Y:S05]  /*0c50*/  @!P4 BRA `(.L_x_2864) ;  /* 0x000000000028c947 */ /* 0x000fea0003800000 */
[----:B------:R-:W-:Y:S01]  /*0c60*/  IMAD.MOV R30, RZ, RZ, -R15 ;  /* 0x000000ffff1e7224 */ /* 0x000fe200078e0a0f */
[----:B------:R-:W-:-:S07]  /*0c70*/  MOV R29, R2 ;  /* 0x00000002001d7202 */ /* 0x000fce0000000f00 */
.L_x_2865:
[----:B------:R-:W0:Y:S02]  /*0c80*/  LDC.64 R18, c[0x0][0x3a0] ;  /* 0x0000e800ff127b82 */ /* 0x000e240000000a00 */
[----:B0-----:R-:W-:-:S06]  /*0c90*/  IMAD.WIDE R18, R29, 0x4, R18 ;  /* 0x000000041d127825 */ /* 0x001fcc00078e0212 */
[----:B------:R-:W2:Y:S01]  /*0ca0*/  LDG.E.CONSTANT R19, desc[UR6][R18.64] ;  /* 0x0000000612137981 */ /* 0x000ea2000c1e9900 */
[C---:B------:R-:W-:Y:S01]  /*0cb0*/  ISETP.NE.AND P4, PT, R30.reuse, -0x1, PT ;  /* 0xffffffff1e00780c */ /* 0x040fe20003f85270 */
[----:B------:R-:W-:Y:S02]  /*0cc0*/  VIADD R30, R30, 0x1 ;  /* 0x000000011e1e7836 */ /* 0x000fe40000000000 */
[----:B------:R-:W-:Y:S01]  /*0cd0*/  VIADD R29, R29, 0x1 ;  /* 0x000000011d1d7836 */ /* 0x000fe20000000000 */
[----:B--2---:R-:W-:-:S13]  /*0ce0*/  ISETP.NE.AND P0, PT, R19, R28, PT ;  /* 0x0000001c1300720c */ /* 0x004fda0003f05270 */
[----:B------:R-:W-:Y:S05]  /*0cf0*/  @P0 BRA P4, `(.L_x_2865) ;  /* 0xfffffffc00e00947 */ /* 0x000fea000203ffff */
.L_x_2864:
[----:B------:R-:W-:Y:S05]  /*0d00*/  BSYNC.RECONVERGENT B3 ;  /* 0x0000000000037941 */ /* 0x000fea0003800200 */
.L_x_2863:
[----:B------:R-:W-:Y:S02]  /*0d10*/  ISETP.GT.OR P0, PT, R3, 0xff, !P0 ;  /* 0x000000ff0300780c */ /* 0x000fe40004704670 */
[----:B------:R-:W-:-:S11]  /*0d20*/  SHF.R.S32.HI R30, RZ, 0x1f, R4 ;  /* 0x0000001fff1e7819 */ /* 0x000fd60000011404 */
[----:B------:R-:W0:Y:S01]  /*0d30*/  @!P0 LDC.64 R18, c[0x0][0x3b0] ;  /* 0x0000ec00ff128b82 */ /* 0x000e220000000a00 */
[----:B------:R-:W-:-:S04]  /*0d40*/  @!P0 IADD3 R29, P4, PT, R4, R3, RZ ;  /* 0x00000003041d8210 */ /* 0x000fc80007f9e0ff */
[C---:B------:R-:W-:Y:S02]  /*0d50*/  @!P0 LEA.HI.X.SX32 R30, R3.reuse, R30, 0x1, P4 ;  /* 0x0000001e031e8211 */ /* 0x040fe400020f0eff */
[----:B------:R-:W-:Y:S02]  /*0d60*/  @!P0 IADD3 R3, PT, PT, R3, 0x1, RZ ;  /* 0x0000000103038810 */ /* 0x000fe40007ffe0ff */
[----:B0-----:R-:W-:-:S04]  /*0d70*/  @!P0 LEA R18, P4, R29, R18, 0x2 ;  /* 0x000000121d128211 */ /* 0x001fc800078810ff */
[----:B------:R-:W-:-:S05]  /*0d80*/  @!P0 LEA.HI.X R19, R29, R19, R30, 0x2, P4 ;  /* 0x000000131d138211 */ /* 0x000fca00020f141e */
[----:B------:R0:W-:Y:S04]  /*0d90*/  @!P0 STG.E desc[UR6][R18.64], R28 ;  /* 0x0000001c12008986 */ /* 0x0001e8000c101906 */
.L_x_2862:
[----:B------:R-:W-:Y:S05]  /*0da0*/  BSYNC.RECONVERGENT B2 ;  /* 0x0000000000027941 */ /* 0x000fea0003800200 */
.L_x_2861:
[----:B------:R-:W-:Y:S05]  /*0db0*/  @P3 BRA `(.L_x_2866) ;  /* 0xfffffffc00183947 */ /* 0x000fea000383ffff */
.L_x_2860:
[----:B------:R-:W-:Y:S05]  /*0dc0*/  BSYNC.RECONVERGENT B1 ;  /* 0x0000000000017941 */ /* 0x000fea0003800200 */
.L_x_2859:
[----:B------:R-:W-:Y:S05]  /*0dd0*/  @P2 BRA `(.L_x_2867) ;  /* 0xfffffff800c42947 */ /* 0x000fea000383ffff */
[----:B------:R-:W-:Y:S05]  /*0de0*/  @P1 BRA `(.L_x_2868) ;  /* 0xfffffff800901947 */ /* 0x000fea000383ffff */
[----:B------:R-:W-:Y:S05]  /*0df0*/  BRA `(.L_x_2857) ;  /* 0x00000004003c7947 */ /* 0x000fea0003800000 */
.L_x_2858:
[----:B------:R-:W-:-:S07]  /*0e00*/  IMAD.MOV.U32 R23, RZ, RZ, -0x1 ;  /* 0xffffffffff177424 */ /* 0x000fce00078e00ff */
.L_x_2880:
[----:B0-----:R-:W0:Y:S01]  /*0e10*/  LDC R22, c[0x0][0x3c8] ;  /* 0x0000f200ff167b82 */ /* 0x001e220000000800 */
[----:B------:R-:W-:Y:S01]  /*0e20*/  IMAD.IADD R19, R6, 0x1, R23 ;  /* 0x0000000106137824 */ /* 0x000fe200078e0217 */
[----:B------:R-:W-:Y:S01]  /*0e30*/  IADD3 R23, PT, PT, R23, 0x1, RZ ;  /* 0x0000000117177810 */ /* 0x000fe20007ffe0ff */
[----:B------:R-:W-:Y:S03]  /*0e40*/  BSSY.RECONVERGENT B1, `(.L_x_2869) ;  /* 0x0000049000017945 */ /* 0x000fe60003800200 */
[----:B------:R-:W-:Y:S02]  /*0e50*/  ISETP.NE.AND P1, PT, R23, 0x2, PT ;  /* 0x000000021700780c */ /* 0x000fe40003f25270 */
[----:B0-----:R-:W-:-:S04]  /*0e60*/  ISETP.GE.AND P0, PT, R19, R22, PT ;  /* 0x000000161300720c */ /* 0x001fc80003f06270 */
[----:B------:R-:W-:-:S13]  /*0e70*/  ISETP.LT.OR P0, PT, R19, RZ, P0 ;  /* 0x000000ff1300720c */ /* 0x000fda0000701670 */
[----:B------:R-:W-:Y:S05]  /*0e80*/  @P0 BRA `(.L_x_2870) ;  /* 0x0000000400100947 */ /* 0x000fea0003800000 */
[----:B------:R-:W-:Y:S02]  /*0e90*/  IMAD R22, R0, R22, R19 ;  /* 0x0000001600167224 */ /* 0x000fe400078e0213 */
[----:B------:R-:W-:-:S07]  /*0ea0*/  IMAD.MOV.U32 R24, RZ, RZ, -0x1 ;  /* 0xffffffffff187424 */ /* 0x000fce00078e00ff */
.L_x_2879:
        /* <DEDUP_REMOVED lines=8> */
[----:B------:R-:W0:Y:S01]  /*0f30*/  LDC.64 R18, c[0x0][0x390] ;  /* 0x0000e400ff127b82 */ /* 0x000e220000000a00 */
[----:B------:R-:W-:-:S04]  /*0f40*/  IMAD R25, R22, R26, R25 ;  /* 0x0000001a16197224 */ /* 0x000fc800078e0219 */
[----:B0-----:R-:W-:-:S06]  /*0f50*/  IMAD.WIDE R18, R25, 0x4, R18 ;  /* 0x0000000419127825 */ /* 0x001fcc00078e0212 */
[----:B------:R-:W2:Y:S02]  /*0f60*/  LDG.E.CONSTANT R18, desc[UR6][R18.64] ;  /* 0x0000000612127981 */ /* 0x000ea4000c1e9900 */
[----:B--2---:R-:W-:-:S13]  /*0f70*/  ISETP.GT.AND P0, PT, R18, RZ, PT ;  /* 0x000000ff1200720c */ /* 0x004fda0003f04270 */
[----:B------:R-:W-:Y:S05]  /*0f80*/  @!P0 BRA `(.L_x_2872) ;  /* 0x0000000000c88947 */ /* 0x000fea0003800000 */
[----:B------:R-:W-:Y:S01]  /*0f90*/  VIMNMX R26, PT, PT, R18, 0x80, PT ;  /* 0x00000080121a7848 */ /* 0x000fe20003fe0100 */
[----:B------:R-:W-:-:S07]  /*0fa0*/  IMAD.MOV.U32 R27, RZ, RZ, RZ ;  /* 0x000000ffff1b7224 */ /* 0x000fce00078e00ff */
.L_x_2878:
[----:B0-----:R-:W0:Y:S01]  /*0fb0*/  LDC.64 R18, c[0x0][0x388] ;  /* 0x0000e200ff127b82 */ /* 0x001e220000000a00 */
[----:B------:R-:W-:-:S04]  /*0fc0*/  IMAD R29, R25, 0x80, R27 ;  /* 0x00000080191d7824 */ /* 0x000fc800078e021b */
[----:B0-----:R-:W-:-:S05]  /*0fd0*/  IMAD.WIDE R18, R29, 0x4, R18 ;  /* 0x000000041d127825 */ /* 0x001fca00078e0212 */
[----:B------:R-:W2:Y:S01]  /*0fe0*/  LDG.E.CONSTANT R28, desc[UR6][R18.64] ;  /* 0x00000006121c7981 */ /* 0x000ea2000c1e9900 */
[----:B------:R-:W-:Y:S01]  /*0ff0*/  IADD3 R27, PT, PT, R27, 0x1, RZ ;  /* 0x000000011b1b7810 */ /* 0x000fe20007ffe0ff */
[----:B------:R-:W-:Y:S03]  /*1000*/  BSSY.RECONVERGENT B3, `(.L_x_2873) ;  /* 0x0000029000037945 */ /* 0x000fe60003800200 */
        /* <DEDUP_REMOVED lines=15> */
[----:B------:R-:W-:-:S13]  /*1100*/  FSETP.GT.AND P0, PT, R30, 120.00000762939453125, PT ;  /* 0x42f000011e00780b */ /* 0x000fda0003f04000 */
[----:B------:R-:W-:Y:S05]  /*1110*/  @P0 BRA `(.L_x_2874) ;  /* 0x00000000005c0947 */ /* 0x000fea0003800000 */
[----:B------:R-:W-:Y:S01]  /*1120*/  ISETP.GE.AND P4, PT, R15, 0x1, PT ;  /* 0x000000010f00780c */ /* 0x000fe20003f86270 */
[----:B------:R-:W-:Y:S01]  /*1130*/  BSSY.RECONVERGENT B4, `(.L_x_2875) ;  /* 0x000000c000047945 */ /* 0x000fe20003800200 */
[----:B------:R-:W-:-:S11]  /*1140*/  PLOP3.LUT P0, PT, PT, PT, PT, 0x80, 0x8 ;  /* 0x000000000008781c */ /* 0x000fd60003f0f070 */
[----:B------:R-:W-:Y:S05]  /*1150*/  @!P4 BRA `(.L_x_2876) ;  /* 0x000000000024c947 */ /* 0x000fea0003800000 */
[----:B------:R-:W-:-:S07]  /*1160*/  IMAD.MOV.U32 R29, RZ, RZ, RZ ;  /* 0x000000ffff1d7224 */ /* 0x000fce00078e00ff */
.L_x_2877:
[----:B------:R-:W0:Y:S01]  /*1170*/  LDC.64 R18, c[0x0][0x3a0] ;  /* 0x0000e800ff127b82 */ /* 0x000e220000000a00 */
[----:B------:R-:W-:-:S05]  /*1180*/  IADD3 R31, PT, PT, R2, R29, RZ ;  /* 0x0000001d021f7210 */ /* 0x000fca0007ffe0ff */
[----:B0-----:R-:W-:-:S06]  /*1190*/  IMAD.WIDE R18, R31, 0x4, R18 ;  /* 0x000000041f127825 */ /* 0x001fcc00078e0212 */
[----:B------:R-:W2:Y:S01]  /*11a0*/  LDG.E.CONSTANT R19, desc[UR6][R18.64] ;  /* 0x0000000612137981 */ /* 0x000ea2000c1e9900 */
[----:B------:R-:W-:-:S05]  /*11b0*/  VIADD R29, R29, 0x1 ;  /* 0x000000011d1d7836 */ /* 0x000fca0000000000 */
[----:B------:R-:W-:Y:S02]  /*11c0*/  ISETP.NE.AND P4, PT, R29, R15, PT ;  /* 0x0000000f1d00720c */ /* 0x000fe40003f85270 */
[----:B--2---:R-:W-:-:S13]  /*11d0*/  ISETP.NE.AND P0, PT, R19, R28, PT ;  /* 0x0000001c1300720c */ /* 0x004fda0003f05270 */
[----:B------:R-:W-:Y:S05]  /*11e0*/  @P0 BRA P4, `(.L_x_2877) ;  /* 0xfffffffc00e00947 */ /* 0x000fea000203ffff */
.L_x_2876:
[----:B------:R-:W-:Y:S05]  /*11f0*/  BSYNC.RECONVERGENT B4 ;  /* 0x0000000000047941 */ /* 0x000fea0003800200 */
.L_x_2875:
        /* <DEDUP_REMOVED lines=9> */
.L_x_2874:
[----:B------:R-:W-:Y:S05]  /*1290*/  BSYNC.RECONVERGENT B3 ;  /* 0x0000000000037941 */ /* 0x000fea0003800200 */
.L_x_2873:
[----:B------:R-:W-:Y:S05]  /*12a0*/  @P3 BRA `(.L_x_2878) ;  /* 0xfffffffc00403947 */ /* 0x000fea000383ffff */
.L_x_2872:
[----:B------:R-:W-:Y:S05]  /*12b0*/  BSYNC.RECONVERGENT B2 ;  /* 0x0000000000027941 */ /* 0x000fea0003800200 */
.L_x_2871:
[----:B------:R-:W-:Y:S05]  /*12c0*/  @P2 BRA `(.L_x_2879) ;  /* 0xfffffff800f82947 */ /* 0x000fea000383ffff */
.L_x_2870:
[----:B------:R-:W-:Y:S05]  /*12d0*/  BSYNC.RECONVERGENT B1 ;  /* 0x0000000000017941 */ /* 0x000fea0003800200 */
.L_x_2869:
[----:B------:R-:W-:Y:S05]  /*12e0*/  @P1 BRA `(.L_x_2880) ;  /* 0xfffffff800c81947 */ /* 0x000fea000383ffff */
.L_x_2857:
[----:B------:R-:W-:Y:S05]  /*12f0*/  BSYNC.RECONVERGENT B0 ;  /* 0x0000000000007941 */ /* 0x000fea0003800200 */
.L_x_2854:
[----:B------:R-:W-:Y:S05]  /*1300*/  BRA.U UP0, `(.L_x_2881) ;  /* 0xfffffff100fc7547 */ /* 0x000fea000b83ffff */
[----:B------:R-:W1:Y:S02]  /*1310*/  LDC.64 R4, c[0x0][0x3b8] ;  /* 0x0000ee00ff047b82 */ /* 0x000e640000000a00 */
[----:B-1----:R-:W-:-:S05]  /*1320*/  IMAD.WIDE R4, R21, 0x4, R4 ;  /* 0x0000000415047825 */ /* 0x002fca00078e0204 */
[----:B------:R-:W-:Y:S01]  /*1330*/  STG.E desc[UR6][R4.64], R3 ;  /* 0x0000000304007986 */ /* 0x000fe2000c101906 */
[----:B------:R-:W-:Y:S05]  /*1340*/  EXIT ;  /* 0x000000000000794d */ /* 0x000fea0003800000 */
.L_x_2882:
        /* <DEDUP_REMOVED lines=11> */
.L_x_3218:


//--------------------- .text.build_cell_list     --------------------------
	.section	.text.build_cell_list,"ax",@progbits
	.align	128
        .global         build_cell_list
        .type           build_cell_list,@function
        .size           build_cell_list,(.L_x_3219 - build_cell_list)
        .other          build_cell_list,@"STO_CUDA_ENTRY STV_DEFAULT"
build_cell_list:
.text.build_cell_list:
        /* <DEDUP_REMOVED lines=12> */
[----:B0-----:R-:W-:-:S07]  /*00c0*/  IMAD.WIDE R6, R3, 0x4, R6 ;  /* 0x0000000403067825 */ /* 0x001fce00078e0206 */
[----:B------:R-:W0:Y:S01]  /*00d0*/  LDC.64 R2, c[0x0][0x3a8] ;  /* 0x0000ea00ff027b82 */ /* 0x000e220000000a00 */
[----:B-1----:R-:W2:Y:S04]  /*00e0*/  LDG.E.CONSTANT R4, desc[UR4][R6.64+0x4] ;  /* 0x0000040406047981 */ /* 0x002ea8000c1e9900 */
[----:B------:R-:W0:Y:S04]  /*00f0*/  LDG.E.CONSTANT R11, desc[UR4][R6.64+0x8] ;  /* 0x00000804060b7981 */ /* 0x000e28000c1e9900 */
[----:B------:R1:W3:Y:S02]  /*0100*/  LDG.E.CONSTANT R9, desc[UR4][R6.64] ;  /* 0x0000000406097981 */ /* 0x0002e4000c1e9900 */
[----:B-1----:R-:W1:Y:S01]  /*0110*/  LDC.64 R6, c[0x0][0x390] ;  /* 0x0000e400ff067b82 */ /* 0x002e620000000a00 */
[----:B--2---:R-:W-:-:S07]  /*0120*/  FADD R8, R4, -R15 ;  /* 0x8000000f04087221 */ /* 0x004fce0000000000 */
[----:B------:R-:W2:Y:S01]  /*0130*/  LDC.64 R4, c[0x0][0x3b0] ;  /* 0x0000ec00ff047b82 */ /* 0x000ea20000000a00 */
[----:B0-----:R-:W-:Y:S01]  /*0140*/  FADD R2, R11, -R2 ;  /* 0x800000020b027221 */ /* 0x001fe20000000000 */
[----:B------:R-:W-:-:S03]  /*0150*/  FMUL R10, R8, 0.10000000149011611938 ;  /* 0x3dcccccd080a7820 */ /* 0x000fc60000400000 */
[----:B------:R-:W-:Y:S01]  /*0160*/  FMUL R12, R2, 0.10000000149011611938 ;  /* 0x3dcccccd020c7820 */ /* 0x000fe20000400000 */
[----:B---3--:R-:W-:Y:S01]  /*0170*/  FADD R9, R9, -R14 ;  /* 0x8000000e09097221 */ /* 0x008fe20000000000 */
[----:B------:R-:W2:Y:S03]  /*0180*/  F2I.TRUNC.NTZ R11, R10 ;  /* 0x0000000a000b7305 */ /* 0x000ea6000020f100 */
[----:B------:R-:W-:Y:S02]  /*0190*/  FMUL R2, R9, 0.10000000149011611938 ;  /* 0x3dcccccd09027820 */ /* 0x000fe40000400000 */
[----:B------:R-:W0:Y:S03]  /*01a0*/  LDC.64 R8, c[0x0][0x398] ;  /* 0x0000e600ff087b82 */ /* 0x000e260000000a00 */
[----:B------:R-:W3:Y:S08]  /*01b0*/  F2I.TRUNC.NTZ R12, R12 ;  /* 0x0000000c000c7305 */ /* 0x000ef0000020f100 */
[----:B------:R-:W4:Y:S01]  /*01c0*/  F2I.TRUNC.NTZ R2, R2 ;  /* 0x0000000200027305 */ /* 0x000f22000020f100 */
[----:B--2---:R-:W-:-:S02]  /*01d0*/  VIADDMNMX.RELU R11, R4, 0xffffffff, R11, PT ;  /* 0xffffffff040b7846 */ /* 0x004fc4000380110b */
[----:B---3--:R-:W-:-:S05]  /*01e0*/  VIADDMNMX.RELU R5, R5, 0xffffffff, R12, PT ;  /* 0xffffffff05057846 */ /* 0x008fca000380110c */
[----:B------:R-:W-:Y:S02]  /*01f0*/  IMAD R5, R5, R4, R11 ;  /* 0x0000000405057224 */ /* 0x000fe400078e020b */
[----:B0-----:R-:W-:Y:S01]  /*0200*/  IMAD.WIDE R8, R0, 0x4, R8 ;  /* 0x0000000400087825 */ /* 0x001fe200078e0208 */
[----:B----4-:R-:W-:-:S05]  /*0210*/  VIADDMNMX.RELU R14, R3, 0xffffffff, R2, PT ;  /* 0xffffffff030e7846 */ /* 0x010fca0003801102 */
[----:B------:R-:W-:Y:S02]  /*0220*/  IMAD R5, R5, R3, R14 ;  /* 0x0000000305057224 */ /* 0x000fe400078e020e */
[----:B------:R-:W-:Y:S02]  /*0230*/  HFMA2 R3, -RZ, RZ, 0, 5.9604644775390625e-08 ;  /* 0x00000001ff037431 */ /* 0x000fe400000001ff */
[----:B-1----:R-:W-:Y:S01]  /*0240*/  IMAD.WIDE R6, R5, 0x4, R6 ;  /* 0x0000000405067825 */ /* 0x002fe200078e0206 */
[----:B------:R0:W-:Y:S05]  /*0250*/  STG.E desc[UR4][R8.64], R5 ;  /* 0x0000000508007986 */ /* 0x0001ea000c101904 */
[----:B------:R-:W2:Y:S02]  /*0260*/  ATOMG.E.ADD.STRONG.GPU PT, R6, desc[UR4][R6.64], R3 ;  /* 0x80000003060679a8 */ /* 0x000ea400081ef104 */
[----:B--2---:R-:W-:-:S13]  /*0270*/  ISETP.GT.AND P0, PT, R6, 0x7f, PT ;  /* 0x0000007f0600780c */ /* 0x004fda0003f04270 */
[----:B0-----:R-:W-:Y:S05]  /*0280*/  @P0 EXIT ;  /* 0x000000000000094d */ /* 0x001fea0003800000 */
[----:B------:R-:W0:Y:S01]  /*0290*/  LDC.64 R2, c[0x0][0x388] ;  /* 0x0000e200ff027b82 */ /* 0x000e220000000a00 */
[----:B------:R-:W-:-:S05]  /*02a0*/  LEA R5, R5, R6, 0x7 ;  /* 0x0000000605057211 */ /* 0x000fca00078e38ff */
[----:B0-----:R-:W-:-:S05]  /*02b0*/  IMAD.WIDE R2, R5, 0x4, R2 ;  /* 0x0000000405027825 */ /* 0x001fca00078e0202 */
[----:B------:R-:W-:Y:S01]  /*02c0*/  STG.E desc[UR4][R2.64], R0 ;  /* 0x0000000002007986 */ /* 0x000fe2000c101904 */
[----:B------:R-:W-:Y:S05]  /*02d0*/  EXIT ;  /* 0x000000000000794d */ /* 0x000fea0003800000 */
.L_x_2883:
        /* <DEDUP_REMOVED lines=10> */
.L_x_3219:


//--------------------- .text.compute_bounding_box --------------------------
	.section	.text.compute_bounding_box,"ax",@progbits
	.align	128
        .global         compute_bounding_box
        .type           compute_bounding_box,@function
        .size           compute_bounding_box,(.L_x_3220 - compute_bounding_box)
        .other          compute_bounding_box,@"STO_CUDA_ENTRY STV_DEFAULT"
compute_bounding_box:
.text.compute_bounding_box:
[----:B------:R-:W-:Y:S01]  /*0000*/  LDC R1, c[0x0][0x37c] ;  /* 0x0000df00ff017b82 */ /* 0x000fe20000000800 */
[----:B------:R-:W0:Y:S07]  /*0010*/  S2R R0, SR_TID.X ;  /* 0x0000000000007919 */ /* 0x000e2e0000002100 */
[----:B------:R-:W0:Y:S01]  /*0020*/  S2UR UR4, SR_CTAID.X ;  /* 0x00000000000479c3 */ /* 0x000e220000002500 */
[----:B------:R-:W1:Y:S01]  /*0030*/  LDCU UR5, c[0x0][0x398] ;  /* 0x00007300ff0577ac */ /* 0x000e620008000800 */
[----:B------:R-:W-:Y:S01]  /*0040*/  BSSY.RECONVERGENT B0, `(.L_x_2884) ;  /* 0x0000023000007945 */ /* 0x000fe20003800200 */
[----:B------:R-:W-:Y:S01]  /*0050*/  IMAD.MOV.U32 R9, RZ, RZ, -0x2feafd07 ;  /* 0xd01502f9ff097424 */ /* 0x000fe200078e00ff */
[----:B------:R-:W2:Y:S01]  /*0060*/  LDCU.64 UR12, c[0x0][0x358] ;  /* 0x00006b00ff0c77ac */ /* 0x000ea20008000a00 */
[----:B------:R-:W-:-:S03]  /*0070*/  IMAD.MOV.U32 R11, RZ, RZ, 0x501502f9 ;  /* 0x501502f9ff0b7424 */ /* 0x000fc600078e00ff */
[----:B------:R-:W0:Y:S01]  /*0080*/  LDC R5, c[0x0][0x360] ;  /* 0x0000d800ff057b82 */ /* 0x000e220000000800 */
[----:B------:R-:W-:Y:S02]  /*0090*/  IMAD.MOV.U32 R10, RZ, RZ, 0x501502f9 ;  /* 0x501502f9ff0a7424 */ /* 0x000fe400078e00ff */
[----:B------:R-:W-:Y:S02]  /*00a0*/  IMAD.MOV.U32 R13, RZ, RZ, 0x501502f9 ;  /* 0x501502f9ff0d7424 */ /* 0x000fe400078e00ff */
[----:B------:R-:W-:Y:S02]  /*00b0*/  IMAD.MOV.U32 R12, RZ, RZ, -0x2feafd07 ;  /* 0xd01502f9ff0c7424 */ /* 0x000fe400078e00ff */
[----:B------:R-:W-:Y:S02]  /*00c0*/  IMAD.MOV.U32 R15, RZ, RZ, -0x2feafd07 ;  /* 0xd01502f9ff0f7424 */ /* 0x000fe400078e00ff */
[----:B0-----:R-:W-:-:S05]  /*00d0*/  IMAD R4, R5, UR4, R0 ;  /* 0x0000000405047c24 */ /* 0x001fca000f8e0200 */
[----:B-1----:R-:W-:-:S13]  /*00e0*/  ISETP.GE.AND P0, PT, R4, UR5, PT ;  /* 0x0000000504007c0c */ /* 0x002fda000bf06270 */
[----:B--2---:R-:W-:Y:S05]  /*00f0*/  @P0 BRA `(.L_x_2885) ;  /* 0x00000000005c0947 */ /* 0x004fea0003800000 */
[----:B------:R-:W0:Y:S01]  /*0100*/  LDC.64 R2, c[0x0][0x380] ;  /* 0x0000e000ff027b82 */ /* 0x000e220000000a00 */
[----:B------:R-:W1:Y:S01]  /*0110*/  LDCU UR4, c[0x0][0x370] ;  /* 0x00006e00ff0477ac */ /* 0x000e620008000800 */
[----:B------:R-:W-:Y:S02]  /*0120*/  HFMA2 R12, -RZ, RZ, -32.65625, 4.5359134674072265625e-05 ;  /* 0xd01502f9ff0c7431 */ /* 0x000fe400000001ff */
[----:B------:R-:W-:Y:S02]  /*0130*/  IMAD.MOV.U32 R13, RZ, RZ, 0x501502f9 ;  /* 0x501502f9ff0d7424 */ /* 0x000fe400078e00ff */
[----:B------:R-:W-:Y:S02]  /*0140*/  IMAD.MOV.U32 R15, RZ, RZ, -0x2feafd07 ;  /* 0xd01502f9ff0f7424 */ /* 0x000fe400078e00ff */
[----:B------:R-:W-:Y:S02]  /*0150*/  IMAD.MOV.U32 R9, RZ, RZ, -0x2feafd07 ;  /* 0xd01502f9ff097424 */ /* 0x000fe400078e00ff */
[----:B------:R-:W-:-:S02]  /*0160*/  IMAD.MOV.U32 R10, RZ, RZ, 0x501502f9 ;  /* 0x501502f9ff0a7424 */ /* 0x000fc400078e00ff */
[----:B------:R-:W-:Y:S02]  /*0170*/  IMAD.MOV.U32 R11, RZ, RZ, 0x501502f9 ;  /* 0x501502f9ff0b7424 */ /* 0x000fe400078e00ff */
[----:B-1----:R-:W-:-:S07]  /*0180*/  IMAD R19, R5, UR4, RZ ;  /* 0x0000000405137c24 */ /* 0x002fce000f8e02ff */
.L_x_2886:
[----:B------:R-:W-:-:S04]  /*0190*/  IMAD R7, R4, 0x3, RZ ;  /* 0x0000000304077824 */ /* 0x000fc800078e02ff */
[----:B0-----:R-:W-:-:S05]  /*01a0*/  IMAD.WIDE R6, R7, 0x4, R2 ;  /* 0x0000000407067825 */ /* 0x001fca00078e0202 */
[----:B------:R-:W2:Y:S04]  /*01b0*/  LDG.E.CONSTANT R8, desc[UR12][R6.64] ;  /* 0x0000000c06087981 */ /* 0x000ea8000c1e9900 */
[----:B------:R-:W3:Y:S04]  /*01c0*/  LDG.E.CONSTANT R17, desc[UR12][R6.64+0x4] ;  /* 0x0000040c06117981 */ /* 0x000ee8000c1e9900 */
[----:B------:R-:W4:Y:S01]  /*01d0*/  LDG.E.CONSTANT R14, desc[UR12][R6.64+0x8] ;  /* 0x0000080c060e7981 */ /* 0x000f22000c1e9900 */
[----:B------:R-:W-:-:S05]  /*01e0*/  IMAD.IADD R4, R19, 0x1, R4 ;  /* 0x0000000113047824 */ /* 0x000fca00078e0204 */
[----:B------:R-:W-:Y:S02]  /*01f0*/  ISETP.GE.AND P0, PT, R4, UR5, PT ;  /* 0x0000000504007c0c */ /* 0x000fe4000bf06270 */
[C---:B--2---:R-:W-:Y:S02]  /*0200*/  FMNMX R11, R8.reuse, R11, PT ;  /* 0x0000000b080b7209 */ /* 0x044fe40003800000 */
[----:B------:R-:W-:Y:S02]  /*0210*/  FMNMX R9, R8, R9, !PT ;  /* 0x0000000908097209 */ /* 0x000fe40007800000 */
[C---:B---3--:R-:W-:Y:S02]  /*0220*/  FMNMX R10, R17.reuse, R10, PT ;  /* 0x0000000a110a7209 */ /* 0x048fe40003800000 */
[----:B------:R-:W-:Y:S02]  /*0230*/  FMNMX R12, R17, R12, !PT ;  /* 0x0000000c110c7209 */ /* 0x000fe40007800000 */
[----:B----4-:R-:W-:-:S02]  /*0240*/  FMNMX R13, R14, R13, PT ;  /* 0x0000000d0e0d7209 */ /* 0x010fc40003800000 */
[----:B------:R-:W-:Y:S01]  /*0250*/  FMNMX R15, R14, R15, !PT ;  /* 0x0000000f0e0f7209 */ /* 0x000fe20007800000 */
[----:B------:R-:W-:Y:S06]  /*0260*/  @!P0 BRA `(.L_x_2886) ;  /* 0xfffffffc00c88947 */ /* 0x000fec000383ffff */
.L_x_2885:
[----:B------:R-:W-:Y:S05]  /*0270*/  BSYNC.RECONVERGENT B0 ;  /* 0x0000000000007941 */ /* 0x000fea0003800200 */
.L_x_2884:
[----:B------:R-:W0:Y:S01]  /*0280*/  S2UR UR9, SR_CgaCtaId ;  /* 0x00000000000979c3 */ /* 0x000e220000008800 */
[----:B------:R-:W-:Y:S01]  /*0290*/  UMOV UR4, 0x400 ;  /* 0x0000040000047882 */ /* 0x000fe20000000000 */
[----:B------:R-:W-:Y:S01]  /*02a0*/  ISETP.GE.U32.AND P0, PT, R5, 0x2, PT ;  /* 0x000000020500780c */ /* 0x000fe20003f06070 */
[----:B------:R-:W-:Y:S02]  /*02b0*/  UIADD3 UR5, UPT, UPT, UR4, 0x400, URZ ;  /* 0x0000040004057890 */ /* 0x000fe4000fffe0ff */
[----:B------:R-:W-:Y:S02]  /*02c0*/  UIADD3 UR6, UPT, UPT, UR4, 0x800, URZ ;  /* 0x0000080004067890 */ /* 0x000fe4000fffe0ff */
[----:B------:R-:W-:Y:S02]  /*02d0*/  UIADD3 UR7, UPT, UPT, UR4, 0xc00, URZ ;  /* 0x00000c0004077890 */ /* 0x000fe4000fffe0ff */
[----:B------:R-:W-:Y:S02]  /*02e0*/  UIADD3 UR8, UPT, UPT, UR4, 0x1000, URZ ;  /* 0x0000100004087890 */ /* 0x000fe4000fffe0ff */
[----:B0-----:R-:W-:-:S02]  /*02f0*/  ULEA UR10, UR9, UR4, 0x18 ;  /* 0x00000004090a7291 */ /* 0x001fc4000f8ec0ff */
[----:B------:R-:W-:Y:S02]  /*0300*/  UIADD3 UR4, UPT, UPT, UR4, 0x1400, URZ ;  /* 0x0000140004047890 */ /* 0x000fe4000fffe0ff */
[----:B------:R-:W-:Y:S02]  /*0310*/  ULEA UR5, UR9, UR5, 0x18 ;  /* 0x0000000509057291 */ /* 0x000fe4000f8ec0ff */
[----:B------:R-:W-:Y:S01]  /*0320*/  ULEA UR6, UR9, UR6, 0x18 ;  /* 0x0000000609067291 */ /* 0x000fe2000f8ec0ff */
[C---:B------:R-:W-:Y:S01]  /*0330*/  LEA R2, R0.reuse, UR10, 0x2 ;  /* 0x0000000a00027c11 */ /* 0x040fe2000f8e10ff */
[----:B------:R-:W-:Y:S02]  /*0340*/  ULEA UR7, UR9, UR7, 0x18 ;  /* 0x0000000709077291 */ /* 0x000fe4000f8ec0ff */
[----:B------:R-:W-:Y:S01]  /*0350*/  ULEA UR8, UR9, UR8, 0x18 ;  /* 0x0000000809087291 */ /* 0x000fe2000f8ec0ff */
[C---:B------:R-:W-:Y:S01]  /*0360*/  LEA R3, R0.reuse, UR5, 0x2 ;  /* 0x0000000500037c11 */ /* 0x040fe2000f8e10ff */
[----:B------:R-:W-:Y:S01]  /*0370*/  ULEA UR4, UR9, UR4, 0x18 ;  /* 0x0000000409047291 */ /* 0x000fe2000f8ec0ff */
[C---:B------:R-:W-:Y:S01]  /*0380*/  LEA R4, R0.reuse, UR6, 0x2 ;  /* 0x0000000600047c11 */ /* 0x040fe2000f8e10ff */
[----:B------:R0:W-:Y:S01]  /*0390*/  STS [R2], R11 ;  /* 0x0000000b02007388 */ /* 0x0001e20000000800 */
[----:B------:R-:W-:-:S02]  /*03a0*/  LEA R6, R0, UR7, 0x2 ;  /* 0x0000000700067c11 */ /* 0x000fc4000f8e10ff */
[C---:B------:R-:W-:Y:S01]  /*03b0*/  LEA R7, R0.reuse, UR8, 0x2 ;  /* 0x0000000800077c11 */ /* 0x040fe2000f8e10ff */
[----:B------:R0:W-:Y:S01]  /*03c0*/  STS [R3], R10 ;  /* 0x0000000a03007388 */ /* 0x0001e20000000800 */
[----:B------:R-:W-:-:S03]  /*03d0*/  LEA R8, R0, UR4, 0x2 ;  /* 0x0000000400087c11 */ /* 0x000fc6000f8e10ff */
[----:B------:R0:W-:Y:S04]  /*03e0*/  STS [R4], R13 ;  /* 0x0000000d04007388 */ /* 0x0001e80000000800 */
[----:B------:R0:W-:Y:S04]  /*03f0*/  STS [R6], R9 ;  /* 0x0000000906007388 */ /* 0x0001e80000000800 */
[----:B------:R0:W-:Y:S04]  /*0400*/  STS [R7], R12 ;  /* 0x0000000c07007388 */ /* 0x0001e80000000800 */
[----:B------:R0:W-:Y:S01]  /*0410*/  STS [R8], R15 ;  /* 0x0000000f08007388 */ /* 0x0001e20000000800 */
[----:B------:R-:W-:Y:S06]  /*0420*/  BAR.SYNC.DEFER_BLOCKING 0x0 ;  /* 0x0000000000007b1d */ /* 0x000fec0000010000 */
[----:B------:R-:W-:Y:S05]  /*0430*/  @!P0 BRA `(.L_x_2887) ;  /* 0x00000000009c8947 */ /* 0x000fea0003800000 */
.L_x_2890:
[----:B0-----:R-:W-:Y:S01]  /*0440*/  SHF.R.U32.HI R9, RZ, 0x1, R5 ;  /* 0x00000001ff097819 */ /* 0x001fe20000011605 */
[----:B------:R-:W-:Y:S03]  /*0450*/  BSSY.RECONVERGENT B0, `(.L_x_2888) ;  /* 0x0000021000007945 */ /* 0x000fe60003800200 */
[----:B------:R-:W-:-:S13]  /*0460*/  ISETP.GE.U32.AND P0, PT, R0, R9, PT ;  /* 0x000000090000720c */ /* 0x000fda0003f06070 */
[----:B------:R-:W-:Y:S05]  /*0470*/  @P0 BRA `(.L_x_2889) ;  /* 0x0000000000780947 */ /* 0x000fea0003800000 */
[C---:B------:R-:W-:Y:S01]  /*0480*/  IMAD R11, R9.reuse, 0x4, R2 ;  /* 0x00000004090b7824 */ /* 0x040fe200078e0202 */
[----:B------:R-:W-:Y:S01]  /*0490*/  LDS R10, [R2] ;  /* 0x00000000020a7984 */ /* 0x000fe20000000800 */
[----:B------:R-:W-:-:S04]  /*04a0*/  LEA R12, R9, R3, 0x2 ;  /* 0x00000003090c7211 */ /* 0x000fc800078e10ff */
[----:B------:R-:W0:Y:S02]  /*04b0*/  LDS R11, [R11] ;  /* 0x000000000b0b7984 */ /* 0x000e240000000800 */
[----:B0-----:R-:W-:-:S05]  /*04c0*/  FMNMX R13, R10, R11, PT ;  /* 0x0000000b0a0d7209 */ /* 0x001fca0003800000 */
[----:B------:R-:W-:Y:S04]  /*04d0*/  STS [R2], R13 ;  /* 0x0000000d02007388 */ /* 0x000fe80000000800 */
[----:B------:R-:W-:Y:S04]  /*04e0*/  LDS R15, [R12] ;  /* 0x000000000c0f7984 */ /* 0x000fe80000000800 */
[----:B------:R-:W0:Y:S02]  /*04f0*/  LDS R10, [R3] ;  /* 0x00000000030a7984 */ /* 0x000e240000000800 */
[----:B0-----:R-:W-:Y:S01]  /*0500*/  FMNMX R10, R10, R15, PT ;  /* 0x0000000f0a0a7209 */ /* 0x001fe20003800000 */
[----:B------:R-:W-:-:S04]  /*0510*/  IMAD R15, R9, 0x4, R4 ;  /* 0x00000004090f7824 */ /* 0x000fc800078e0204 */
[----:B------:R-:W-:Y:S04]  /*0520*/  STS [R3], R10 ;  /* 0x0000000a03007388 */ /* 0x000fe80000000800 */
[----:B------:R-:W-:Y:S04]  /*0530*/  LDS R15, [R15] ;  /* 0x000000000f0f7984 */ /* 0x000fe80000000800 */
[----:B------:R-:W0:Y:S02]  /*0540*/  LDS R14, [R4] ;  /* 0x00000000040e7984 */ /* 0x000e240000000800 */
[----:B0-----:R-:W-:Y:S01]  /*0550*/  FMNMX R11, R14, R15, PT ;  /* 0x0000000f0e0b7209 */ /* 0x001fe20003800000 */
[----:B------:R-:W-:-:S02]  /*0560*/  IMAD R14, R9, 0x4, R6 ;  /* 0x00000004090e7824 */ /* 0x000fc400078e0206 */
[C---:B------:R-:W-:Y:S02]  /*0570*/  IMAD R15, R9.reuse, 0x4, R8 ;  /* 0x00000004090f7824 */ /* 0x040fe400078e0208 */
[----:B------:R-:W-:Y:S04]  /*0580*/  STS [R4], R11 ;  /* 0x0000000b04007388 */ /* 0x000fe80000000800 */
[----:B------:R-:W-:Y:S04]  /*0590*/  LDS R13, [R14] ;  /* 0x000000000e0d7984 */ /* 0x000fe80000000800 */
[----:B------:R-:W0:Y:S02]  /*05a0*/  LDS R12, [R6] ;  /* 0x00000000060c7984 */ /* 0x000e240000000800 */
[----:B0-----:R-:W-:Y:S01]  /*05b0*/  FMNMX R13, R12, R13, !PT ;  /* 0x0000000d0c0d7209 */ /* 0x001fe20007800000 */
[----:B------:R-:W-:-:S04]  /*05c0*/  IMAD R12, R9, 0x4, R7 ;  /* 0x00000004090c7824 */ /* 0x000fc800078e0207 */
[----:B------:R-:W-:Y:S04]  /*05d0*/  STS [R6], R13 ;  /* 0x0000000d06007388 */ /* 0x000fe80000000800 */
[----:B------:R-:W-:Y:S04]  /*05e0*/  LDS R17, [R12] ;  /* 0x000000000c117984 */ /* 0x000fe80000000800 */
[----:B------:R-:W0:Y:S02]  /*05f0*/  LDS R10, [R7] ;  /* 0x00000000070a7984 */ /* 0x000e240000000800 */
[----:B0-----:R-:W-:-:S05]  /*0600*/  FMNMX R10, R10, R17, !PT ;  /* 0x000000110a0a7209 */ /* 0x001fca0007800000 */
[----:B------:R-:W-:Y:S04]  /*0610*/  STS [R7], R10 ;  /* 0x0000000a07007388 */ /* 0x000fe80000000800 */
[----:B------:R-:W-:Y:S04]  /*0620*/  LDS R16, [R15] ;  /* 0x000000000f107984 */ /* 0x000fe80000000800 */
[----:B------:R-:W0:Y:S02]  /*0630*/  LDS R11, [R8] ;  /* 0x00000000080b7984 */ /* 0x000e240000000800 */
[----:B0-----:R-:W-:-:S05]  /*0640*/  FMNMX R11, R11, R16, !PT ;  /* 0x000000100b0b7209 */ /* 0x001fca0007800000 */
[----:B------:R0:W-:Y:S02]  /*0650*/  STS [R8], R11 ;  /* 0x0000000b08007388 */ /* 0x0001e40000000800 */
.L_x_2889:
[----:B------:R-:W-:Y:S05]  /*0660*/  BSYNC.RECONVERGENT B0 ;  /* 0x0000000000007941 */ /* 0x000fea0003800200 */
.L_x_2888:
[----:B------:R-:W-:Y:S01]  /*0670*/  BAR.SYNC.DEFER_BLOCKING 0x0 ;  /* 0x0000000000007b1d */ /* 0x000fe20000010000 */
[----:B------:R-:W-:Y:S01]  /*0680*/  ISETP.GT.U32.AND P0, PT, R5, 0x3, PT ;  /* 0x000000030500780c */ /* 0x000fe20003f04070 */
[----:B------:R-:W-:-:S12]  /*0690*/  IMAD.MOV.U32 R5, RZ, RZ, R9 ;  /* 0x000000ffff057224 */ /* 0x000fd800078e0009 */
[----:B------:R-:W-:Y:S05]  /*06a0*/  @P0 BRA `(.L_x_2890) ;  /* 0xfffffffc00640947 */ /* 0x000fea000383ffff */
.L_x_2887:
[----:B------:R-:W-:-:S13]  /*06b0*/  ISETP.NE.AND P0, PT, R0, RZ, PT ;  /* 0x000000ff0000720c */ /* 0x000fda0003f05270 */
[----:B------:R-:W-:Y:S05]  /*06c0*/  @P0 EXIT ;  /* 0x000000000000094d */ /* 0x000fea0003800000 */
[----:B------:R-:W1:Y:S01]  /*06d0*/  S2UR UR5, SR_CgaCtaId ;  /* 0x00000000000579c3 */ /* 0x000e620000008800 */
[----:B------:R-:W-:-:S07]  /*06e0*/  UMOV UR4, 0x400 ;  /* 0x0000040000047882 */ /* 0x000fce0000000000 */
[----:B0-----:R-:W0:Y:S08]  /*06f0*/  LDC.64 R2, c[0x0][0x388] ;  /* 0x0000e200ff027b82 */ /* 0x001e300000000a00 */
[----:B------:R-:W2:Y:S01]  /*0700*/  LDC.64 R6, c[0x0][0x390] ;  /* 0x0000e400ff067b82 */ /* 0x000ea20000000a00 */
[----:B-1----:R-:W-:Y:S01]  /*0710*/  ULEA UR6, UR5, UR4, 0x18 ;  /* 0x0000000405067291 */ /* 0x002fe2000f8ec0ff */
[----:B------:R-:W1:Y:S08]  /*0720*/  LDCU.64 UR4, c[0x0][0x388] ;  /* 0x00007100ff0477ac */ /* 0x000e700008000a00 */
[----:B------:R-:W0:Y:S04]  /*0730*/  LDS R11, [UR6] ;  /* 0x00000006ff0b7984 */ /* 0x000e280008000800 */
[----:B------:R-:W3:Y:S04]  /*0740*/  LDS R13, [UR6+0x400] ;  /* 0x00040006ff0d7984 */ /* 0x000ee80008000800 */
[----:B------:R-:W4:Y:S01]  /*0750*/  LDS R15, [UR6+0x800] ;  /* 0x00080006ff0f7984 */ /* 0x000f220008000800 */
[----:B-1----:R-:W-:-:S03]  /*0760*/  UIADD3 UR4, UP0, UPT, UR4, 0x4, URZ ;  /* 0x0000000404047890 */ /* 0x002fc6000ff1e0ff */
[----:B------:R-:W2:Y:S01]  /*0770*/  LDS R17, [UR6+0xc00] ;  /* 0x000c0006ff117984 */ /* 0x000ea20008000800 */
[----:B------:R-:W-:-:S03]  /*0780*/  UIADD3.X UR5, UPT, UPT, URZ, UR5, URZ, UP0, !UPT ;  /* 0x00000005ff057290 */ /* 0x000fc600087fe4ff */
[----:B------:R-:W1:Y:S01]  /*0790*/  LDS R19, [UR6+0x1000] ;  /* 0x00100006ff137984 */ /* 0x000e620008000800 */
[----:B------:R-:W-:-:S03]  /*07a0*/  MOV R4, UR4 ;  /* 0x0000000400047c02 */ /* 0x000fc60008000f00 */
[----:B------:R-:W5:Y:S01]  /*07b0*/  LDS R21, [UR6+0x1400] ;  /* 0x00140006ff157984 */ /* 0x000f620008000800 */
[----:B------:R-:W0:Y:S01]  /*07c0*/  LDCU.64 UR6, c[0x0][0x390] ;  /* 0x00007200ff0677ac */ /* 0x000e220008000a00 */
[----:B------:R-:W-:Y:S01]  /*07d0*/  IMAD.U32 R5, RZ, RZ, UR5 ;  /* 0x00000005ff057e24 */ /* 0x000fe2000f8e00ff */
[----:B0-----:R-:W-:Y:S01]  /*07e0*/  UIADD3 UR6, UP0, UPT, UR6, 0x4, URZ ;  /* 0x0000000406067890 */ /* 0x001fe2000ff1e0ff */
[----:B------:R-:W-:Y:S03]  /*07f0*/  REDG.E.MIN.S32.STRONG.GPU desc[UR12][R2.64], R11 ;  /* 0x0000000b0200798e */ /* 0x000fe6000c92e30c */
[----:B------:R-:W-:Y:S01]  /*0800*/  UIADD3.X UR7, UPT, UPT, URZ, UR7, URZ, UP0, !UPT ;  /* 0x00000007ff077290 */ /* 0x000fe200087fe4ff */
[----:B---3--:R-:W-:Y:S01]  /*0810*/  REDG.E.MIN.S32.STRONG.GPU desc[UR12][R4.64], R13 ;  /* 0x0000000d0400798e */ /* 0x008fe2000c92e30c */
[----:B------:R-:W-:-:S03]  /*0820*/  IMAD.U32 R8, RZ, RZ, UR6 ;  /* 0x00000006ff087e24 */ /* 0x000fc6000f8e00ff */
[----:B----4-:R-:W-:Y:S01]  /*0830*/  REDG.E.MIN.S32.STRONG.GPU desc[UR12][R4.64+0x4], R15 ;  /* 0x0000040f0400798e */ /* 0x010fe2000c92e30c */
[----:B------:R-:W-:-:S03]  /*0840*/  IMAD.U32 R9, RZ, RZ, UR7 ;  /* 0x00000007ff097e24 */ /* 0x000fc6000f8e00ff */
[----:B--2---:R-:W-:Y:S04]  /*0850*/  REDG.E.MAX.S32.STRONG.GPU desc[UR12][R6.64], R17 ;  /* 0x000000110600798e */ /* 0x004fe8000d12e30c */
[----:B-1----:R-:W-:Y:S04]  /*0860*/  REDG.E.MAX.S32.STRONG.GPU desc[UR12][R8.64], R19 ;  /* 0x000000130800798e */ /* 0x002fe8000d12e30c */
[----:B-----5:R-:W-:Y:S01]  /*0870*/  REDG.E.MAX.S32.STRONG.GPU desc[UR12][R8.64+0x4], R21 ;  /* 0x000004150800798e */ /* 0x020fe2000d12e30c */
[----:B------:R-:W-:Y:S05]  /*0880*/  EXIT ;  /* 0x000000000000794d */ /* 0x000fea0003800000 */
.L_x_2891:
        /* <DEDUP_REMOVED lines=15> */
.L_x_3220:


//--------------------- .text.initialize_velocities --------------------------
	.section	.text.initialize_velocities,"ax",@progbits
	.align	128
        .global         initialize_velocities
        .type           initialize_velocities,@function
        .size           initialize_velocities,(.L_x_3186 - initialize_velocities)
        .other          initialize_velocities,@"STO_CUDA_ENTRY STV_DEFAULT"
initialize_velocities:
.text.initialize_velocities:
        /* <DEDUP_REMOVED lines=29> */
[----:B------:R-:W-:Y:S05]  /*01d0*/  CALL.REL.NOINC `($__internal_51_$__cuda_sm3x_div_rn_noftz_f32_slowpath) ;  /* 0x0000002400547944 */ /* 0x000fea0003c00000 */
[----:B------:R-:W-:-:S07]  /*01e0*/  IMAD.MOV.U32 R2, RZ, RZ, R0 ;  /* 0x000000ffff027224 */ /* 0x000fce00078e0000 */
.L_x_2893:
[----:B------:R-:W-:Y:S05]  /*01f0*/  BSYNC.RECONVERGENT B0 ;  /* 0x0000000000007941 */ /* 0x000fea0003800200 */
.L_x_2892:
[----:B------:R-:W-:Y:S01]  /*0200*/  VIADD R0, R2, 0xf3000000 ;  /* 0xf300000002007836 */ /* 0x000fe20000000000 */
[----:B------:R0:W1:Y:S01]  /*0210*/  MUFU.RSQ R5, R2 ;  /* 0x0000000200057308 */ /* 0x0000620000001400 */
[----:B------:R-:W-:Y:S03]  /*0220*/  BSSY.RECONVERGENT B0, `(.L_x_2894) ;  /* 0x000000c000007945 */ /* 0x000fe60003800200 */
[----:B------:R-:W-:-:S13]  /*0230*/  ISETP.GT.U32.AND P0, PT, R0, 0x727fffff, PT ;  /* 0x727fffff0000780c */ /* 0x000fda0003f04070 */
[----:B01----:R-:W-:Y:S05]  /*0240*/  @!P0 BRA `(.L_x_2895) ;  /* 0x0000000000148947 */ /* 0x003fea0003800000 */
[----:B------:R-:W-:Y:S02]  /*0250*/  MOV R0, R2 ;  /* 0x0000000200007202 */ /* 0x000fe40000000f00 */
[----:B------:R-:W-:-:S07]  /*0260*/  MOV R8, 0x280 ;  /* 0x0000028000087802 */ /* 0x000fce0000000f00 */
[----:B------:R-:W-:Y:S05]  /*0270*/  CALL.REL.NOINC `($__internal_50_$__cuda_sm20_sqrt_rn_f32_slowpath) ;  /* 0x0000002000d47944 */ /* 0x000fea0003c00000 */
[----:B------:R-:W-:Y:S01]  /*0280*/  IMAD.MOV.U32 R6, RZ, RZ, R19 ;  /* 0x000000ffff067224 */ /* 0x000fe200078e0013 */
[----:B------:R-:W-:Y:S06]  /*0290*/  BRA `(.L_x_2896) ;  /* 0x0000000000107947 */ /* 0x000fec0003800000 */
.L_x_2895:
[C---:B------:R-:W-:Y:S01]  /*02a0*/  FMUL.FTZ R3, R5.reuse, R2 ;  /* 0x0000000205037220 */ /* 0x040fe20000410000 */
[----:B------:R-:W-:-:S03]  /*02b0*/  FMUL.FTZ R6, R5, 0.5 ;  /* 0x3f00000005067820 */ /* 0x000fc60000410000 */
[----:B------:R-:W-:-:S04]  /*02c0*/  FFMA R2, -R3, R3, R2 ;  /* 0x0000000303027223 */ /* 0x000fc80000000102 */
[----:B------:R-:W-:-:S07]  /*02d0*/  FFMA R6, R2, R6, R3 ;  /* 0x0000000602067223 */ /* 0x000fce0000000003 */
.L_x_2896:
[----:B------:R-:W-:Y:S05]  /*02e0*/  BSYNC.RECONVERGENT B0 ;  /* 0x0000000000007941 */ /* 0x000fea0003800200 */
.L_x_2894:
        /* <DEDUP_REMOVED lines=13> */
[----:B------:R-:W-:Y:S01]  /*03c0*/  SHF.R.U32.HI R13, RZ, 0xb, R3 ;  /* 0x0000000bff0d7819 */ /* 0x000fe20000011603 */
[----:B------:R-:W-:Y:S01]  /*03d0*/  IMAD R9, R12, 0x685f98a2, R9 ;  /* 0x685f98a20c097824 */ /* 0x000fe200078e0209 */
[----:B------:R-:W-:Y:S01]  /*03e0*/  SHF.R.U64 R12, R2, 0xb, R3 ;  /* 0x0000000b020c7819 */ /* 0x000fe20000001203 */
[----:B------:R-:W-:Y:S02]  /*03f0*/  IMAD.MOV.U32 R16, RZ, RZ, 0x3e055027 ;  /* 0x3e055027ff107424 */ /* 0x000fe400078e00ff */
[----:B------:R-:W-:-:S03]  /*0400*/  IMAD.IADD R3, R5, 0x1, R9 ;  /* 0x0000000105037824 */ /* 0x000fc600078e0209 */
[----:B------:R-:W0:Y:S02]  /*0410*/  I2F.U64 R12, R12 ;  /* 0x0000000c000c7312 */ /* 0x000e240000301000 */
[--C-:B------:R-:W-:Y:S02]  /*0420*/  SHF.R.U64 R14, R4, 0xb, R3.reuse ;  /* 0x0000000b040e7819 */ /* 0x100fe40000001203 */
[----:B------:R-:W-:-:S04]  /*0430*/  SHF.R.U32.HI R15, RZ, 0xb, R3 ;  /* 0x0000000bff0f7819 */ /* 0x000fc80000011603 */
[----:B------:R-:W1:Y:S01]  /*0440*/  I2F.U64 R14, R14 ;  /* 0x0000000e000e7312 */ /* 0x000e620000301000 */
[----:B0-----:R-:W-:-:S05]  /*0450*/  FMUL R7, R12, 1.1102230246251565404e-16 ;  /* 0x250000000c077820 */ /* 0x001fca0000400000 */
[----:B------:R-:W-:Y:S01]  /*0460*/  FMNMX R7, R7, 1.00000001335143196e-10, !PT ;  /* 0x2edbe6ff07077809 */ /* 0x000fe20007800000 */
[----:B-1----:R-:W-:-:S03]  /*0470*/  FMUL R8, R14, 1.1102230246251565404e-16 ;  /* 0x250000000e087820 */ /* 0x002fc60000400000 */
[C---:B------:R-:W-:Y:S01]  /*0480*/  ISETP.GT.U32.AND P0, PT, R7.reuse, 0x7f7fffff, PT ;  /* 0x7f7fffff0700780c */ /* 0x040fe20003f04070 */
[----:B------:R-:W-:Y:S02]  /*0490*/  VIADD R0, R7, 0xc0d55555 ;  /* 0xc0d5555507007836 */ /* 0x000fe40000000000 */
[----:B------:R-:W0:Y:S03]  /*04a0*/  F2F.F64.F32 R8, R8 ;  /* 0x0000000800087310 */ /* 0x000e260000201800 */
[----:B------:R-:W-:-:S04]  /*04b0*/  LOP3.LUT R0, R0, 0xff800000, RZ, 0xc0, !PT ;  /* 0xff80000000007812 */ /* 0x000fc800078ec0ff */
[-C--:B------:R-:W-:Y:S02]  /*04c0*/  IADD3 R2, PT, PT, R7, -R0.reuse, RZ ;  /* 0x8000000007027210 */ /* 0x080fe40007ffe0ff */
[----:B------:R-:W-:-:S05]  /*04d0*/  I2FP.F32.S32 R0, R0 ;  /* 0x0000000000007245 */ /* 0x000fca0000201400 */
[----:B------:R-:W-:Y:S01]  /*04e0*/  FFMA R0, R0, 1.1920928955078125e-07, RZ ;  /* 0x3400000000007823 */ /* 0x000fe200000000ff */
[----:B0-----:R-:W-:Y:S01]  /*04f0*/  DMUL R12, R8, UR4 ;  /* 0x00000004080c7c28 */ /* 0x001fe20008000000 */
[----:B------:R-:W-:-:S05]  /*0500*/  FADD R9, R2, -1 ;  /* 0xbf80000002097421 */ /* 0x000fca0000000000 */
[----:B------:R-:W0:Y:S01]  /*0510*/  F2F.F32.F64 R2, R12 ;  /* 0x0000000c00027310 */ /* 0x000e220000301000 */
[----:B------:R-:W-:-:S04]  /*0520*/  FFMA R14, R9, -R16, 0.14084610342979431152 ;  /* 0x3e1039f6090e7423 */ /* 0x000fc80000000810 */
[----:B------:R-:W-:-:S04]  /*0530*/  FFMA R14, R9, R14, -0.12148627638816833496 ;  /* 0xbdf8cdcc090e7423 */ /* 0x000fc8000000000e */
[----:B------:R-:W-:-:S04]  /*0540*/  FFMA R14, R9, R14, 0.13980610668659210205 ;  /* 0x3e0f2955090e7423 */ /* 0x000fc8000000000e */
[C---:B------:R-:W-:Y:S01]  /*0550*/  FFMA R14, R9.reuse, R14, -0.16684235632419586182 ;  /* 0xbe2ad8b9090e7423 */ /* 0x040fe2000000000e */
[C---:B0-----:R-:W-:Y:S01]  /*0560*/  FMUL R8, R2.reuse, 0.63661974668502807617 ;  /* 0x3f22f98302087820 */ /* 0x041fe20000400000 */
[----:B------:R-:W-:Y:S02]  /*0570*/  FSETP.GE.AND P1, PT, |R2|, 105615, PT ;  /* 0x47ce47800200780b */ /* 0x000fe40003f26200 */
        /* <DEDUP_REMOVED lines=8> */
[----:B------:R-:W-:Y:S02]  /*0600*/  IMAD.MOV.U32 R14, RZ, RZ, 0x7f800000 ;  /* 0x7f800000ff0e7424 */ /* 0x000fe400078e00ff */
[----:B------:R-:W-:Y:S01]  /*0610*/  FFMA R12, R11, -1.5707962512969970703, R2 ;  /* 0xbfc90fda0b0c7823 */ /* 0x000fe20000000002 */
[----:B------:R-:W-:Y:S01]  /*0620*/  FFMA R9, R0, 0.69314718246459960938, R9 ;  /* 0x3f31721800097823 */ /* 0x000fe20000000009 */
[----:B------:R-:W-:Y:S02]  /*0630*/  @P0 FFMA R9, R7, R14, +INF ;  /* 0x7f80000007090423 */ /* 0x000fe4000000000e */
        /* <DEDUP_REMOVED lines=15> */
.L_x_2899:
        /* <DEDUP_REMOVED lines=65> */
.L_x_2901:
[----:B------:R-:W-:Y:S05]  /*0b40*/  BSYNC.RECONVERGENT B1 ;  /* 0x0000000000017941 */ /* 0x000fea0003800200 */
.L_x_2900:
        /* <DEDUP_REMOVED lines=15> */
.L_x_2898:
[----:B------:R-:W-:Y:S05]  /*0c40*/  BSYNC.RECONVERGENT B0 ;  /* 0x0000000000007941 */ /* 0x000fea0003800200 */
.L_x_2897:
[----:B------:R-:W-:Y:S01]  /*0c50*/  LOP3.LUT R12, R8, 0x1, RZ, 0xc0, !PT ;  /* 0x00000001080c7812 */ /* 0x000fe200078ec0ff */
[----:B------:R-:W-:Y:S02]  /*0c60*/  IMAD.MOV.U32 R2, RZ, RZ, 0x37cbac00 ;  /* 0x37cbac00ff027424 */ /* 0x000fe400078e00ff */
[----:B------:R-:W-:Y:S01]  /*0c70*/  FMUL R11, R0, R0 ;  /* 0x00000000000b7220 */ /* 0x000fe20000400000 */
[----:B------:R-:W-:Y:S01]  /*0c80*/  IADD3 R8, PT, PT, R8, 0x1, RZ ;  /* 0x0000000108087810 */ /* 0x000fe20007ffe0ff */
[----:B------:R-:W-:Y:S01]  /*0c90*/  IMAD.MOV.U32 R18, RZ, RZ, 0x3e2aaaa8 ;  /* 0x3e2aaaa8ff127424 */ /* 0x000fe200078e00ff */
[----:B------:R-:W-:Y:S01]  /*0ca0*/  ISETP.NE.U32.AND P0, PT, R12, 0x1, PT ;  /* 0x000000010c00780c */ /* 0x000fe20003f05070 */
[----:B------:R-:W-:Y:S01]  /*0cb0*/  FFMA R2, R11, R2, -0.0013887860113754868507 ;  /* 0xbab607ed0b027423 */ /* 0x000fe20000000002 */
[----:B------:R-:W-:Y:S01]  /*0cc0*/  IMAD.MOV.U32 R12, RZ, RZ, 0x3c0885e4 ;  /* 0x3c0885e4ff0c7424 */ /* 0x000fe200078e00ff */
[----:B------:R-:W-:Y:S01]  /*0cd0*/  LOP3.LUT P1, RZ, R8, 0x2, RZ, 0xc0, !PT ;  /* 0x0000000208ff7812 */ /* 0x000fe2000782c0ff */
[----:B------:R-:W-:Y:S01]  /*0ce0*/  BSSY.RECONVERGENT B0, `(.L_x_2902) ;  /* 0x0000016000007945 */ /* 0x000fe20003800200 */
[----:B------:R-:W-:-:S02]  /*0cf0*/  FSEL R8, -R18, -0.4999999701976776123, !P0 ;  /* 0xbeffffff12087808 */ /* 0x000fc40004000100 */
[----:B------:R-:W-:Y:S01]  /*0d00*/  FSEL R2, R2, -0.00019574658654164522886, P0 ;  /* 0xb94d415302027808 */ /* 0x000fe20000000000 */
[----:B------:R0:W1:Y:S01]  /*0d10*/  MUFU.RSQ R18, R9 ;  /* 0x0000000900127308 */ /* 0x0000620000001400 */
[----:B------:R-:W-:Y:S02]  /*0d20*/  FSEL R12, R12, 0.041666727513074874878, !P0 ;  /* 0x3d2aaabb0c0c7808 */ /* 0x000fe40004000000 */
[----:B------:R-:W-:-:S03]  /*0d30*/  FSEL R0, R0, 1, !P0 ;  /* 0x3f80000000007808 */ /* 0x000fc60004000000 */
[----:B------:R-:W-:Y:S01]  /*0d40*/  FFMA R2, R11, R2, R12 ;  /* 0x000000020b027223 */ /* 0x000fe2000000000c */
[----:B------:R-:W-:-:S03]  /*0d50*/  VIADD R12, R9, 0xf3000000 ;  /* 0xf3000000090c7836 */ /* 0x000fc60000000000 */
[C---:B------:R-:W-:Y:S01]  /*0d60*/  FFMA R2, R11.reuse, R2, R8 ;  /* 0x000000020b027223 */ /* 0x040fe20000000008 */
[----:B------:R-:W-:Y:S01]  /*0d70*/  FFMA R11, R11, R0, RZ ;  /* 0x000000000b0b7223 */ /* 0x000fe200000000ff */
[----:B------:R-:W-:-:S03]  /*0d80*/  ISETP.GT.U32.AND P0, PT, R12, 0x727fffff, PT ;  /* 0x727fffff0c00780c */ /* 0x000fc60003f04070 */
[----:B------:R-:W-:-:S04]  /*0d90*/  FFMA R12, R11, R2, R0 ;  /* 0x000000020b0c7223 */ /* 0x000fc80000000000 */
[----:B------:R-:W-:-:S06]  /*0da0*/  @P1 FADD R12, RZ, -R12 ;  /* 0x8000000cff0c1221 */ /* 0x000fcc0000000000 */
[----:B01----:R-:W-:Y:S05]  /*0db0*/  @!P0 BRA `(.L_x_2903) ;  /* 0x0000000000108947 */ /* 0x003fea0003800000 */
[----:B------:R-:W-:Y:S02]  /*0dc0*/  MOV R0, R9 ;  /* 0x0000000900007202 */ /* 0x000fe40000000f00 */
[----:B------:R-:W-:-:S07]  /*0dd0*/  MOV R8, 0xdf0 ;  /* 0x00000df000087802 */ /* 0x000fce0000000f00 */
[----:B------:R-:W-:Y:S05]  /*0de0*/  CALL.REL.NOINC `($__internal_50_$__cuda_sm20_sqrt_rn_f32_slowpath) ;  /* 0x0000001400f87944 */ /* 0x000fea0003c00000 */
[----:B------:R-:W-:Y:S05]  /*0df0*/  BRA `(.L_x_2904) ;  /* 0x0000000000107947 */ /* 0x000fea0003800000 */
.L_x_2903:
[----:B------:R-:W-:Y:S01]  /*0e00*/  FMUL.FTZ R0, R9, R18 ;  /* 0x0000001209007220 */ /* 0x000fe20000410000 */
[----:B------:R-:W-:-:S03]  /*0e10*/  FMUL.FTZ R18, R18, 0.5 ;  /* 0x3f00000012127820 */ /* 0x000fc60000410000 */
[----:B------:R-:W-:-:S04]  /*0e20*/  FFMA R9, -R0, R0, R9 ;  /* 0x0000000000097223 */ /* 0x000fc80000000109 */
[----:B------:R-:W-:-:S07]  /*0e30*/  FFMA R19, R9, R18, R0 ;  /* 0x0000001209137223 */ /* 0x000fce0000000000 */
.L_x_2904:
[----:B------:R-:W-:Y:S05]  /*0e40*/  BSYNC.RECONVERGENT B0 ;  /* 0x0000000000007941 */ /* 0x000fea0003800200 */
.L_x_2902:
[----:B------:R-:W-:Y:S02]  /*0e50*/  HFMA2 R20, -RZ, RZ, -7.212162017822265625e-05, 5320 ;  /* 0x84ba6d32ff147431 */ /* 0x000fe400000001ff */
[----:B------:R-:W-:Y:S01]  /*0e60*/  IMAD.MOV.U32 R21, RZ, RZ, 0x1a08ee11 ;  /* 0x1a08ee11ff157424 */ /* 0x000fe200078e00ff */
[----:B------:R-:W-:Y:S01]  /*0e70*/  UMOV UR4, 0x54442d18 ;  /* 0x54442d1800047882 */ /* 0x000fe20000000000 */
[C---:B------:R-:W-:Y:S01]  /*0e80*/  IMAD R11, R3.reuse, 0x18fade9, RZ ;  /* 0x018fade9030b7824 */ /* 0x040fe200078e02ff */
[----:B------:R-:W-:Y:S01]  /*0e90*/  UMOV UR5, 0x401921fb ;  /* 0x401921fb00057882 */ /* 0x000fe20000000000 */
[----:B------:R-:W-:Y:S01]  /*0ea0*/  IMAD R5, R3, 0x4c957f2d, RZ ;  /* 0x4c957f2d03057824 */ /* 0x000fe200078e02ff */
[----:B------:R-:W-:Y:S01]  /*0eb0*/  MOV R25, 0x3e055027 ;  /* 0x3e05502700197802 */ /* 0x000fe20000000f00 */
[----:B------:R-:W-:Y:S02]  /*0ec0*/  IMAD.MOV.U32 R8, RZ, RZ, -0x8987eb1 ;  /* 0xf767814fff087424 */ /* 0x000fe400078e00ff */
[----:B------:R-:W-:Y:S01]  /*0ed0*/  FMUL R19, R12, R19 ;  /* 0x000000130c137220 */ /* 0x000fe20000400000 */
[----:B------:R-:W-:Y:S01]  /*0ee0*/  IMAD.MOV.U32 R9, RZ, RZ, 0x14057b7e ;  /* 0x14057b7eff097424 */ /* 0x000fe200078e00ff */
[----:B------:R-:W-:Y:S01]  /*0ef0*/  BSSY.RECONVERGENT B0, `(.L_x_2905) ;  /* 0x0000090000007945 */ /* 0x000fe20003800200 */
[----:B------:R-:W-:-:S04]  /*0f00*/  IMAD.WIDE.U32 R2, R4, 0x18fade9, R20 ;  /* 0x018fade904027825 */ /* 0x000fc800078e0014 */
[----:B------:R-:W-:Y:S01]  /*0f10*/  FMUL R19, R19, R6 ;  /* 0x0000000613137220 */ /* 0x000fe20000400000 */
[C---:B------:R-:W-:Y:S02]  /*0f20*/  IMAD R11, R4.reuse, 0x685f98a2, R11 ;  /* 0x685f98a2040b7824 */ /* 0x040fe400078e020b */
[C---:B------:R-:W-:Y:S02]  /*0f30*/  IMAD R5, R4.reuse, 0x5851f42d, R5 ;  /* 0x5851f42d04057824 */ /* 0x040fe400078e0205 */
[----:B------:R-:W-:Y:S01]  /*0f40*/  IMAD.WIDE.U32 R8, R4, 0x4c957f2d, R8 ;  /* 0x4c957f2d04087825 */ /* 0x000fe200078e0008 */
[----:B------:R-:W-:-:S03]  /*0f50*/  IADD3 R11, PT, PT, R3, R11, RZ ;  /* 0x0000000b030b7210 */ /* 0x000fc60007ffe0ff */
[----:B------:R-:W-:Y:S01]  /*0f60*/  IMAD.IADD R5, R9, 0x1, R5 ;  /* 0x0000000109057824 */ /* 0x000fe200078e0205 */
[--C-:B------:R-:W-:Y:S02]  /*0f70*/  SHF.R.U64 R22, R2, 0xb, R11.reuse ;  /* 0x0000000b02167819 */ /* 0x100fe4000000120b */
[----:B------:R-:W-:Y:S02]  /*0f80*/  SHF.R.U32.HI R23, RZ, 0xb, R11 ;  /* 0x0000000bff177819 */ /* 0x000fe4000001160b */
[--C-:B------:R-:W-:Y:S02]  /*0f90*/  SHF.R.U64 R4, R8, 0xb, R5.reuse ;  /* 0x0000000b08047819 */ /* 0x100fe40000001205 */
[----:B------:R-:W-:Y:S01]  /*0fa0*/  SHF.R.U32.HI R5, RZ, 0xb, R5 ;  /* 0x0000000bff057819 */ /* 0x000fe20000011605 */
[----:B------:R-:W0:Y:S08]  /*0fb0*/  I2F.U64 R22, R22 ;  /* 0x0000001600167312 */ /* 0x000e300000301000 */
[----:B------:R-:W1:Y:S01]  /*0fc0*/  I2F.U64 R4, R4 ;  /* 0x0000000400047312 */ /* 0x000e620000301000 */
[----:B0-----:R-:W-:-:S07]  /*0fd0*/  FMUL R0, R22, 1.1102230246251565404e-16 ;  /* 0x2500000016007820 */ /* 0x001fce0000400000 */
[----:B------:R-:W0:Y:S01]  /*0fe0*/  F2F.F64.F32 R8, R0 ;  /* 0x0000000000087310 */ /* 0x000e220000201800 */
[----:B-1----:R-:W-:Y:S02]  /*0ff0*/  FMUL R18, R4, 1.1102230246251565404e-16 ;  /* 0x2500000004127820 */ /* 0x002fe40000400000 */
[----:B------:R-:W1:Y:S03]  /*1000*/  LDC.64 R4, c[0x0][0x380] ;  /* 0x0000e000ff047b82 */ /* 0x000e660000000a00 */
[----:B------:R-:W-:-:S04]  /*1010*/  FMNMX R18, R18, 1.00000001335143196e-10, !PT ;  /* 0x2edbe6ff12127809 */ /* 0x000fc80007800000 */
[C---:B------:R-:W-:Y:S01]  /*1020*/  ISETP.GT.U32.AND P0, PT, R18.reuse, 0x7f7fffff, PT ;  /* 0x7f7fffff1200780c */ /* 0x040fe20003f04070 */
[----:B------:R-:W-:Y:S01]  /*1030*/  VIADD R21, R18, 0xc0d55555 ;  /* 0xc0d5555512157836 */ /* 0x000fe20000000000 */
[----:B0-----:R-:W-:-:S04]  /*1040*/  DMUL R8, R8, UR4 ;  /* 0x0000000408087c28 */ /* 0x001fc80008000000 */
[----:B------:R-:W-:-:S04]  /*1050*/  LOP3.LUT R21, R21, 0xff800000, RZ, 0xc0, !PT ;  /* 0xff80000015157812 */ /* 0x000fc800078ec0ff */
[----:B------:R-:W-:Y:S01]  /*1060*/  I2FP.F32.S32 R0, R21 ;  /* 0x0000001500007245 */ /* 0x000fe20000201400 */
[----:B------:R-:W-:Y:S01]  /*1070*/  IMAD.IADD R20, R18, 0x1, -R21 ;  /* 0x0000000112147824 */ /* 0x000fe200078e0a15 */
[----:B------:R-:W0:Y:S03]  /*1080*/  F2F.F32.F64 R8, R8 ;  /* 0x0000000800087310 */ /* 0x000e260000301000 */
[----:B------:R-:W-:Y:S01]  /*1090*/  FADD R20, R20, -1 ;  /* 0xbf80000014147421 */ /* 0x000fe20000000000 */
[----:B------:R-:W-:Y:S01]  /*10a0*/  FFMA R0, R0, 1.1920928955078125e-07, RZ ;  /* 0x3400000000007823 */ /* 0x000fe200000000ff */
[----:B-1----:R-:W-:-:S04]  /*10b0*/  IMAD.WIDE R4, R10, 0xc, R4 ;  /* 0x0000000c0a047825 */ /* 0x002fc800078e0204 */
[C---:B------:R-:W-:Y:S01]  /*10c0*/  FFMA R23, R20.reuse, -R25, 0.14084610342979431152 ;  /* 0x3e1039f614177423 */ /* 0x040fe20000000819 */
[----:B------:R-:W-:Y:S01]  /*10d0*/  IMAD.MOV.U32 R25, RZ, RZ, 0x7f800000 ;  /* 0x7f800000ff197424 */ /* 0x000fe200078e00ff */
[----:B------:R1:W-:Y:S02]  /*10e0*/  STG.E desc[UR6][R4.64], R19 ;  /* 0x0000001304007986 */ /* 0x0003e4000c101906 */
[----:B------:R-:W-:-:S04]  /*10f0*/  FFMA R23, R20, R23, -0.12148627638816833496 ;  /* 0xbdf8cdcc14177423 */ /* 0x000fc80000000017 */
[----:B------:R-:W-:Y:S01]  /*1100*/  FFMA R23, R20, R23, 0.13980610668659210205 ;  /* 0x3e0f295514177423 */ /* 0x000fe20000000017 */
[C---:B0-----:R-:W-:Y:S01]  /*1110*/  FMUL R22, R8.reuse, 0.63661974668502807617 ;  /* 0x3f22f98308167820 */ /* 0x041fe20000400000 */
[----:B------:R-:W-:Y:S02]  /*1120*/  FSETP.GE.AND P1, PT, |R8|, 105615, PT ;  /* 0x47ce47800800780b */ /* 0x000fe40003f26200 */
[C---:B------:R-:W-:Y:S01]  /*1130*/  FFMA R23, R20.reuse, R23, -0.16684235632419586182 ;  /* 0xbe2ad8b914177423 */ /* 0x040fe20000000017 */
[----:B------:R-:W0:Y:S03]  /*1140*/  F2I.NTZ R12, R22 ;  /* 0x00000016000c7305 */ /* 0x000e260000203100 */
[----:B------:R-:W-:-:S04]  /*1150*/  FFMA R23, R20, R23, 0.20012299716472625732 ;  /* 0x3e4ced0b14177423 */ /* 0x000fc80000000017 */
[----:B------:R-:W-:-:S04]  /*1160*/  FFMA R23, R20, R23, -0.24999669194221496582 ;  /* 0xbe7fff2214177423 */ /* 0x000fc80000000017 */
[----:B------:R-:W-:-:S04]  /*1170*/  FFMA R23, R20, R23, 0.33333182334899902344 ;  /* 0x3eaaaa7814177423 */ /* 0x000fc80000000017 */
[----:B------:R-:W-:Y:S01]  /*1180*/  FFMA R23, R20, R23, -0.5 ;  /* 0xbf00000014177423 */ /* 0x000fe20000000017 */
[----:B0-----:R-:W-:-:S03]  /*1190*/  I2FP.F32.S32 R21, R12 ;  /* 0x0000000c00157245 */ /* 0x001fc60000201400 */
[C---:B------:R-:W-:Y:S02]  /*11a0*/  FMUL R23, R20.reuse, R23 ;  /* 0x0000001714177220 */ /* 0x040fe40000400000 */
[C---:B------:R-:W-:Y:S02]  /*11b0*/  FFMA R10, R21.reuse, -1.5707962512969970703, R8 ;  /* 0xbfc90fda150a7823 */ /* 0x040fe40000000008 */
[----:B------:R-:W-:Y:S02]  /*11c0*/  FFMA R23, R20, R23, R20 ;  /* 0x0000001714177223 */ /* 0x000fe40000000014 */
[C---:B------:R-:W-:Y:S02]  /*11d0*/  FFMA R10, R21.reuse, -7.5497894158615963534e-08, R10 ;  /* 0xb3a22168150a7823 */ /* 0x040fe4000000000a */
[----:B------:R-:W-:Y:S01]  /*11e0*/  FFMA R9, R0, 0.69314718246459960938, R23 ;  /* 0x3f31721800097823 */ /* 0x000fe20000000017 */
[----:B------:R-:W-:Y:S01]  /*11f0*/  @P0 FFMA R9, R18, R25, +INF ;  /* 0x7f80000012090423 */ /* 0x000fe20000000019 */
[----:B------:R-:W-:-:S03]  /*1200*/  FFMA R0, R21, -5.3903029534742383927e-15, R10 ;  /* 0xa7c234c515007823 */ /* 0x000fc6000000000a */
[----:B------:R-:W-:Y:S01]  /*1210*/  FMUL R9, R9, -2 ;  /* 0xc000000009097820 */ /* 0x000fe20000400000 */
[----:B-1----:R-:W-:Y:S06]  /*1220*/  @!P1 BRA `(.L_x_2906) ;  /* 0x0000000400709947 */ /* 0x002fec0003800000 */
        /* <DEDUP_REMOVED lines=11> */
.L_x_2907:
        /* <DEDUP_REMOVED lines=39> */
[--C-:B------:R-:W-:Y:S01]  /*1550*/  @P4 IMAD.MOV.U32 R0, RZ, RZ, R13.reuse ;  /* 0x000000ffff004224 */ /* 0x100fe200078e000d */
[----:B------:R-:W-:Y:S01]  /*1560*/  @P4 MOV R12, R7 ;  /* 0x00000007000c4202 */ /* 0x000fe20000000f00 */
[----:B------:R-:W-:Y:S01]  /*1570*/  @P2 IMAD.MOV.U32 R12, RZ, RZ, R13 ;  /* 0x000000ffff0c2224 */ /* 0x000fe200078e000d */
[----:B------:R-:W-:Y:S01]  /*1580*/  ISETP.EQ.AND P4, PT, R19, 0x4, PT ;  /* 0x000000041300780c */ /* 0x000fe20003f82270 */
[----:B------:R-:W-:Y:S01]  /*1590*/  @P1 IMAD.MOV.U32 R12, RZ, RZ, R14 ;  /* 0x000000ffff0c1224 */ /* 0x000fe200078e000e */
[----:B------:R-:W-:Y:S01]  /*15a0*/  @P2 MOV R0, R14 ;  /* 0x0000000e00002202 */ /* 0x000fe20000000f00 */
[----:B------:R-:W-:Y:S01]  /*15b0*/  @P1 IMAD.MOV.U32 R0, RZ, RZ, R15 ;  /* 0x000000ffff001224 */ /* 0x000fe200078e000f */
[----:B------:R-:W-:Y:S01]  /*15c0*/  @P0 MOV R12, R15 ;  /* 0x0000000f000c0202 */ /* 0x000fe20000000f00 */
[----:B------:R-:W-:-:S04]  /*15d0*/  @P0 IMAD.MOV.U32 R0, RZ, RZ, R16 ;  /* 0x000000ffff000224 */ /* 0x000fc800078e0010 */
[----:B------:R-:W-:Y:S01]  /*15e0*/  @P3 IMAD.MOV.U32 R12, RZ, RZ, R16 ;  /* 0x000000ffff0c3224 */ /* 0x000fe200078e0010 */
[----:B------:R-:W-:Y:S01]  /*15f0*/  @P3 MOV R0, R17 ;  /* 0x0000001100003202 */ /* 0x000fe20000000f00 */
[----:B------:R-:W-:Y:S02]  /*1600*/  @P5 IMAD.MOV.U32 R12, RZ, RZ, R17 ;  /* 0x000000ffff0c5224 */ /* 0x000fe400078e0011 */
[----:B------:R-:W-:Y:S01]  /*1610*/  @P5 IMAD.MOV.U32 R0, RZ, RZ, R23 ;  /* 0x000000ffff005224 */ /* 0x000fe200078e0017 */
[----:B------:R-:W-:Y:S01]  /*1620*/  @P4 MOV R12, R23 ;  /* 0x00000017000c4202 */ /* 0x000fe20000000f00 */
[----:B------:R-:W-:Y:S06]  /*1630*/  @!P6 BRA `(.L_x_2909) ;  /* 0x00000000002ce947 */ /* 0x000fec0003800000 */
[----:B------:R-:W-:Y:S02]  /*1640*/  @P2 IMAD.MOV.U32 R18, RZ, RZ, R7 ;  /* 0x000000ffff122224 */ /* 0x000fe400078e0007 */
[----:B------:R-:W-:Y:S01]  /*1650*/  @P1 IMAD.MOV.U32 R18, RZ, RZ, R13 ;  /* 0x000000ffff121224 */ /* 0x000fe200078e000d */
[----:B------:R-:W-:Y:S01]  /*1660*/  @P0 MOV R18, R14 ;  /* 0x0000000e00120202 */ /* 0x000fe20000000f00 */
[----:B------:R-:W-:Y:S01]  /*1670*/  @P3 IMAD.MOV.U32 R18, RZ, RZ, R15 ;  /* 0x000000ffff123224 */ /* 0x000fe200078e000f */
[----:B------:R-:W-:Y:S01]  /*1680*/  ISETP.EQ.AND P0, PT, R19, 0x8, PT ;  /* 0x000000081300780c */ /* 0x000fe20003f02270 */
[----:B------:R-:W-:Y:S01]  /*1690*/  @P5 IMAD.MOV.U32 R18, RZ, RZ, R16 ;  /* 0x000000ffff125224 */ /* 0x000fe200078e0010 */
[----:B------:R-:W-:Y:S02]  /*16a0*/  @P4 MOV R18, R17 ;  /* 0x0000001100124202 */ /* 0x000fe40000000f00 */
[----:B------:R-:W-:-:S04]  /*16b0*/  LOP3.LUT R19, R10, 0x1f, RZ, 0xc0, !PT ;  /* 0x0000001f0a137812 */ /* 0x000fc800078ec0ff */
[----:B------:R-:W-:-:S05]  /*16c0*/  SHF.L.W.U32.HI R0, R12, R19, R0 ;  /* 0x000000130c007219 */ /* 0x000fca0000010e00 */
[----:B------:R-:W-:-:S05]  /*16d0*/  @P0 IMAD.MOV.U32 R18, RZ, RZ, R23 ;  /* 0x000000ffff120224 */ /* 0x000fca00078e0017 */
[----:B------:R-:W-:-:S07]  /*16e0*/  SHF.L.W.U32.HI R12, R18, R19, R12 ;  /* 0x00000013120c7219 */ /* 0x000fce0000010e0c */
.L_x_2909:
[----:B------:R-:W-:Y:S05]  /*16f0*/  BSYNC.RECONVERGENT B1 ;  /* 0x0000000000017941 */ /* 0x000fea0003800200 */
.L_x_2908:
        /* <DEDUP_REMOVED lines=15> */
.L_x_2906:
[----:B------:R-:W-:Y:S05]  /*17f0*/  BSYNC.RECONVERGENT B0 ;  /* 0x0000000000007941 */ /* 0x000fea0003800200 */
.L_x_2905:
[----:B------:R-:W-:Y:S01]  /*1800*/  MOV R8, 0x37cbac00 ;  /* 0x37cbac0000087802 */ /* 0x000fe20000000f00 */
[----:B------:R-:W-:Y:S01]  /*1810*/  FMUL R19, R0, R0 ;  /* 0x0000000000137220 */ /* 0x000fe20000400000 */
[C---:B------:R-:W-:Y:S01]  /*1820*/  LOP3.LUT R10, R12.reuse, 0x1, RZ, 0xc0, !PT ;  /* 0x000000010c0a7812 */ /* 0x040fe200078ec0ff */
[----:B------:R-:W-:Y:S02]  /*1830*/  HFMA2 R18, -RZ, RZ, 1.541015625, -0.052001953125 ;  /* 0x3e2aaaa8ff127431 */ /* 0x000fe400000001ff */
[----:B------:R-:W-:Y:S02]  /*1840*/  VIADD R12, R12, 0x1 ;  /* 0x000000010c0c7836 */ /* 0x000fe40000000000 */
[----:B------:R-:W-:Y:S01]  /*1850*/  FFMA R8, R19, R8, -0.0013887860113754868507 ;  /* 0xbab607ed13087423 */ /* 0x000fe20000000008 */
[----:B------:R-:W-:Y:S01]  /*1860*/  ISETP.NE.U32.AND P0, PT, R10, 0x1, PT ;  /* 0x000000010a00780c */ /* 0x000fe20003f05070 */
[----:B------:R-:W-:Y:S01]  /*1870*/  IMAD.MOV.U32 R10, RZ, RZ, 0x3c0885e4 ;  /* 0x3c0885e4ff0a7424 */ /* 0x000fe200078e00ff */
[----:B------:R-:W-:Y:S01]  /*1880*/  BSSY.RECONVERGENT B0, `(.L_x_2910) ;  /* 0x0000017000007945 */ /* 0x000fe20003800200 */
[----:B------:R-:W-:-:S02]  /*1890*/  LOP3.LUT P1, RZ, R12, 0x2, RZ, 0xc0, !PT ;  /* 0x000000020cff7812 */ /* 0x000fc4000782c0ff */
[----:B------:R-:W-:Y:S02]  /*18a0*/  FSEL R8, R8, -0.00019574658654164522886, P0 ;  /* 0xb94d415308087808 */ /* 0x000fe40000000000 */
[----:B------:R-:W-:Y:S02]  /*18b0*/  FSEL R10, R10, 0.041666727513074874878, !P0 ;  /* 0x3d2aaabb0a0a7808 */ /* 0x000fe40004000000 */
[----:B------:R-:W-:Y:S02]  /*18c0*/  FSEL R12, -R18, -0.4999999701976776123, !P0 ;  /* 0xbeffffff120c7808 */ /* 0x000fe40004000100 */
[----:B------:R-:W-:Y:S01]  /*18d0*/  FSEL R0, R0, 1, !P0 ;  /* 0x3f80000000007808 */ /* 0x000fe20004000000 */
[----:B------:R-:W-:Y:S01]  /*18e0*/  FFMA R8, R19, R8, R10 ;  /* 0x0000000813087223 */ /* 0x000fe2000000000a */
[----:B------:R-:W-:Y:S01]  /*18f0*/  VIADD R10, R9, 0xf3000000 ;  /* 0xf3000000090a7836 */ /* 0x000fe20000000000 */
[----:B------:R0:W1:Y:S02]  /*1900*/  MUFU.RSQ R18, R9 ;  /* 0x0000000900127308 */ /* 0x0000640000001400 */
[C---:B------:R-:W-:Y:S01]  /*1910*/  FFMA R8, R19.reuse, R8, R12 ;  /* 0x0000000813087223 */ /* 0x040fe2000000000c */
[----:B------:R-:W-:Y:S01]  /*1920*/  FFMA R19, R19, R0, RZ ;  /* 0x0000000013137223 */ /* 0x000fe200000000ff */
[----:B------:R-:W-:-:S03]  /*1930*/  ISETP.GT.U32.AND P0, PT, R10, 0x727fffff, PT ;  /* 0x727fffff0a00780c */ /* 0x000fc60003f04070 */
[----:B------:R-:W-:-:S04]  /*1940*/  FFMA R10, R19, R8, R0 ;  /* 0x00000008130a7223 */ /* 0x000fc80000000000 */
[----:B------:R-:W-:-:S06]  /*1950*/  @P1 FADD R10, RZ, -R10 ;  /* 0x8000000aff0a1221 */ /* 0x000fcc0000000000 */
[----:B01----:R-:W-:Y:S05]  /*1960*/  @!P0 BRA `(.L_x_2911) ;  /* 0x0000000000108947 */ /* 0x003fea0003800000 */
[----:B------:R-:W-:Y:S01]  /*1970*/  IMAD.MOV.U32 R0, RZ, RZ, R9 ;  /* 0x000000ffff007224 */ /* 0x000fe200078e0009 */
[----:B------:R-:W-:-:S07]  /*1980*/  MOV R8, 0x19a0 ;  /* 0x000019a000087802 */ /* 0x000fce0000000f00 */
[----:B------:R-:W-:Y:S05]  /*1990*/  CALL.REL.NOINC `($__internal_50_$__cuda_sm20_sqrt_rn_f32_slowpath) ;  /* 0x0000000c000c7944 */ /* 0x000fea0003c00000 */
[----:B------:R-:W-:Y:S05]  /*19a0*/  BRA `(.L_x_2912) ;  /* 0x0000000000107947 */ /* 0x000fea0003800000 */
.L_x_2911:
[----:B------:R-:W-:Y:S01]  /*19b0*/  FMUL.FTZ R0, R9, R18 ;  /* 0x0000001209007220 */ /* 0x000fe20000410000 */
[----:B------:R-:W-:-:S03]  /*19c0*/  FMUL.FTZ R18, R18, 0.5 ;  /* 0x3f00000012127820 */ /* 0x000fc60000410000 */
[----:B------:R-:W-:-:S04]  /*19d0*/  FFMA R9, -R0, R0, R9 ;  /* 0x0000000000097223 */ /* 0x000fc80000000109 */
[----:B------:R-:W-:-:S07]  /*19e0*/  FFMA R19, R9, R18, R0 ;  /* 0x0000001209137223 */ /* 0x000fce0000000000 */
.L_x_2912:
[----:B------:R-:W-:Y:S05]  /*19f0*/  BSYNC.RECONVERGENT B0 ;  /* 0x0000000000007941 */ /* 0x000fea0003800200 */
.L_x_2910:
[----:B------:R-:W-:Y:S01]  /*1a00*/  MOV R8, 0xf767814f ;  /* 0xf767814f00087802 */ /* 0x000fe20000000f00 */
[----:B------:R-:W-:Y:S02]  /*1a10*/  IMAD R3, R11, 0x4c957f2d, RZ ;  /* 0x4c957f2d0b037824 */ /* 0x000fe400078e02ff */
[----:B------:R-:W-:Y:S02]  /*1a20*/  HFMA2 R21, -RZ, RZ, 0.0029449462890625, -6212 ;  /* 0x1a08ee11ff157431 */ /* 0x000fe400000001ff */
[----:B------:R-:W-:Y:S01]  /*1a30*/  IMAD.MOV.U32 R9, RZ, RZ, 0x14057b7e ;  /* 0x14057b7eff097424 */ /* 0x000fe200078e00ff */
[----:B------:R-:W-:Y:S01]  /*1a40*/  UMOV UR4, 0x54442d18 ;  /* 0x54442d1800047882 */ /* 0x000fe20000000000 */
[C---:B------:R-:W-:Y:S01]  /*1a50*/  IMAD R3, R2.reuse, 0x5851f42d, R3 ;  /* 0x5851f42d02037824 */ /* 0x040fe200078e0203 */
[----:B------:R-:W-:Y:S01]  /*1a60*/  UMOV UR5, 0x401921fb ;  /* 0x401921fb00057882 */ /* 0x000fe20000000000 */
[----:B------:R-:W-:-:S04]  /*1a70*/  IMAD.WIDE.U32 R8, R2, 0x4c957f2d, R8 ;  /* 0x4c957f2d02087825 */ /* 0x000fc800078e0008 */
[----:B------:R-:W-:Y:S01]  /*1a80*/  FMUL R19, R10, R19 ;  /* 0x000000130a137220 */ /* 0x000fe20000400000 */
[----:B------:R-:W-:Y:S01]  /*1a90*/  BSSY.RECONVERGENT B0, `(.L_x_2913) ;  /* 0x000008e000007945 */ /* 0x000fe20003800200 */
[----:B------:R-:W-:Y:S02]  /*1aa0*/  IMAD.MOV.U32 R20, RZ, RZ, -0x7b4592ce ;  /* 0x84ba6d32ff147424 */ /* 0x000fe400078e00ff */
[----:B------:R-:W-:Y:S01]  /*1ab0*/  FMUL R19, R19, R6 ;  /* 0x0000000613137220 */ /* 0x000fe20000400000 */
[----:B------:R-:W-:Y:S02]  /*1ac0*/  IMAD R11, R11, 0x18fade9, RZ ;  /* 0x018fade90b0b7824 */ /* 0x000fe400078e02ff */
[----:B------:R-:W-:Y:S02]  /*1ad0*/  IMAD.IADD R3, R9, 0x1, R3 ;  /* 0x0000000109037824 */ /* 0x000fe400078e0203 */
[----:B------:R-:W-:Y:S01]  /*1ae0*/  IMAD.WIDE.U32 R20, R2, 0x18fade9, R20 ;  /* 0x018fade902147825 */ /* 0x000fe200078e0014 */
[----:B------:R0:W-:Y:S02]  /*1af0*/  STG.E desc[UR6][R4.64+0x4], R19 ;  /* 0x0000041304007986 */ /* 0x0001e4000c101906 */
[----:B------:R-:W-:Y:S01]  /*1b00*/  SHF.R.U64 R22, R8, 0xb, R3 ;  /* 0x0000000b08167819 */ /* 0x000fe20000001203 */
[----:B------:R-:W-:Y:S01]  /*1b10*/  IMAD R11, R2, 0x685f98a2, R11 ;  /* 0x685f98a2020b7824 */ /* 0x000fe200078e020b */
[----:B------:R-:W-:Y:S01]  /*1b20*/  SHF.R.U32.HI R23, RZ, 0xb, R3 ;  /* 0x0000000bff177819 */ /* 0x000fe20000011603 */
[----:B------:R-:W-:-:S02]  /*1b30*/  IMAD.MOV.U32 R12, RZ, RZ, 0x3e055027 ;  /* 0x3e055027ff0c7424 */ /* 0x000fc400078e00ff */
[----:B------:R-:W-:Y:S01]  /*1b40*/  IMAD.IADD R3, R21, 0x1, R11 ;  /* 0x0000000115037824 */ /* 0x000fe200078e020b */
[----:B------:R-:W1:Y:S04]  /*1b50*/  I2F.U64 R22, R22 ;  /* 0x0000001600167312 */ /* 0x000e680000301000 */
[--C-:B------:R-:W-:Y:S02]  /*1b60*/  SHF.R.U64 R20, R20, 0xb, R3.reuse ;  /* 0x0000000b14147819 */ /* 0x100fe40000001203 */
[----:B------:R-:W-:-:S04]  /*1b70*/  SHF.R.U32.HI R21, RZ, 0xb, R3 ;  /* 0x0000000bff157819 */ /* 0x000fc80000011603 */
[----:B------:R2:W3:Y:S01]  /*1b80*/  I2F.U64 R20, R20 ;  /* 0x0000001400147312 */ /* 0x0004e20000301000 */
[----:B-1----:R-:W-:-:S05]  /*1b90*/  FMUL R8, R22, 1.1102230246251565404e-16 ;  /* 0x2500000016087820 */ /* 0x002fca0000400000 */
[----:B------:R-:W-:Y:S02]  /*1ba0*/  FMNMX R8, R8, 1.00000001335143196e-10, !PT ;  /* 0x2edbe6ff08087809 */ /* 0x000fe40007800000 */
[----:B--2---:R-:W-:Y:S02]  /*1bb0*/  MOV R21, 0x7f800000 ;  /* 0x7f80000000157802 */ /* 0x004fe40000000f00 */
[----:B------:R-:W-:Y:S01]  /*1bc0*/  IADD3 R9, PT, PT, R8, -0x3f2aaaab, RZ ;  /* 0xc0d5555508097810 */ /* 0x000fe20007ffe0ff */
[----:B---3--:R-:W-:Y:S01]  /*1bd0*/  FMUL R0, R20, 1.1102230246251565404e-16 ;  /* 0x2500000014007820 */ /* 0x008fe20000400000 */
[C---:B------:R-:W-:Y:S02]  /*1be0*/  ISETP.GT.U32.AND P0, PT, R8.reuse, 0x7f7fffff, PT ;  /* 0x7f7fffff0800780c */ /* 0x040fe40003f04070 */
[----:B------:R-:W-:Y:S01]  /*1bf0*/  LOP3.LUT R9, R9, 0xff800000, RZ, 0xc0, !PT ;  /* 0xff80000009097812 */ /* 0x000fe200078ec0ff */
[----:B------:R1:W2:Y:S04]  /*1c00*/  F2F.F64.F32 R2, R0 ;  /* 0x0000000000027310 */ /* 0x0002a80000201800 */
[----:B------:R-:W-:-:S04]  /*1c10*/  IMAD.IADD R11, R8, 0x1, -R9 ;  /* 0x00000001080b7824 */ /* 0x000fc800078e0a09 */
[----:B------:R-:W-:Y:S01]  /*1c20*/  FADD R11, R11, -1 ;  /* 0xbf8000000b0b7421 */ /* 0x000fe20000000000 */
[----:B-1----:R-:W-:-:S03]  /*1c30*/  I2FP.F32.S32 R0, R9 ;  /* 0x0000000900007245 */ /* 0x002fc60000201400 */
[C---:B------:R-:W-:Y:S02]  /*1c40*/  FFMA R12, R11.reuse, -R12, 0.14084610342979431152 ;  /* 0x3e1039f60b0c7423 */ /* 0x040fe4000000080c */
[----:B------:R-:W-:Y:S01]  /*1c50*/  FFMA R0, R0, 1.1920928955078125e-07, RZ ;  /* 0x3400000000007823 */ /* 0x000fe200000000ff */
[----:B--2---:R-:W-:Y:S01]  /*1c60*/  DMUL R2, R2, UR4 ;  /* 0x0000000402027c28 */ /* 0x004fe20008000000 */
[----:B------:R-:W-:-:S04]  /*1c70*/  FFMA R12, R11, R12, -0.12148627638816833496 ;  /* 0xbdf8cdcc0b0c7423 */ /* 0x000fc8000000000c */
[----:B------:R-:W-:-:S04]  /*1c80*/  FFMA R12, R11, R12, 0.13980610668659210205 ;  /* 0x3e0f29550b0c7423 */ /* 0x000fc8000000000c */
[C---:B------:R-:W-:Y:S01]  /*1c90*/  FFMA R12, R11.reuse, R12, -0.16684235632419586182 ;  /* 0xbe2ad8b90b0c7423 */ /* 0x040fe2000000000c */
[----:B------:R-:W1:Y:S03]  /*1ca0*/  F2F.F32.F64 R2, R2 ;  /* 0x0000000200027310 */ /* 0x000e660000301000 */
[----:B------:R-:W-:-:S04]  /*1cb0*/  FFMA R12, R11, R12, 0.20012299716472625732 ;  /* 0x3e4ced0b0b0c7423 */ /* 0x000fc8000000000c */
[----:B------:R-:W-:-:S04]  /*1cc0*/  FFMA R12, R11, R12, -0.24999669194221496582 ;  /* 0xbe7fff220b0c7423 */ /* 0x000fc8000000000c */
[----:B------:R-:W-:Y:S01]  /*1cd0*/  FFMA R12, R11, R12, 0.33333182334899902344 ;  /* 0x3eaaaa780b0c7423 */ /* 0x000fe2000000000c */
[----:B-1----:R-:W-:-:S03]  /*1ce0*/  FMUL R18, R2, 0.63661974668502807617 ;  /* 0x3f22f98302127820 */ /* 0x002fc60000400000 */
[C---:B------:R-:W-:Y:S01]  /*1cf0*/  FFMA R12, R11.reuse, R12, -0.5 ;  /* 0xbf0000000b0c7423 */ /* 0x040fe2000000000c */
[----:B------:R-:W-:Y:S01]  /*1d00*/  FSETP.GE.AND P1, PT, |R2|, 105615, PT ;  /* 0x47ce47800200780b */ /* 0x000fe20003f26200 */
[----:B------:R-:W1:Y:S02]  /*1d10*/  F2I.NTZ R10, R18 ;  /* 0x00000012000a7305 */ /* 0x000e640000203100 */
[----:B------:R-:W-:-:S04]  /*1d20*/  FMUL R12, R11, R12 ;  /* 0x0000000c0b0c7220 */ /* 0x000fc80000400000 */
[----:B------:R-:W-:-:S04]  /*1d30*/  FFMA R11, R11, R12, R11 ;  /* 0x0000000c0b0b7223 */ /* 0x000fc8000000000b */
[----:B------:R-:W-:Y:S01]  /*1d40*/  FFMA R3, R0, 0.69314718246459960938, R11 ;  /* 0x3f31721800037823 */ /* 0x000fe2000000000b */
[----:B------:R-:W-:-:S04]  /*1d50*/  @P0 FFMA R3, R8, R21, +INF ;  /* 0x7f80000008030423 */ /* 0x000fc80000000015 */
[----:B------:R-:W-:Y:S01]  /*1d60*/  FMUL R3, R3, -2 ;  /* 0xc000000003037820 */ /* 0x000fe20000400000 */
[----:B-1----:R-:W-:-:S05]  /*1d70*/  I2FP.F32.S32 R9, R10 ;  /* 0x0000000a00097245 */ /* 0x002fca0000201400 */
[----:B------:R-:W-:-:S04]  /*1d80*/  FFMA R12, R9, -1.5707962512969970703, R2 ;  /* 0xbfc90fda090c7823 */ /* 0x000fc80000000002 */
[----:B------:R-:W-:-:S04]  /*1d90*/  FFMA R12, R9, -7.5497894158615963534e-08, R12 ;  /* 0xb3a22168090c7823 */ /* 0x000fc8000000000c */
[----:B------:R-:W-:Y:S01]  /*1da0*/  FFMA R0, R9, -5.3903029534742383927e-15, R12 ;  /* 0xa7c234c509007823 */ /* 0x000fe2000000000c */
[----:B0-----:R-:W-:Y:S06]  /*1db0*/  @!P1 BRA `(.L_x_2914) ;  /* 0x00000004006c9947 */ /* 0x001fec0003800000 */
        /* <DEDUP_REMOVED lines=11> */
.L_x_2915:
        /* <DEDUP_REMOVED lines=64> */
.L_x_2917:
[----:B------:R-:W-:Y:S05]  /*2270*/  BSYNC.RECONVERGENT B1 ;  /* 0x0000000000017941 */ /* 0x000fea0003800200 */
.L_x_2916:
        /* <DEDUP_REMOVED lines=10> */
[----:B------:R-:W-:Y:S01]  /*2320*/  SHF.R.U32.HI R8, RZ, 0x1e, R8 ;  /* 0x0000001eff087819 */ /* 0x000fe20000011608 */
[----:B0-----:R-:W-:-:S03]  /*2330*/  DMUL R12, R10, UR4 ;  /* 0x000000040a0c7c28 */ /* 0x001fc60008000000 */
[----:B------:R-:W-:-:S07]  /*2340*/  LEA.HI R10, R7, R8, RZ, 0x1 ;  /* 0x00000008070a7211 */ /* 0x000fce00078f08ff */
[----:B------:R-:W0:Y:S02]  /*2350*/  F2F.F32.F64 R12, R12 ;  /* 0x0000000c000c7310 */ /* 0x000e240000301000 */
[----:B0-----:R-:W-:-:S07]  /*2360*/  FSEL R0, -R12, R12, !P0 ;  /* 0x0000000c0c007208 */ /* 0x001fce0004000100 */
.L_x_2914:
[----:B------:R-:W-:Y:S05]  /*2370*/  BSYNC.RECONVERGENT B0 ;  /* 0x0000000000007941 */ /* 0x000fea0003800200 */
.L_x_2913:
        /* <DEDUP_REMOVED lines=10> */
[----:B------:R-:W-:Y:S01]  /*2420*/  FSEL R10, -R9, -0.4999999701976776123, !P0 ;  /* 0xbeffffff090a7808 */ /* 0x000fe20004000100 */
[----:B------:R-:W-:Y:S01]  /*2430*/  VIADD R9, R3, 0xf3000000 ;  /* 0xf300000003097836 */ /* 0x000fe20000000000 */
[----:B------:R-:W-:-:S02]  /*2440*/  FSEL R2, R2, -0.00019574658654164522886, P0 ;  /* 0xb94d415302027808 */ /* 0x000fc40000000000 */
[----:B------:R-:W-:Y:S02]  /*2450*/  FSEL R8, R8, 0.041666727513074874878, !P0 ;  /* 0x3d2aaabb08087808 */ /* 0x000fe40004000000 */
[----:B------:R-:W-:Y:S02]  /*2460*/  FSEL R0, R0, 1, !P0 ;  /* 0x3f80000000007808 */ /* 0x000fe40004000000 */
[----:B------:R-:W-:Y:S01]  /*2470*/  ISETP.GT.U32.AND P0, PT, R9, 0x727fffff, PT ;  /* 0x727fffff0900780c */ /* 0x000fe20003f04070 */
[C---:B------:R-:W-:Y:S02]  /*2480*/  FFMA R2, R7.reuse, R2, R8 ;  /* 0x0000000207027223 */ /* 0x040fe40000000008 */
[----:B------:R0:W1:Y:S02]  /*2490*/  MUFU.RSQ R8, R3 ;  /* 0x0000000300087308 */ /* 0x0000640000001400 */
[C---:B------:R-:W-:Y:S01]  /*24a0*/  FFMA R2, R7.reuse, R2, R10 ;  /* 0x0000000207027223 */ /* 0x040fe2000000000a */
[----:B------:R-:W-:-:S04]  /*24b0*/  FFMA R7, R7, R0, RZ ;  /* 0x0000000007077223 */ /* 0x000fc800000000ff */
[----:B------:R-:W-:-:S04]  /*24c0*/  FFMA R2, R7, R2, R0 ;  /* 0x0000000207027223 */ /* 0x000fc80000000000 */
[----:B------:R-:W-:Y:S01]  /*24d0*/  @P1 FADD R2, RZ, -R2 ;  /* 0x80000002ff021221 */ /* 0x000fe20000000000 */
[----:B0-----:R-:W-:Y:S06]  /*24e0*/  @!P0 BRA `(.L_x_2919) ;  /* 0x0000000000148947 */ /* 0x001fec0003800000 */
[----:B------:R-:W-:Y:S02]  /*24f0*/  MOV R0, R3 ;  /* 0x0000000300007202 */ /* 0x000fe40000000f00 */
[----:B-1----:R-:W-:-:S07]  /*2500*/  MOV R8, 0x2520 ;  /* 0x0000252000087802 */ /* 0x002fce0000000f00 */
[----:B------:R-:W-:Y:S05]  /*2510*/  CALL.REL.NOINC `($__internal_50_$__cuda_sm20_sqrt_rn_f32_slowpath) ;  /* 0x00000000002c7944 */ /* 0x000fea0003c00000 */
[----:B------:R-:W-:Y:S01]  /*2520*/  IMAD.MOV.U32 R3, RZ, RZ, R19 ;  /* 0x000000ffff037224 */ /* 0x000fe200078e0013 */
[----:B------:R-:W-:Y:S06]  /*2530*/  BRA `(.L_x_2920) ;  /* 0x0000000000107947 */ /* 0x000fec0003800000 */
.L_x_2919:
[----:B-1----:R-:W-:Y:S01]  /*2540*/  FMUL.FTZ R0, R3, R8 ;  /* 0x0000000803007220 */ /* 0x002fe20000410000 */
[----:B------:R-:W-:-:S03]  /*2550*/  FMUL.FTZ R8, R8, 0.5 ;  /* 0x3f00000008087820 */ /* 0x000fc60000410000 */
[----:B------:R-:W-:-:S04]  /*2560*/  FFMA R3, -R0, R0, R3 ;  /* 0x0000000000037223 */ /* 0x000fc80000000103 */
[----:B------:R-:W-:-:S07]  /*2570*/  FFMA R3, R3, R8, R0 ;  /* 0x0000000803037223 */ /* 0x000fce0000000000 */
.L_x_2920:
[----:B------:R-:W-:Y:S05]  /*2580*/  BSYNC.RECONVERGENT B0 ;  /* 0x0000000000007941 */ /* 0x000fea0003800200 */
.L_x_2918:
[----:B------:R-:W-:-:S04]  /*2590*/  FMUL R3, R2, R3 ;  /* 0x0000000302037220 */ /* 0x000fc80000400000 */
[----:B------:R-:W-:-:S05]  /*25a0*/  FMUL R3, R3, R6 ;  /* 0x0000000603037220 */ /* 0x000fca0000400000 */
[----:B------:R-:W-:Y:S01]  /*25b0*/  STG.E desc[UR6][R4.64+0x8], R3 ;  /* 0x0000080304007986 */ /* 0x000fe2000c101906 */
[----:B------:R-:W-:Y:S05]  /*25c0*/  EXIT ;  /* 0x000000000000794d */ /* 0x000fea0003800000 */
        .weak           $__internal_50_$__cuda_sm20_sqrt_rn_f32_slowpath
        .type           $__internal_50_$__cuda_sm20_sqrt_rn_f32_slowpath,@function
        .size           $__internal_50_$__cuda_sm20_sqrt_rn_f32_slowpath,($__internal_51_$__cuda_sm3x_div_rn_noftz_f32_slowpath - $__internal_50_$__cuda_sm20_sqrt_rn_f32_slowpath)
$__internal_50_$__cuda_sm20_sqrt_rn_f32_slowpath:
        /* <DEDUP_REMOVED lines=19> */
.L_x_2921:
[----:B------:R-:W-:Y:S02]  /*2700*/  HFMA2 R9, -RZ, RZ, 0, 0 ;  /* 0x00000000ff097431 */ /* 0x000fe400000001ff */
[----:B------:R-:W-:Y:S02]  /*2710*/  IMAD.MOV.U32 R19, RZ, RZ, R18 ;  /* 0x000000ffff137224 */ /* 0x000fe400078e0012 */
[----:B------:R-:W-:Y:S05]  /*2720*/  RET.REL.NODEC R8 `(initialize_velocities) ;  /* 0xffffffd808347950 */ /* 0x000fea0003c3ffff */
        .weak           $__internal_51_$__cuda_sm3x_div_rn_noftz_f32_slowpath
        .type           $__internal_51_$__cuda_sm3x_div_rn_noftz_f32_slowpath,@function
        .size           $__internal_51_$__cuda_sm3x_div_rn_noftz_f32_slowpath,(.L_x_3186 - $__internal_51_$__cuda_sm3x_div_rn_noftz_f32_slowpath)
$__internal_51_$__cuda_sm3x_div_rn_noftz_f32_slowpath:
        /* <DEDUP_REMOVED lines=36> */
.L_x_2923:
        /* <DEDUP_REMOVED lines=30> */
[C---:B------:R-:W-:Y:S01]  /*2b50*/  IADD3 R6, PT, PT, R9.reuse, 0x20, RZ ;  /* 0x0000002009067810 */ /* 0x040fe20007ffe0ff */
[CCC-:B------:R-:W-:Y:S01]  /*2b60*/  FFMA.RM R4, R14.reuse, R8.reuse, R7.reuse ;  /* 0x000000080e047223 */ /* 0x1c0fe20000004007 */
[----:B------:R-:W-:Y:S02]  /*2b70*/  ISETP.NE.AND P2, PT, R9, RZ, PT ;  /* 0x000000ff0900720c */ /* 0x000fe40003f45270 */
[----:B------:R-:W-:Y:S01]  /*2b80*/  LOP3.LUT R5, R3, 0x7fffff, RZ, 0xc0, !PT ;  /* 0x007fffff03057812 */ /* 0x000fe200078ec0ff */
[----:B------:R-:W-:Y:S01]  /*2b90*/  FFMA.RP R3, R14, R8, R7 ;  /* 0x000000080e037223 */ /* 0x000fe20000008007 */
[----:B------:R-:W-:Y:S01]  /*2ba0*/  IMAD.MOV R7, RZ, RZ, -R9 ;  /* 0x000000ffff077224 */ /* 0x000fe200078e0a09 */
[----:B------:R-:W-:Y:S02]  /*2bb0*/  ISETP.NE.AND P1, PT, R9, RZ, PT ;  /* 0x000000ff0900720c */ /* 0x000fe40003f25270 */
        /* <DEDUP_REMOVED lines=14> */
.L_x_2930:
[----:B------:R-:W-:-:S04]  /*2ca0*/  LOP3.LUT R0, R0, 0x80000000, RZ, 0xc0, !PT ;  /* 0x8000000000007812 */ /* 0x000fc800078ec0ff */
[----:B------:R-:W-:Y:S01]  /*2cb0*/  LOP3.LUT R0, R0, 0x7f800000, RZ, 0xfc, !PT ;  /* 0x7f80000000007812 */ /* 0x000fe200078efcff */
[----:B------:R-:W-:Y:S06]  /*2cc0*/  BRA `(.L_x_2931) ;  /* 0x0000000000047947 */ /* 0x000fec0003800000 */
.L_x_2929:
[----:B------:R-:W-:-:S07]  /*2cd0*/  IMAD R0, R5, 0x800000, R0 ;  /* 0x0080000005007824 */ /* 0x000fce00078e0200 */
.L_x_2931:
[----:B------:R-:W-:Y:S05]  /*2ce0*/  BSYNC.RECONVERGENT B2 ;  /* 0x0000000000027941 */ /* 0x000fea0003800200 */
.L_x_2928:
[----:B------:R-:W-:Y:S05]  /*2cf0*/  BRA `(.L_x_2932) ;  /* 0x0000000000207947 */ /* 0x000fea0003800000 */
.L_x_2927:
[----:B------:R-:W-:-:S04]  /*2d00*/  LOP3.LUT R0, R8, 0x80000000, R7, 0x48, !PT ;  /* 0x8000000008007812 */ /* 0x000fc800078e4807 */
[----:B------:R-:W-:Y:S01]  /*2d10*/  LOP3.LUT R0, R0, 0x7f800000, RZ, 0xfc, !PT ;  /* 0x7f80000000007812 */ /* 0x000fe200078efcff */
[----:B------:R-:W-:Y:S06]  /*2d20*/  BRA `(.L_x_2932) ;  /* 0x0000000000147947 */ /* 0x000fec0003800000 */
.L_x_2926:
[----:B------:R-:W-:Y:S01]  /*2d30*/  LOP3.LUT R0, R8, 0x80000000, R7, 0x48, !PT ;  /* 0x8000000008007812 */ /* 0x000fe200078e4807 */
[----:B------:R-:W-:Y:S06]  /*2d40*/  BRA `(.L_x_2932) ;  /* 0x00000000000c7947 */ /* 0x000fec0003800000 */
.L_x_2925:
[----:B------:R-:W0:Y:S01]  /*2d50*/  MUFU.RSQ R0, -QNAN ;  /* 0xffc0000000007908 */ /* 0x000e220000001400 */
[----:B------:R-:W-:Y:S05]  /*2d60*/  BRA `(.L_x_2932) ;  /* 0x0000000000047947 */ /* 0x000fea0003800000 */
.L_x_2924:
[----:B------:R-:W-:-:S07]  /*2d70*/  FADD.FTZ R0, R0, R3 ;  /* 0x0000000300007221 */ /* 0x000fce0000010000 */
.L_x_2932:
[----:B------:R-:W-:Y:S05]  /*2d80*/  BSYNC.RECONVERGENT B1 ;  /* 0x0000000000017941 */ /* 0x000fea0003800200 */
.L_x_2922:
[----:B------:R-:W-:-:S04]  /*2d90*/  HFMA2 R3, -RZ, RZ, 0, 0 ;  /* 0x00000000ff037431 */ /* 0x000fc800000001ff */
[----:B0-----:R-:W-:Y:S05]  /*2da0*/  RET.REL.NODEC R2 `(initialize_velocities) ;  /* 0xffffffd002947950 */ /* 0x001fea0003c3ffff */
.L_x_2933:
        /* <DEDUP_REMOVED lines=13> */
.L_x_3186:


//--------------------- .text.apply_thermostat    --------------------------
	.section	.text.apply_thermostat,"ax",@progbits
	.align	128
        .global         apply_thermostat
        .type           apply_thermostat,@function
        .size           apply_thermostat,(.L_x_3188 - apply_thermostat)
        .other          apply_thermostat,@"STO_CUDA_ENTRY STV_DEFAULT"
apply_thermostat:
.text.apply_thermostat:
        /* <DEDUP_REMOVED lines=26> */
[----:B------:R-:W-:Y:S05]  /*01a0*/  CALL.REL.NOINC `($__internal_53_$__cuda_sm3x_div_rn_noftz_f32_slowpath) ;  /* 0x0000000400247944 */ /* 0x000fea0003c00000 */
[----:B------:R-:W-:-:S07]  /*01b0*/  IMAD.MOV.U32 R4, RZ, RZ, R0 ;  /* 0x000000ffff047224 */ /* 0x000fce00078e0000 */
.L_x_2934:
        /* <DEDUP_REMOVED lines=14> */
[----:B------:R-:W-:Y:S01]  /*02a0*/  IMAD.MOV.U32 R3, RZ, RZ, R4 ;  /* 0x000000ffff037224 */ /* 0x000fe200078e0004 */
[----:B------:R-:W-:-:S07]  /*02b0*/  MOV R4, 0x2d0 ;  /* 0x000002d000047802 */ /* 0x000fce0000000f00 */
[----:B0-----:R-:W-:Y:S05]  /*02c0*/  CALL.REL.NOINC `($__internal_53_$__cuda_sm3x_div_rn_noftz_f32_slowpath) ;  /* 0x0000000000dc7944 */ /* 0x001fea0003c00000 */
.L_x_2936:
[----:B------:R-:W-:Y:S01]  /*02d0*/  IADD3 R3, PT, PT, R0, -0xd000000, RZ ;  /* 0xf300000000037810 */ /* 0x000fe20007ffe0ff */
[----:B------:R0:W1:Y:S03]  /*02e0*/  MUFU.RSQ R5, R0 ;  /* 0x0000000000057308 */ /* 0x0000660000001400 */
[----:B------:R-:W-:-:S13]  /*02f0*/  ISETP.GT.U32.AND P0, PT, R3, 0x727fffff, PT ;  /* 0x727fffff0300780c */ /* 0x000fda0003f04070 */
[----:B0-----:R-:W-:Y:S05]  /*0300*/  @!P0 BRA `(.L_x_2937) ;  /* 0x0000000000108947 */ /* 0x001fea0003800000 */
[----:B------:R-:W-:-:S07]  /*0310*/  MOV R6, 0x330 ;  /* 0x0000033000067802 */ /* 0x000fce0000000f00 */
[----:B-1----:R-:W-:Y:S05]  /*0320*/  CALL.REL.NOINC `($__internal_52_$__cuda_sm20_sqrt_rn_f32_slowpath) ;  /* 0x0000000000687944 */ /* 0x002fea0003c00000 */
[----:B------:R-:W-:Y:S01]  /*0330*/  IMAD.MOV.U32 R0, RZ, RZ, R3 ;  /* 0x000000ffff007224 */ /* 0x000fe200078e0003 */
[----:B------:R-:W-:Y:S06]  /*0340*/  BRA `(.L_x_2938) ;  /* 0x0000000000107947 */ /* 0x000fec0003800000 */
.L_x_2937:
[C---:B-1----:R-:W-:Y:S01]  /*0350*/  FMUL.FTZ R3, R5.reuse, R0 ;  /* 0x0000000005037220 */ /* 0x042fe20000410000 */
[----:B------:R-:W-:-:S03]  /*0360*/  FMUL.FTZ R4, R5, 0.5 ;  /* 0x3f00000005047820 */ /* 0x000fc60000410000 */
[----:B------:R-:W-:-:S04]  /*0370*/  FFMA R0, -R3, R3, R0 ;  /* 0x0000000303007223 */ /* 0x000fc80000000100 */
[----:B------:R-:W-:-:S07]  /*0380*/  FFMA R0, R0, R4, R3 ;  /* 0x0000000400007223 */ /* 0x000fce0000000003 */
.L_x_2938:
[----:B------:R-:W-:-:S04]  /*0390*/  FMNMX R0, R0, 0.5, !PT ;  /* 0x3f00000000007809 */ /* 0x000fc80007800000 */
[----:B------:R-:W-:-:S07]  /*03a0*/  FMNMX R0, R0, 1.5, PT ;  /* 0x3fc0000000007809 */ /* 0x000fce0003800000 */
.L_x_2935:
[----:B------:R-:W0:Y:S01]  /*03b0*/  S2UR UR4, SR_CTAID.X ;  /* 0x00000000000479c3 */ /* 0x000e220000002500 */
[----:B------:R-:W1:Y:S07]  /*03c0*/  LDCU UR5, c[0x0][0x398] ;  /* 0x00007300ff0577ac */ /* 0x000e6e0008000800 */
[----:B------:R-:W0:Y:S02]  /*03d0*/  LDC R5, c[0x0][0x360] ;  /* 0x0000d800ff057b82 */ /* 0x000e240000000800 */
[----:B0-----:R-:W-:-:S05]  /*03e0*/  IMAD R5, R5, UR4, R2 ;  /* 0x0000000405057c24 */ /* 0x001fca000f8e0202 */
[----:B-1----:R-:W-:-:S13]  /*03f0*/  ISETP.GE.AND P0, PT, R5, UR5, PT ;  /* 0x0000000505007c0c */ /* 0x002fda000bf06270 */
[----:B------:R-:W-:Y:S05]  /*0400*/  @P0 EXIT ;  /* 0x000000000000094d */ /* 0x000fea0003800000 */
[----:B------:R-:W0:Y:S02]  /*0410*/  LDC.64 R2, c[0x0][0x380] ;  /* 0x0000e000ff027b82 */ /* 0x000e240000000a00 */
        /* <DEDUP_REMOVED lines=11> */
        .weak           $__internal_52_$__cuda_sm20_sqrt_rn_f32_slowpath
        .type           $__internal_52_$__cuda_sm20_sqrt_rn_f32_slowpath,@function
        .size           $__internal_52_$__cuda_sm20_sqrt_rn_f32_slowpath,($__internal_53_$__cuda_sm3x_div_rn_noftz_f32_slowpath - $__internal_52_$__cuda_sm20_sqrt_rn_f32_slowpath)
$__internal_52_$__cuda_sm20_sqrt_rn_f32_slowpath:
        /* <DEDUP_REMOVED lines=10> */
[----:B------:R-:W-:Y:S01]  /*0570*/  @!P0 MOV R3, R0 ;  /* 0x0000000000038202 */ /* 0x000fe20000000f00 */
        /* <DEDUP_REMOVED lines=9> */
.L_x_2939:
[----:B------:R-:W-:Y:S02]  /*0610*/  IMAD.MOV.U32 R4, RZ, RZ, R6 ;  /* 0x000000ffff047224 */ /* 0x000fe400078e0006 */
[----:B------:R-:W-:-:S04]  /*0620*/  IMAD.MOV.U32 R5, RZ, RZ, 0x0 ;  /* 0x00000000ff057424 */ /* 0x000fc800078e00ff */
[----:B------:R-:W-:Y:S05]  /*0630*/  RET.REL.NODEC R4 `(apply_thermostat) ;  /* 0xfffffff804707950 */ /* 0x000fea0003c3ffff */
        .weak           $__internal_53_$__cuda_sm3x_div_rn_noftz_f32_slowpath
        .type           $__internal_53_$__cuda_sm3x_div_rn_noftz_f32_slowpath,@function
        .size           $__internal_53_$__cuda_sm3x_div_rn_noftz_f32_slowpath,(.L_x_3188 - $__internal_53_$__cuda_sm3x_div_rn_noftz_f32_slowpath)
$__internal_53_$__cuda_sm3x_div_rn_noftz_f32_slowpath:
[----:B------:R-:W-:Y:S02]  /*0640*/  SHF.R.U32.HI R6, RZ, 0x17, R3 ;  /* 0x00000017ff067819 */ /* 0x000fe40000011603 */
[----:B------:R-:W-:Y:S02]  /*0650*/  SHF.R.U32.HI R5, RZ, 0x17, R0 ;  /* 0x00000017ff057819 */ /* 0x000fe40000011600 */
        /* <DEDUP_REMOVED lines=31> */
.L_x_2940:
[----:B------:R-:W-:-:S05]  /*0850*/  LEA R6, R10, 0xc0800000, 0x17 ;  /* 0xc08000000a067811 */ /* 0x000fca00078eb8ff */
[----:B------:R-:W-:Y:S02]  /*0860*/  IMAD.IADD R6, R3, 0x1, -R6 ;  /* 0x0000000103067824 */ /* 0x000fe400078e0a06 */
[----:B------:R-:W-:Y:S02]  /*0870*/  VIADD R3, R8, 0xffffff81 ;  /* 0xffffff8108037836 */ /* 0x000fe40000000000 */
        /* <DEDUP_REMOVED lines=31> */
[----:B------:R-:W-:Y:S02]  /*0a70*/  VIADD R8, R9, 0x20 ;  /* 0x0000002009087836 */ /* 0x000fe40000000000 */
[----:B------:R-:W-:Y:S01]  /*0a80*/  LOP3.LUT R5, R5, 0x800000, RZ, 0xfc, !PT ;  /* 0x0080000005057812 */ /* 0x000fe200078efcff */
[----:B------:R-:W-:Y:S01]  /*0a90*/  IMAD.MOV R7, RZ, RZ, -R9 ;  /* 0x000000ffff077224 */ /* 0x000fe200078e0a09 */
[----:B------:R-:W-:-:S02]  /*0aa0*/  FSETP.NEU.FTZ.AND P0, PT, R3, R6, PT ;  /* 0x000000060300720b */ /* 0x000fc40003f1d000 */
[----:B------:R-:W-:Y:S02]  /*0ab0*/  SHF.L.U32 R8, R5, R8, RZ ;  /* 0x0000000805087219 */ /* 0x000fe400000006ff */
[----:B------:R-:W-:Y:S02]  /*0ac0*/  SEL R6, R7, RZ, P2 ;  /* 0x000000ff07067207 */ /* 0x000fe40001000000 */
[----:B------:R-:W-:Y:S02]  /*0ad0*/  ISETP.NE.AND P1, PT, R8, RZ, P1 ;  /* 0x000000ff0800720c */ /* 0x000fe40000f25270 */
[----:B------:R-:W-:Y:S02]  /*0ae0*/  SHF.R.U32.HI R6, RZ, R6, R5 ;  /* 0x00000006ff067219 */ /* 0x000fe40000011605 */
[----:B------:R-:W-:Y:S02]  /*0af0*/  PLOP3.LUT P0, PT, P0, P1, PT, 0xf8, 0x8f ;  /* 0x00000000008f781c */ /* 0x000fe40000703f70 */
[----:B------:R-:W-:-:S02]  /*0b00*/  SHF.R.U32.HI R8, RZ, 0x1, R6 ;  /* 0x00000001ff087819 */ /* 0x000fc40000011606 */
[----:B------:R-:W-:-:S04]  /*0b10*/  SEL R3, RZ, 0x1, !P0 ;  /* 0x00000001ff037807 */ /* 0x000fc80004000000 */
[----:B------:R-:W-:-:S04]  /*0b20*/  LOP3.LUT R3, R3, 0x1, R8, 0xf8, !PT ;  /* 0x0000000103037812 */ /* 0x000fc800078ef808 */
[----:B------:R-:W-:-:S04]  /*0b30*/  LOP3.LUT R3, R3, R6, RZ, 0xc0, !PT ;  /* 0x0000000603037212 */ /* 0x000fc800078ec0ff */
[----:B------:R-:W-:-:S04]  /*0b40*/  IADD3 R3, PT, PT, R8, R3, RZ ;  /* 0x0000000308037210 */ /* 0x000fc80007ffe0ff */
[----:B------:R-:W-:Y:S01]  /*0b50*/  LOP3.LUT R0, R3, R0, RZ, 0xfc, !PT ;  /* 0x0000000003007212 */ /* 0x000fe200078efcff */
[----:B------:R-:W-:Y:S06]  /*0b60*/  BRA `(.L_x_2947) ;  /* 0x0000000000347947 */ /* 0x000fec0003800000 */
.L_x_2946:
[----:B------:R-:W-:-:S04]  /*0b70*/  LOP3.LUT R0, R0, 0x80000000, RZ, 0xc0, !PT ;  /* 0x8000000000007812 */ /* 0x000fc800078ec0ff */
[----:B------:R-:W-:Y:S01]  /*0b80*/  LOP3.LUT R0, R0, 0x7f800000, RZ, 0xfc, !PT ;  /* 0x7f80000000007812 */ /* 0x000fe200078efcff */
[----:B------:R-:W-:Y:S06]  /*0b90*/  BRA `(.L_x_2947) ;  /* 0x0000000000287947 */ /* 0x000fec0003800000 */
.L_x_2945:
[----:B------:R-:W-:Y:S01]  /*0ba0*/  IMAD R0, R6, 0x800000, R0 ;  /* 0x0080000006007824 */ /* 0x000fe200078e0200 */
[----:B------:R-:W-:Y:S06]  /*0bb0*/  BRA `(.L_x_2947) ;  /* 0x0000000000207947 */ /* 0x000fec0003800000 */
.L_x_2944:
[----:B------:R-:W-:-:S04]  /*0bc0*/  LOP3.LUT R0, R3, 0x80000000, R0, 0x48, !PT ;  /* 0x8000000003007812 */ /* 0x000fc800078e4800 */
[----:B------:R-:W-:Y:S01]  /*0bd0*/  LOP3.LUT R0, R0, 0x7f800000, RZ, 0xfc, !PT ;  /* 0x7f80000000007812 */ /* 0x000fe200078efcff */
[----:B------:R-:W-:Y:S06]  /*0be0*/  BRA `(.L_x_2947) ;  /* 0x0000000000147947 */ /* 0x000fec0003800000 */
.L_x_2943:
[----:B------:R-:W-:Y:S01]  /*0bf0*/  LOP3.LUT R0, R3, 0x80000000, R0, 0x48, !PT ;  /* 0x8000000003007812 */ /* 0x000fe200078e4800 */
[----:B------:R-:W-:Y:S06]  /*0c00*/  BRA `(.L_x_2947) ;  /* 0x00000000000c7947 */ /* 0x000fec0003800000 */
.L_x_2942:
[----:B------:R-:W0:Y:S01]  /*0c10*/  MUFU.RSQ R0, -QNAN ;  /* 0xffc0000000007908 */ /* 0x000e220000001400 */
[----:B------:R-:W-:Y:S05]  /*0c20*/  BRA `(.L_x_2947) ;  /* 0x0000000000047947 */ /* 0x000fea0003800000 */
.L_x_2941:
[----:B------:R-:W-:-:S07]  /*0c30*/  FADD.FTZ R0, R0, R3 ;  /* 0x0000000300007221 */ /* 0x000fce0000010000 */
.L_x_2947:
[----:B------:R-:W-:-:S04]  /*0c40*/  IMAD.MOV.U32 R5, RZ, RZ, 0x0 ;  /* 0x00000000ff057424 */ /* 0x000fc800078e00ff */
[----:B0-----:R-:W-:Y:S05]  /*0c50*/  RET.REL.NODEC R4 `(apply_thermostat) ;  /* 0xfffffff004e87950 */ /* 0x001fea0003c3ffff */
.L_x_2948:
        /* <DEDUP_REMOVED lines=10> */
.L_x_3188:


//--------------------- .text.zero_energies       --------------------------
	.section	.text.zero_energies,"ax",@progbits
	.align	128
        .global         zero_energies
        .type           zero_energies,@function
        .size           zero_energies,(.L_x_3223 - zero_energies)
        .other          zero_energies,@"STO_CUDA_ENTRY STV_DEFAULT"
zero_energies:
.text.zero_energies:
[----:B------:R-:W-:Y:S01]  /*0000*/  LDC R1, c[0x0][0x37c] ;  /* 0x0000df00ff017b82 */ /* 0x000fe20000000800 */
[----:B------:R-:W0:Y:S02]  /*0010*/  S2R R0, SR_TID.X ;  /* 0x0000000000007919 */ /* 0x000e240000002100 */
[----:B0-----:R-:W-:-:S13]  /*0020*/  ISETP.NE.AND P0, PT, R0, RZ, PT ;  /* 0x000000ff0000720c */ /* 0x001fda0003f05270 */
[----:B------:R-:W-:Y:S05]  /*0030*/  @P0 EXIT ;  /* 0x000000000000094d */ /* 0x000fea0003800000 */
[----:B------:R-:W0:Y:S01]  /*0040*/  LDC.64 R2, c[0x0][0x380] ;  /* 0x0000e000ff027b82 */ /* 0x000e220000000a00 */
[----:B------:R-:W0:Y:S07]  /*0050*/  LDCU.64 UR4, c[0x0][0x358] ;  /* 0x00006b00ff0477ac */ /* 0x000e2e0008000a00 */
[----:B------:R-:W1:Y:S01]  /*0060*/  LDC.64 R4, c[0x0][0x388] ;  /* 0x0000e200ff047b82 */ /* 0x000e620000000a00 */
[----:B0-----:R-:W-:Y:S04]  /*0070*/  STG.E desc[UR4][R2.64], RZ ;  /* 0x000000ff02007986 */ /* 0x001fe8000c101904 */
[----:B-1----:R-:W-:Y:S01]  /*0080*/  STG.E desc[UR4][R4.64], RZ ;  /* 0x000000ff04007986 */ /* 0x002fe2000c101904 */
[----:B------:R-:W-:Y:S05]  /*0090*/  EXIT ;  /* 0x000000000000794d */ /* 0x000fea0003800000 */
.L_x_2949:
        /* <DEDUP_REMOVED lines=14> */
.L_x_3223:


//--------------------- .text.amber_mega_fused_hmc_step --------------------------
	.section	.text.amber_mega_fused_hmc_step,"ax",@progbits
	.align	128
        .global         amber_mega_fused_hmc_step
        .type           amber_mega_fused_hmc_step,@function
        .size           amber_mega_fused_hmc_step,(.L_x_3191 - amber_mega_fused_hmc_step)
        .other          amber_mega_fused_hmc_step,@"STO_CUDA_ENTRY STV_DEFAULT"
amber_mega_fused_hmc_step:
.text.amber_mega_fused_hmc_step:
[----:B------:R-:W0:Y:S01]  /*0000*/  LDC R1, c[0x0][0x37c] ;  /* 0x0000df00ff017b82 */ /* 0x000e220000000800 */
[----:B------:R-:W1:Y:S07]  /*0010*/  S2R R4, SR_TID.X ;  /* 0x0000000000047919 */ /* 0x000e6e0000002100 */
[----:B------:R-:W2:Y:S01]  /*0020*/  S2UR UR4, SR_CTAID.X ;  /* 0x00000000000479c3 */ /* 0x000ea20000002500 */
[----:B------:R-:W3:Y:S01]  /*0030*/  LDCU UR5, c[0x0][0x3dc] ;  /* 0x00007b80ff0577ac */ /* 0x000ee20008000800 */
[----:B------:R-:W-:Y:S01]  /*0040*/  BSSY.RECONVERGENT B0, `(.L_x_2950) ;  /* 0x0000075000007945 */ /* 0x000fe20003800200 */
[----:B0-----:R-:W-:Y:S01]  /*0050*/  IADD3 R1, PT, PT, R1, -0x20, RZ ;  /* 0xffffffe001017810 */ /* 0x001fe20007ffe0ff */
[----:B------:R-:W0:Y:S04]  /*0060*/  LDCU.64 UR6, c[0x0][0x358] ;  /* 0x00006b00ff0677ac */ /* 0x000e280008000a00 */
[----:B------:R-:W2:Y:S08]  /*0070*/  LDC R3, c[0x0][0x360] ;  /* 0x0000d800ff037b82 */ /* 0x000eb00000000800 */
[----:B------:R-:W4:Y:S01]  /*0080*/  LDC.64 R20, c[0x0][0x390] ;  /* 0x0000e400ff147b82 */ /* 0x000f220000000a00 */
[----:B-1----:R-:W-:Y:S01]  /*0090*/  ISETP.NE.AND P0, PT, R4, RZ, PT ;  /* 0x000000ff0400720c */ /* 0x002fe20003f05270 */
[----:B--2---:R-:W-:Y:S01]  /*00a0*/  IMAD R3, R3, UR4, R4 ;  /* 0x0000000403037c24 */ /* 0x004fe2000f8e0204 */
[----:B------:R-:W1:Y:S04]  /*00b0*/  LDCU UR4, c[0x0][0x3e0] ;  /* 0x00007c00ff0477ac */ /* 0x000e680008000800 */
[C---:B---3--:R-:W-:Y:S01]  /*00c0*/  ISETP.GE.AND P1, PT, R3.reuse, UR5, PT ;  /* 0x0000000503007c0c */ /* 0x048fe2000bf26270 */
[----:B----4-:R-:W-:-:S06]  /*00d0*/  IMAD.WIDE R20, R3, 0xc, R20 ;  /* 0x0000000c03147825 */ /* 0x010fcc00078e0214 */
[----:B------:R-:W2:Y:S01]  /*00e0*/  @!P0 S2R R5, SR_CgaCtaId ;  /* 0x0000000000058919 */ /* 0x000ea20000008800 */
[----:B------:R-:W-:-:S04]  /*00f0*/  @!P0 MOV R0, 0x400 ;  /* 0x0000040000008802 */ /* 0x000fc80000000f00 */
[----:B--2---:R-:W-:-:S05]  /*0100*/  @!P0 LEA R0, R5, R0, 0x18 ;  /* 0x0000000005008211 */ /* 0x004fca00078ec0ff */
[----:B------:R2:W-:Y:S01]  /*0110*/  @!P0 STS.64 [R0+0x700], RZ ;  /* 0x000700ff00008388 */ /* 0x0005e20000000a00 */
[----:B------:R-:W-:Y:S01]  /*0120*/  BAR.SYNC.DEFER_BLOCKING 0x0 ;  /* 0x0000000000007b1d */ /* 0x000fe20000010000 */
[----:B-1----:R-:W-:-:S05]  /*0130*/  ISETP.GE.AND P0, PT, R3, UR4, PT ;  /* 0x0000000403007c0c */ /* 0x002fca000bf06270 */
[----:B0-----:R2:W-:Y:S04]  /*0140*/  @!P1 STG.E desc[UR6][R20.64], RZ ;  /* 0x000000ff14009986 */ /* 0x0015e8000c101906 */
[----:B------:R2:W-:Y:S04]  /*0150*/  @!P1 STG.E desc[UR6][R20.64+0x4], RZ ;  /* 0x000004ff14009986 */ /* 0x0005e8000c101906 */
[----:B------:R2:W-:Y:S01]  /*0160*/  @!P1 STG.E desc[UR6][R20.64+0x8], RZ ;  /* 0x000008ff14009986 */ /* 0x0005e2000c101906 */
[----:B------:R-:W-:Y:S06]  /*0170*/  BAR.SYNC.DEFER_BLOCKING 0x0 ;  /* 0x0000000000007b1d */ /* 0x000fec0000010000 */
[----:B------:R-:W-:Y:S05]  /*0180*/  @P0 BRA `(.L_x_2951) ;  /* 0x0000000400800947 */ /* 0x000fea0003800000 */
[----:B------:R-:W0:Y:S08]  /*0190*/  LDC.64 R6, c[0x4][0x10] ;  /* 0x01000400ff067b82 */ /* 0x000e300000000a00 */
[----:B------:R-:W1:Y:S08]  /*01a0*/  LDC.64 R8, c[0x0][0x3a8] ;  /* 0x0000ea00ff087b82 */ /* 0x000e700000000a00 */
[----:B------:R-:W3:Y:S01]  /*01b0*/  LDC.64 R14, c[0x0][0x380] ;  /* 0x0000e000ff0e7b82 */ /* 0x000ee20000000a00 */
[----:B0-----:R-:W4:Y:S01]  /*01c0*/  LDG.E R6, desc[UR6][R6.64] ;  /* 0x0000000606067981 */ /* 0x001f22000c1e1900 */
[----:B-1----:R-:W-:-:S06]  /*01d0*/  IMAD.WIDE R8, R3, 0x10, R8 ;  /* 0x0000001003087825 */ /* 0x002fcc00078e0208 */
[----:B------:R-:W3:Y:S01]  /*01e0*/  LDG.E.128.CONSTANT R8, desc[UR6][R8.64] ;  /* 0x0000000608087981 */ /* 0x000ee2000c1e9d00 */
[----:B----4-:R-:W-:-:S13]  /*01f0*/  ISETP.NE.AND P0, PT, R6, RZ, PT ;  /* 0x000000ff0600720c */ /* 0x010fda0003f05270 */
[----:B------:R-:W0:Y:S01]  /*0200*/  @P0 LDC.64 R18, c[0x4][0x8] ;  /* 0x01000200ff120b82 */ /* 0x000e220000000a00 */
[----:B---3--:R-:W-:-:S04]  /*0210*/  IMAD.WIDE R12, R9, 0xc, R14 ;  /* 0x0000000c090c7825 */ /* 0x008fc800078e020e */
[----:B------:R-:W-:Y:S01]  /*0220*/  IMAD.WIDE R14, R8, 0xc, R14 ;  /* 0x0000000c080e7825 */ /* 0x000fe200078e020e */
[----:B------:R-:W3:Y:S02]  /*0230*/  LDG.E R6, desc[UR6][R12.64+0x4] ;  /* 0x000004060c067981 */ /* 0x000ee4000c1e1900 */
[----:B------:R-:W1:Y:S02]  /*0240*/  @P0 LDC.64 R16, c[0x4][RZ] ;  /* 0x01000000ff100b82 */ /* 0x000e640000000a00 */
[----:B------:R-:W3:Y:S04]  /*0250*/  LDG.E R25, desc[UR6][R14.64+0x4] ;  /* 0x000004060e197981 */ /* 0x000ee8000c1e1900 */
[----:B--2---:R-:W2:Y:S04]  /*0260*/  LDG.E R0, desc[UR6][R12.64] ;  /* 0x000000060c007981 */ /* 0x004ea8000c1e1900 */
[----:B------:R-:W2:Y:S04]  /*0270*/  LDG.E R23, desc[UR6][R14.64] ;  /* 0x000000060e177981 */ /* 0x000ea8000c1e1900 */
[----:B------:R-:W4:Y:S04]  /*0280*/  LDG.E R5, desc[UR6][R12.64+0x8] ;  /* 0x000008060c057981 */ /* 0x000f28000c1e1900 */
[----:B0-----:R-:W5:Y:S04]  /*0290*/  @P0 LDG.E R29, desc[UR6][R18.64+0x4] ;  /* 0x00000406121d0981 */ /* 0x001f68000c1e1900 */
[----:B------:R-:W4:Y:S04]  /*02a0*/  @P0 LDG.E R24, desc[UR6][R18.64] ;  /* 0x0000000612180981 */ /* 0x000f28000c1e1900 */
[----:B------:R-:W4:Y:S04]  /*02b0*/  LDG.E R2, desc[UR6][R14.64+0x8] ;  /* 0x000008060e027981 */ /* 0x000f28000c1e1900 */
[----:B------:R-:W4:Y:S04]  /*02c0*/  @P0 LDG.E R28, desc[UR6][R18.64+0x8] ;  /* 0x00000806121c0981 */ /* 0x000f28000c1e1900 */
[----:B-1----:R-:W4:Y:S04]  /*02d0*/  @P0 LDG.E R27, desc[UR6][R16.64+0x4] ;  /* 0x00000406101b0981 */ /* 0x002f28000c1e1900 */
[----:B------:R-:W4:Y:S04]  /*02e0*/  @P0 LDG.E R22, desc[UR6][R16.64] ;  /* 0x0000000610160981 */ /* 0x000f28000c1e1900 */
[----:B------:R-:W4:Y:S01]  /*02f0*/  @P0 LDG.E R26, desc[UR6][R16.64+0x8] ;  /* 0x00000806101a0981 */ /* 0x000f22000c1e1900 */
[----:B------:R-:W-:Y:S01]  /*0300*/  BSSY.RECONVERGENT B1, `(.L_x_2952) ;  /* 0x000001d000017945 */ /* 0x000fe20003800200 */
[----:B---3--:R-:W-:Y:S01]  /*0310*/  FADD R6, R6, -R25 ;  /* 0x8000001906067221 */ /* 0x008fe20000000000 */
[----:B--2---:R-:W-:-:S03]  /*0320*/  FADD R7, R0, -R23 ;  /* 0x8000001700077221 */ /* 0x004fc60000000000 */
[----:B-----5:R-:W-:Y:S01]  /*0330*/  @P0 FMUL R29, R6, R29 ;  /* 0x0000001d061d0220 */ /* 0x020fe20000400000 */
[----:B----4-:R-:W-:-:S05]  /*0340*/  @P0 FMUL R24, R7, R24 ;  /* 0x0000001807180220 */ /* 0x010fca0000400000 */
[----:B------:R-:W0:Y:S01]  /*0350*/  @P0 FRND R29, R29 ;  /* 0x0000001d001d0307 */ /* 0x000e220000201000 */
[----:B------:R-:W-:-:S04]  /*0360*/  FADD R5, R5, -R2 ;  /* 0x8000000205057221 */ /* 0x000fc80000000000 */
        /* <DEDUP_REMOVED lines=15> */
[----:B------:R-:W-:Y:S05]  /*0460*/  CALL.REL.NOINC `($__internal_55_$__cuda_sm20_sqrt_rn_f32_slowpath) ;  /* 0x00000070008c7944 */ /* 0x000fea0003c00000 */
[----:B------:R-:W-:Y:S01]  /*0470*/  MOV R0, R24 ;  /* 0x0000001800007202 */ /* 0x000fe20000000f00 */
[----:B------:R-:W-:Y:S06]  /*0480*/  BRA `(.L_x_2954) ;  /* 0x0000000000107947 */ /* 0x000fec0003800000 */
.L_x_2953:
[----:B-1----:R-:W-:Y:S01]  /*0490*/  FMUL.FTZ R0, R13, R2 ;  /* 0x000000020d007220 */ /* 0x002fe20000410000 */
[----:B------:R-:W-:-:S03]  /*04a0*/  FMUL.FTZ R2, R2, 0.5 ;  /* 0x3f00000002027820 */ /* 0x000fc60000410000 */
[----:B------:R-:W-:-:S04]  /*04b0*/  FFMA R13, -R0, R0, R13 ;  /* 0x00000000000d7223 */ /* 0x000fc8000000010d */
[----:B------:R-:W-:-:S07]  /*04c0*/  FFMA R0, R13, R2, R0 ;  /* 0x000000020d007223 */ /* 0x000fce0000000000 */
.L_x_2954:
[----:B------:R-:W-:Y:S05]  /*04d0*/  BSYNC.RECONVERGENT B1 ;  /* 0x0000000000017941 */ /* 0x000fea0003800200 */
.L_x_2952:
[----:B------:R-:W-:-:S13]  /*04e0*/  FSETP.GEU.AND P0, PT, R0, 9.9999999747524270788e-07, PT ;  /* 0x358637bd0000780b */ /* 0x000fda0003f0e000 */
[----:B------:R-:W-:Y:S05]  /*04f0*/  @!P0 BRA `(.L_x_2951) ;  /* 0x0000000000a48947 */ /* 0x000fea0003800000 */
[----:B------:R-:W0:Y:S01]  /*0500*/  MUFU.RCP R13, R0 ;  /* 0x00000000000d7308 */ /* 0x000e220000001000 */
[----:B------:R-:W-:Y:S01]  /*0510*/  FADD R11, -R11, R0 ;  /* 0x000000000b0b7221 */ /* 0x000fe20000000100 */
        /* <DEDUP_REMOVED lines=10> */
[----:B------:R-:W-:Y:S05]  /*05c0*/  CALL.REL.NOINC `($__internal_56_$__cuda_sm3x_div_rn_noftz_f32_slowpath) ;  /* 0x00000070008c7944 */ /* 0x000fea0003c00000 */
[----:B------:R-:W-:-:S07]  /*05d0*/  MOV R14, R0 ;  /* 0x00000000000e7202 */ /* 0x000fce0000000f00 */
.L_x_2956:
[----:B------:R-:W-:Y:S05]  /*05e0*/  BSYNC.RECONVERGENT B3 ;  /* 0x0000000000037941 */ /* 0x000fea0003800200 */
.L_x_2955:
[----:B------:R-:W0:Y:S01]  /*05f0*/  LDC.64 R12, c[0x0][0x390] ;  /* 0x0000e400ff0c7b82 */ /* 0x000e220000000a00 */
[C---:B------:R-:W-:Y:S01]  /*0600*/  FMUL R15, R14.reuse, R7 ;  /* 0x000000070e0f7220 */ /* 0x040fe20000400000 */
[C---:B------:R-:W-:Y:S01]  /*0610*/  FMUL R17, R14.reuse, R6 ;  /* 0x000000060e117220 */ /* 0x040fe20000400000 */
[----:B------:R-:W-:Y:S02]  /*0620*/  FMUL R5, R14, R5 ;  /* 0x000000050e057220 */ /* 0x000fe40000400000 */
[----:B------:R-:W-:Y:S01]  /*0630*/  FADD R19, -R15, -RZ ;  /* 0x800000ff0f137221 */ /* 0x000fe20000000100 */
[----:B------:R-:W-:Y:S01]  /*0640*/  FADD R23, -R17, -RZ ;  /* 0x800000ff11177221 */ /* 0x000fe20000000100 */
[----:B------:R-:W-:Y:S01]  /*0650*/  FADD R25, -R5, -RZ ;  /* 0x800000ff05197221 */ /* 0x000fe20000000100 */
[----:B0-----:R-:W-:-:S04]  /*0660*/  IMAD.WIDE R6, R8, 0xc, R12 ;  /* 0x0000000c08067825 */ /* 0x001fc800078e020c */
[----:B------:R-:W-:Y:S01]  /*0670*/  IMAD.WIDE R8, R9, 0xc, R12 ;  /* 0x0000000c09087825 */ /* 0x000fe200078e020c */
[----:B------:R0:W-:Y:S04]  /*0680*/  REDG.E.ADD.F32.FTZ.RN.STRONG.GPU desc[UR6][R6.64], R19 ;  /* 0x00000013060079a6 */ /* 0x0001e8000c12f306 */
[----:B------:R0:W-:Y:S04]  /*0690*/  REDG.E.ADD.F32.FTZ.RN.STRONG.GPU desc[UR6][R6.64+0x4], R23 ;  /* 0x00000417060079a6 */ /* 0x0001e8000c12f306 */
[----:B------:R0:W-:Y:S04]  /*06a0*/  REDG.E.ADD.F32.FTZ.RN.STRONG.GPU desc[UR6][R6.64+0x8], R25 ;  /* 0x00000819060079a6 */ /* 0x0001e8000c12f306 */
[----:B------:R0:W-:Y:S04]  /*06b0*/  REDG.E.ADD.F32.FTZ.RN.STRONG.GPU desc[UR6][R8.64], R15 ;  /* 0x0000000f080079a6 */ /* 0x0001e8000c12f306 */
[----:B------:R0:W-:Y:S04]  /*06c0*/  REDG.E.ADD.F32.FTZ.RN.STRONG.GPU desc[UR6][R8.64+0x4], R17 ;  /* 0x00000411080079a6 */ /* 0x0001e8000c12f306 */
[----:B------:R0:W-:Y:S01]  /*06d0*/  REDG.E.ADD.F32.FTZ.RN.STRONG.GPU desc[UR6][R8.64+0x8], R5 ;  /* 0x00000805080079a6 */ /* 0x0001e2000c12f306 */
[----:B------:R-:W-:Y:S01]  /*06e0*/  FMUL R10, R10, 0.5 ;  /* 0x3f0000000a0a7820 */ /* 0x000fe20000400000 */
[----:B------:R-:W-:Y:S01]  /*06f0*/  MOV R0, 0x400 ;  /* 0x0000040000007802 */ /* 0x000fe20000000f00 */
[----:B------:R-:W1:Y:S02]  /*0700*/  S2R R13, SR_CgaCtaId ;  /* 0x00000000000d7919 */ /* 0x000e640000008800 */
[----:B------:R-:W-:Y:S01]  /*0710*/  FMUL R10, R11, R10 ;  /* 0x0000000a0b0a7220 */ /* 0x000fe20000400000 */
[----:B------:R-:W-:-:S03]  /*0720*/  IADD3 R0, PT, PT, R0, 0x700, RZ ;  /* 0x0000070000007810 */ /* 0x000fc60007ffe0ff */
[----:B------:R-:W-:Y:S01]  /*0730*/  FMUL R11, R11, R10 ;  /* 0x0000000a0b0b7220 */ /* 0x000fe20000400000 */
[----:B01----:R-:W-:-:S07]  /*0740*/  LEA R0, R13, R0, 0x18 ;  /* 0x000000000d007211 */ /* 0x003fce00078ec0ff */
.L_x_2957:
[----:B------:R-:W0:Y:S02]  /*0750*/  LDS R6, [R0] ;  /* 0x0000000000067984 */ /* 0x000e240000000800 */
[----:B0-----:R-:W-:-:S05]  /*0760*/  FADD R7, R11, R6 ;  /* 0x000000060b077221 */ /* 0x001fca0000000000 */
[----:B------:R-:W0:Y:S02]  /*0770*/  ATOMS.CAST.SPIN P0, [R0], R6, R7 ;  /* 0x000000060000758d */ /* 0x000e240001800007 */
[----:B0-----:R-:W-:Y:S05]  /*0780*/  @!P0 BRA `(.L_x_2957) ;  /* 0xfffffffc00f08947 */ /* 0x001fea000383ffff */
.L_x_2951:
[----:B------:R-:W-:Y:S05]  /*0790*/  BSYNC.RECONVERGENT B0 ;  /* 0x0000000000007941 */ /* 0x000fea0003800200 */
.L_x_2950:
[----:B------:R-:W0:Y:S01]  /*07a0*/  LDCU UR4, c[0x0][0x3e4] ;  /* 0x00007c80ff0477ac */ /* 0x000e220008000800 */
[----:B------:R-:W-:Y:S01]  /*07b0*/  BSSY.RECONVERGENT B0, `(.L_x_2958) ;  /* 0x00001dc000007945 */ /* 0x000fe20003800200 */
[----:B------:R-:W-:Y:S01]  /*07c0*/  BAR.SYNC.DEFER_BLOCKING 0x0 ;  /* 0x0000000000007b1d */ /* 0x000fe20000010000 */
[----:B0-----:R-:W-:-:S13]  /*07d0*/  ISETP.GE.AND P0, PT, R3, UR4, PT ;  /* 0x0000000403007c0c */ /* 0x001fda000bf06270 */
[----:B------:R-:W-:Y:S05]  /*07e0*/  @P0 BRA `(.L_x_2959) ;  /* 0x0000001c00600947 */ /* 0x000fea0003800000 */
[----:B------:R-:W0:Y:S08]  /*07f0*/  LDC.64 R14, c[0x4][0x10] ;  /* 0x01000400ff0e7b82 */ /* 0x000e300000000a00 */
[----:B------:R-:W1:Y:S08]  /*0800*/  LDC.64 R6, c[0x0][0x3b0] ;  /* 0x0000ec00ff067b82 */ /* 0x000e700000000a00 */
[----:B------:R-:W3:Y:S01]  /*0810*/  LDC.64 R38, c[0x0][0x380] ;  /* 0x0000e000ff267b82 */ /* 0x000ee20000000a00 */
[----:B0-----:R-:W4:Y:S01]  /*0820*/  LDG.E R14, desc[UR6][R14.64] ;  /* 0x000000060e0e7981 */ /* 0x001f22000c1e1900 */
[----:B-1----:R-:W-:-:S05]  /*0830*/  IMAD.WIDE R6, R3, 0x20, R6 ;  /* 0x0000002003067825 */ /* 0x002fca00078e0206 */
[----:B------:R-:W3:Y:S04]  /*0840*/  LDG.E.128.CONSTANT R8, desc[UR6][R6.64] ;  /* 0x0000000606087981 */ /* 0x000ee8000c1e9d00 */
[----:B------:R-:W5:Y:S01]  /*0850*/  LDG.E.64.CONSTANT R6, desc[UR6][R6.64+0x10] ;  /* 0x0000100606067981 */ /* 0x000f62000c1e9b00 */
[----:B----4-:R-:W-:-:S13]  /*0860*/  ISETP.NE.AND P0, PT, R14, RZ, PT ;  /* 0x000000ff0e00720c */ /* 0x010fda0003f05270 */
[----:B------:R-:W2:Y:S01]  /*0870*/  @P0 LDC.64 R36, c[0x4][0x8] ;  /* 0x01000200ff240b82 */ /* 0x000ea20000000a00 */
[----:B---3--:R-:W-:-:S04]  /*0880*/  IMAD.WIDE R32, R8, 0xc, R38 ;  /* 0x0000000c08207825 */ /* 0x008fc800078e0226 */
[--C-:B------:R-:W-:Y:S01]  /*0890*/  IMAD.WIDE R34, R9, 0xc, R38.reuse ;  /* 0x0000000c09227825 */ /* 0x100fe200078e0226 */
[----:B------:R-:W3:Y:S02]  /*08a0*/  LDG.E R23, desc[UR6][R32.64+0x4] ;  /* 0x0000040620177981 */ /* 0x000ee4000c1e1900 */
[----:B------:R-:W0:Y:S02]  /*08b0*/  @P0 LDC.64 R14, c[0x4][RZ] ;  /* 0x01000000ff0e0b82 */ /* 0x000e240000000a00 */
[----:B------:R-:W3:Y:S04]  /*08c0*/  LDG.E R18, desc[UR6][R34.64+0x4] ;  /* 0x0000040622127981 */ /* 0x000ee8000c1e1900 */
[----:B------:R-:W4:Y:S02]  /*08d0*/  LDG.E R28, desc[UR6][R32.64] ;  /* 0x00000006201c7981 */ /* 0x000f24000c1e1900 */
[----:B------:R-:W1:Y:S02]  /*08e0*/  @P0 LDC.64 R12, c[0x4][0x8] ;  /* 0x01000200ff0c0b82 */ /* 0x000e640000000a00 */
[----:B------:R-:W4:Y:S04]  /*08f0*/  LDG.E R19, desc[UR6][R34.64] ;  /* 0x0000000622137981 */ /* 0x000f28000c1e1900 */
[----:B------:R-:W4:Y:S04]  /*0900*/  LDG.E R22, desc[UR6][R32.64+0x8] ;  /* 0x0000080620167981 */ /* 0x000f28000c1e1900 */
[----:B--2---:R-:W2:Y:S04]  /*0910*/  @P0 LDG.E R0, desc[UR6][R36.64+0x4] ;  /* 0x0000040624000981 */ /* 0x004ea8000c1e1900 */
[----:B------:R-:W2:Y:S04]  /*0920*/  @P0 LDG.E R5, desc[UR6][R36.64] ;  /* 0x0000000624050981 */ /* 0x000ea8000c1e1900 */
[----:B------:R-:W2:Y:S04]  /*0930*/  LDG.E R11, desc[UR6][R34.64+0x8] ;  /* 0x00000806220b7981 */ /* 0x000ea8000c1e1900 */
[----:B------:R-:W2:Y:S04]  /*0940*/  @P0 LDG.E R31, desc[UR6][R36.64+0x8] ;  /* 0x00000806241f0981 */ /* 0x000ea8000c1e1900 */
[----:B0-----:R-:W2:Y:S01]  /*0950*/  @P0 LDG.E R30, desc[UR6][R14.64+0x4] ;  /* 0x000004060e1e0981 */ /* 0x001ea2000c1e1900 */
[----:B------:R-:W-:-:S03]  /*0960*/  IMAD.WIDE R38, R10, 0xc, R38 ;  /* 0x0000000c0a267825 */ /* 0x000fc600078e0226 */
[----:B------:R-:W2:Y:S04]  /*0970*/  @P0 LDG.E R27, desc[UR6][R14.64] ;  /* 0x000000060e1b0981 */ /* 0x000ea8000c1e1900 */
[----:B------:R-:W2:Y:S01]  /*0980*/  @P0 LDG.E R33, desc[UR6][R14.64+0x8] ;  /* 0x000008060e210981 */ /* 0x000ea2000c1e1900 */
[----:B------:R-:W0:Y:S03]  /*0990*/  @P0 LDC.64 R16, c[0x4][RZ] ;  /* 0x01000000ff100b82 */ /* 0x000e260000000a00 */
[----:B------:R-:W2:Y:S04]  /*09a0*/  LDG.E R24, desc[UR6][R38.64] ;  /* 0x0000000626187981 */ /* 0x000ea8000c1e1900 */
[----:B------:R-:W2:Y:S04]  /*09b0*/  LDG.E R25, desc[UR6][R38.64+0x4] ;  /* 0x0000040626197981 */ /* 0x000ea8000c1e1900 */
[----:B------:R-:W2:Y:S04]  /*09c0*/  LDG.E R26, desc[UR6][R38.64+0x8] ;  /* 0x00000806261a7981 */ /* 0x000ea8000c1e1900 */
[----:B-1----:R-:W2:Y:S04]  /*09d0*/  @P0 LDG.E R2, desc[UR6][R12.64] ;  /* 0x000000060c020981 */ /* 0x002ea8000c1e1900 */
[----:B------:R-:W2:Y:S04]  /*09e0*/  @P0 LDG.E R29, desc[UR6][R12.64+0x4] ;  /* 0x000004060c1d0981 */ /* 0x000ea8000c1e1900 */
[----:B------:R-:W2:Y:S04]  /*09f0*/  @P0 LDG.E R34, desc[UR6][R12.64+0x8] ;  /* 0x000008060c220981 */ /* 0x000ea8000c1e1900 */
[----:B0-----:R-:W2:Y:S04]  /*0a00*/  @P0 LDG.E R32, desc[UR6][R16.64] ;  /* 0x0000000610200981 */ /* 0x001ea8000c1e1900 */
[----:B------:R-:W2:Y:S04]  /*0a10*/  @P0 LDG.E R35, desc[UR6][R16.64+0x4] ;  /* 0x0000040610230981 */ /* 0x000ea8000c1e1900 */
[----:B------:R0:W2:Y:S01]  /*0a20*/  @P0 LDG.E R36, desc[UR6][R16.64+0x8] ;  /* 0x0000080610240981 */ /* 0x0000a2000c1e1900 */
[----:B------:R-:W-:Y:S01]  /*0a30*/  BSSY.RECONVERGENT B1, `(.L_x_2960) ;  /* 0x0000029000017945 */ /* 0x000fe20003800200 */
[----:B---3--:R-:W-:Y:S01]  /*0a40*/  FADD R23, R23, -R18 ;  /* 0x8000001217177221 */ /* 0x008fe20000000000 */
[----:B----4-:R-:W-:-:S03]  /*0a50*/  FADD R28, R28, -R19 ;  /* 0x800000131c1c7221 */ /* 0x010fc60000000000 */
[----:B--2---:R-:W-:Y:S01]  /*0a60*/  @P0 FMUL R0, R23, R0 ;  /* 0x0000000017000220 */ /* 0x004fe20000400000 */
[----:B------:R-:W-:-:S05]  /*0a70*/  @P0 FMUL R5, R28, R5 ;  /* 0x000000051c050220 */ /* 0x000fca0000400000 */
[----:B------:R-:W1:Y:S01]  /*0a80*/  @P0 FRND R0, R0 ;  /* 0x0000000000000307 */ /* 0x000e620000201000 */
[----:B------:R-:W-:-:S04]  /*0a90*/  FADD R22, R22, -R11 ;  /* 0x8000000b16167221 */ /* 0x000fc80000000000 */
[----:B------:R-:W-:-:S03]  /*0aa0*/  @P0 FMUL R31, R22, R31 ;  /* 0x0000001f161f0220 */ /* 0x000fc60000400000 */
[----:B------:R-:W2:Y:S08]  /*0ab0*/  @P0 FRND R5, R5 ;  /* 0x0000000500050307 */ /* 0x000eb00000201000 */
[----:B------:R-:W3:Y:S01]  /*0ac0*/  @P0 FRND R31, R31 ;  /* 0x0000001f001f0307 */ /* 0x000ee20000201000 */
[----:B-1----:R-:W-:Y:S01]  /*0ad0*/  @P0 FFMA R23, -R30, R0, R23 ;  /* 0x000000001e170223 */ /* 0x002fe20000000117 */
[----:B--2---:R-:W-:-:S03]  /*0ae0*/  @P0 FFMA R28, -R27, R5, R28 ;  /* 0x000000051b1c0223 */ /* 0x004fc6000000011c */
[----:B------:R-:W-:Y:S01]  /*0af0*/  FMUL R5, R23, R23 ;  /* 0x0000001717057220 */ /* 0x000fe20000400000 */
[----:B------:R-:W-:-:S03]  /*0b00*/  FADD R19, -R19, R24 ;  /* 0x0000001813137221 */ /* 0x000fc60000000100 */
[----:B------:R-:W-:Y:S01]  /*0b10*/  FFMA R5, R28, R28, R5 ;  /* 0x0000001c1c057223 */ /* 0x000fe20000000005 */
[----:B---3--:R-:W-:Y:S01]  /*0b20*/  @P0 FFMA R22, -R33, R31, R22 ;  /* 0x0000001f21160223 */ /* 0x008fe20000000116 */
[----:B------:R-:W-:Y:S01]  /*0b30*/  FADD R18, -R18, R25 ;  /* 0x0000001912127221 */ /* 0x000fe20000000100 */
[----:B0-----:R-:W-:Y:S02]  /*0b40*/  FADD R17, -R11, R26 ;  /* 0x0000001a0b117221 */ /* 0x001fe40000000100 */
        /* <DEDUP_REMOVED lines=13> */
[----:B---3--:R-:W-:Y:S06]  /*0c20*/  @!P1 BRA `(.L_x_2961) ;  /* 0x0000000000149947 */ /* 0x008fec0003800000 */
[----:B------:R-:W-:Y:S02]  /*0c30*/  MOV R2, R5 ;  /* 0x0000000500027202 */ /* 0x000fe40000000f00 */
[----:B------:R-:W-:-:S07]  /*0c40*/  MOV R0, 0xc60 ;  /* 0x00000c6000007802 */ /* 0x000fce0000000f00 */
[----:B----45:R-:W-:Y:S05]  /*0c50*/  CALL.REL.NOINC `($__internal_55_$__cuda_sm20_sqrt_rn_f32_slowpath) ;  /* 0x0000006800907944 */ /* 0x030fea0003c00000 */
[----:B------:R-:W-:Y:S01]  /*0c60*/  MOV R16, R24 ;  /* 0x0000001800107202 */ /* 0x000fe20000000f00 */
[----:B------:R-:W-:Y:S06]  /*0c70*/  BRA `(.L_x_2962) ;  /* 0x0000000000107947 */ /* 0x000fec0003800000 */
.L_x_2961:
[----:B----4-:R-:W-:Y:S01]  /*0c80*/  FMUL.FTZ R16, R5, R12 ;  /* 0x0000000c05107220 */ /* 0x010fe20000410000 */
[----:B------:R-:W-:-:S03]  /*0c90*/  FMUL.FTZ R0, R12, 0.5 ;  /* 0x3f0000000c007820 */ /* 0x000fc60000410000 */
[----:B------:R-:W-:-:S04]  /*0ca0*/  FFMA R5, -R16, R16, R5 ;  /* 0x0000001010057223 */ /* 0x000fc80000000105 */
[----:B------:R-:W-:-:S07]  /*0cb0*/  FFMA R16, R5, R0, R16 ;  /* 0x0000000005107223 */ /* 0x000fce0000000010 */
.L_x_2962:
[----:B------:R-:W-:Y:S05]  /*0cc0*/  BSYNC.RECONVERGENT B1 ;  /* 0x0000000000017941 */ /* 0x000fea0003800200 */
.L_x_2960:
        /* <DEDUP_REMOVED lines=9> */
[----:B-----5:R-:W-:Y:S05]  /*0d60*/  CALL.REL.NOINC `($__internal_55_$__cuda_sm20_sqrt_rn_f32_slowpath) ;  /* 0x00000068004c7944 */ /* 0x020fea0003c00000 */
[----:B------:R-:W-:Y:S01]  /*0d70*/  MOV R14, R24 ;  /* 0x00000018000e7202 */ /* 0x000fe20000000f00 */
[----:B------:R-:W-:Y:S06]  /*0d80*/  BRA `(.L_x_2965) ;  /* 0x0000000000107947 */ /* 0x000fec0003800000 */
.L_x_2964:
[----:B------:R-:W-:Y:S01]  /*0d90*/  FMUL.FTZ R14, R2, R5 ;  /* 0x00000005020e7220 */ /* 0x000fe20000410000 */
[----:B------:R-:W-:-:S03]  /*0da0*/  FMUL.FTZ R0, R5, 0.5 ;  /* 0x3f00000005007820 */ /* 0x000fc60000410000 */
[----:B------:R-:W-:-:S04]  /*0db0*/  FFMA R5, -R14, R14, R2 ;  /* 0x0000000e0e057223 */ /* 0x000fc80000000102 */
[----:B------:R-:W-:-:S07]  /*0dc0*/  FFMA R14, R5, R0, R14 ;  /* 0x00000000050e7223 */ /* 0x000fce000000000e */
.L_x_2965:
[----:B------:R-:W-:Y:S05]  /*0dd0*/  BSYNC.RECONVERGENT B1 ;  /* 0x0000000000017941 */ /* 0x000fea0003800200 */
.L_x_2963:
[----:B------:R-:W-:-:S04]  /*0de0*/  FMNMX R0, R14, R16, PT ;  /* 0x000000100e007209 */ /* 0x000fc80003800000 */
        /* <DEDUP_REMOVED lines=17> */
[----:B-----5:R-:W-:Y:S05]  /*0f00*/  CALL.REL.NOINC `($__internal_56_$__cuda_sm3x_div_rn_noftz_f32_slowpath) ;  /* 0x00000068003c7944 */ /* 0x020fea0003c00000 */
.L_x_2967:
[----:B------:R-:W-:Y:S05]  /*0f10*/  BSYNC.RECONVERGENT B3 ;  /* 0x0000000000037941 */ /* 0x000fea0003800200 */
.L_x_2966:
        /* <DEDUP_REMOVED lines=9> */
[----:B------:R-:W-:-:S05]  /*0fb0*/  IADD3 R24, PT, PT, R15, -0xd000000, RZ ;  /* 0xf30000000f187810 */ /* 0x000fca0007ffe0ff */
        /* <DEDUP_REMOVED lines=18> */
[----:B------:R-:W-:-:S04]  /*10e0*/  HFMA2 R13, -RZ, RZ, 1.9599609375, 20144 ;  /* 0x3fd774ebff0d7431 */ /* 0x000fc800000001ff */
        /* <DEDUP_REMOVED lines=8> */
[----:B------:R-:W-:Y:S05]  /*1170*/  CALL.REL.NOINC `($__internal_55_$__cuda_sm20_sqrt_rn_f32_slowpath) ;  /* 0x0000006400487944 */ /* 0x000fea0003c00000 */
[----:B------:R-:W-:Y:S01]  /*1180*/  MOV R30, R24 ;  /* 0x00000018001e7202 */ /* 0x000fe20000000f00 */
[----:B------:R-:W-:Y:S06]  /*1190*/  BRA `(.L_x_2970) ;  /* 0x0000000000107947 */ /* 0x000fec0003800000 */
.L_x_2969:
[----:B------:R-:W-:Y:S01]  /*11a0*/  FMUL.FTZ R30, R15, R12 ;  /* 0x0000000c0f1e7220 */ /* 0x000fe20000410000 */
[----:B------:R-:W-:-:S03]  /*11b0*/  FMUL.FTZ R0, R12, 0.5 ;  /* 0x3f0000000c007820 */ /* 0x000fc60000410000 */
[----:B------:R-:W-:-:S04]  /*11c0*/  FFMA R13, -R30, R30, R15 ;  /* 0x0000001e1e0d7223 */ /* 0x000fc8000000010f */
[----:B------:R-:W-:-:S07]  /*11d0*/  FFMA R30, R13, R0, R30 ;  /* 0x000000000d1e7223 */ /* 0x000fce000000001e */
.L_x_2970:
[----:B------:R-:W-:Y:S05]  /*11e0*/  BSYNC.RECONVERGENT B1 ;  /* 0x0000000000017941 */ /* 0x000fea0003800200 */
.L_x_2968:
[----:B------:R-:W-:-:S13]  /*11f0*/  FSETP.GEU.AND P0, PT, R30, 9.9999999747524270788e-07, PT ;  /* 0x358637bd1e00780b */ /* 0x000fda0003f0e000 */
[----:B------:R-:W-:Y:S05]  /*1200*/  @!P0 BRA `(.L_x_2959) ;  /* 0x0000001000d88947 */ /* 0x000fea0003800000 */
[----:B------:R-:W0:Y:S01]  /*1210*/  MUFU.RCP R0, R11 ;  /* 0x0000000b00007308 */ /* 0x000e220000001000 */
[----:B------:R-:W-:Y:S01]  /*1220*/  BSSY.RECONVERGENT B3, `(.L_x_2971) ;  /* 0x000000e000037945 */ /* 0x000fe20003800200 */
[----:B------:R-:W-:-:S06]  /*1230*/  FMUL R29, R6, R7 ;  /* 0x00000007061d7220 */ /* 0x000fcc0000400000 */
        /* <DEDUP_REMOVED lines=10> */
[----:B------:R-:W-:Y:S05]  /*12e0*/  CALL.REL.NOINC `($__internal_56_$__cuda_sm3x_div_rn_noftz_f32_slowpath) ;  /* 0x0000006400447944 */ /* 0x000fea0003c00000 */
[----:B------:R-:W-:-:S07]  /*12f0*/  MOV R31, R0 ;  /* 0x00000000001f7202 */ /* 0x000fce0000000f00 */
.L_x_2972:
[----:B------:R-:W-:Y:S05]  /*1300*/  BSYNC.RECONVERGENT B3 ;  /* 0x0000000000037941 */ /* 0x000fea0003800200 */
.L_x_2971:
        /* <DEDUP_REMOVED lines=13> */
[----:B------:R-:W-:Y:S05]  /*13e0*/  CALL.REL.NOINC `($__internal_56_$__cuda_sm3x_div_rn_noftz_f32_slowpath) ;  /* 0x0000006400047944 */ /* 0x000fea0003c00000 */
.L_x_2974:
[----:B------:R-:W-:Y:S05]  /*13f0*/  BSYNC.RECONVERGENT B3 ;  /* 0x0000000000037941 */ /* 0x000fea0003800200 */
.L_x_2973:
[----:B------:R-:W0:Y:S01]  /*1400*/  MUFU.RCP R13, R30 ;  /* 0x0000001e000d7308 */ /* 0x000e220000001000 */
[----:B------:R-:W-:Y:S01]  /*1410*/  FADD R0, -R0, R31 ;  /* 0x0000001f00007221 */ /* 0x000fe20000000100 */
        /* <DEDUP_REMOVED lines=9> */
[----:B------:R-:W-:Y:S02]  /*14b0*/  MOV R0, R30 ;  /* 0x0000001e00007202 */ /* 0x000fe40000000f00 */
[----:B------:R-:W-:-:S07]  /*14c0*/  MOV R15, 0x14e0 ;  /* 0x000014e0000f7802 */ /* 0x000fce0000000f00 */
[----:B------:R-:W-:Y:S05]  /*14d0*/  CALL.REL.NOINC `($__internal_56_$__cuda_sm3x_div_rn_noftz_f32_slowpath) ;  /* 0x0000006000c87944 */ /* 0x000fea0003c00000 */
[----:B------:R-:W-:-:S07]  /*14e0*/  MOV R33, R0 ;  /* 0x0000000000217202 */ /* 0x000fce0000000f00 */
.L_x_2976:
[----:B------:R-:W-:Y:S05]  /*14f0*/  BSYNC.RECONVERGENT B3 ;  /* 0x0000000000037941 */ /* 0x000fea0003800200 */
.L_x_2975:
        /* <DEDUP_REMOVED lines=14> */
.L_x_2978:
[----:B------:R-:W-:Y:S05]  /*15e0*/  BSYNC.RECONVERGENT B3 ;  /* 0x0000000000037941 */ /* 0x000fea0003800200 */
.L_x_2977:
        /* <DEDUP_REMOVED lines=14> */
.L_x_2980:
[----:B------:R-:W-:Y:S05]  /*16d0*/  BSYNC.RECONVERGENT B3 ;  /* 0x0000000000037941 */ /* 0x000fea0003800200 */
.L_x_2979:
        /* <DEDUP_REMOVED lines=15> */
.L_x_2982:
[----:B------:R-:W-:Y:S05]  /*17d0*/  BSYNC.RECONVERGENT B3 ;  /* 0x0000000000037941 */ /* 0x000fea0003800200 */
.L_x_2981:
        /* <DEDUP_REMOVED lines=14> */
.L_x_2984:
[----:B------:R-:W-:Y:S05]  /*18c0*/  BSYNC.RECONVERGENT B3 ;  /* 0x0000000000037941 */ /* 0x000fea0003800200 */
.L_x_2983:
        /* <DEDUP_REMOVED lines=14> */
.L_x_2986:
[----:B------:R-:W-:Y:S05]  /*19b0*/  BSYNC.RECONVERGENT B3 ;  /* 0x0000000000037941 */ /* 0x000fea0003800200 */
.L_x_2985:
        /* <DEDUP_REMOVED lines=15> */
.L_x_2988:
[----:B------:R-:W-:Y:S05]  /*1ab0*/  BSYNC.RECONVERGENT B3 ;  /* 0x0000000000037941 */ /* 0x000fea0003800200 */
.L_x_2987:
        /* <DEDUP_REMOVED lines=14> */
.L_x_2990:
[----:B------:R-:W-:Y:S05]  /*1ba0*/  BSYNC.RECONVERGENT B3 ;  /* 0x0000000000037941 */ /* 0x000fea0003800200 */
.L_x_2989:
        /* <DEDUP_REMOVED lines=14> */
.L_x_2992:
[----:B------:R-:W-:Y:S05]  /*1c90*/  BSYNC.RECONVERGENT B3 ;  /* 0x0000000000037941 */ /* 0x000fea0003800200 */
.L_x_2991:
        /* <DEDUP_REMOVED lines=15> */
.L_x_2994:
[----:B------:R-:W-:Y:S05]  /*1d90*/  BSYNC.RECONVERGENT B3 ;  /* 0x0000000000037941 */ /* 0x000fea0003800200 */
.L_x_2993:
        /* <DEDUP_REMOVED lines=14> */
.L_x_2996:
[----:B------:R-:W-:Y:S05]  /*1e80*/  BSYNC.RECONVERGENT B3 ;  /* 0x0000000000037941 */ /* 0x000fea0003800200 */
.L_x_2995:
        /* <DEDUP_REMOVED lines=14> */
.L_x_2998:
[----:B------:R-:W-:Y:S05]  /*1f70*/  BSYNC.RECONVERGENT B3 ;  /* 0x0000000000037941 */ /* 0x000fea0003800200 */
.L_x_2997:
        /* <DEDUP_REMOVED lines=15> */
.L_x_3000:
[----:B------:R-:W-:Y:S05]  /*2070*/  BSYNC.RECONVERGENT B3 ;  /* 0x0000000000037941 */ /* 0x000fea0003800200 */
.L_x_2999:
        /* <DEDUP_REMOVED lines=14> */
.L_x_3002:
[----:B------:R-:W-:Y:S05]  /*2160*/  BSYNC.RECONVERGENT B3 ;  /* 0x0000000000037941 */ /* 0x000fea0003800200 */
.L_x_3001:
        /* <DEDUP_REMOVED lines=14> */
.L_x_3004:
[----:B------:R-:W-:Y:S05]  /*2250*/  BSYNC.RECONVERGENT B3 ;  /* 0x0000000000037941 */ /* 0x000fea0003800200 */
.L_x_3003:
        /* <DEDUP_REMOVED lines=12> */
[----:B------:R-:W-:Y:S02]  /*2320*/  MOV R0, R30 ;  /* 0x0000001e00007202 */ /* 0x000fe40000000f00 */
[----:B------:R-:W-:-:S07]  /*2330*/  MOV R15, 0x2350 ;  /* 0x00002350000f7802 */ /* 0x000fce0000000f00 */
[----:B------:R-:W-:Y:S05]  /*2340*/  CALL.REL.NOINC `($__internal_56_$__cuda_sm3x_div_rn_noftz_f32_slowpath) ;  /* 0x00000054002c7944 */ /* 0x000fea0003c00000 */
.L_x_3006:
[----:B------:R-:W-:Y:S05]  /*2350*/  BSYNC.RECONVERGENT B3 ;  /* 0x0000000000037941 */ /* 0x000fea0003800200 */
.L_x_3005:
[----:B------:R-:W0:Y:S01]  /*2360*/  LDC.64 R14, c[0x0][0x390] ;  /* 0x0000e400ff0e7b82 */ /* 0x000e220000000a00 */
[----:B------:R-:W-:Y:S01]  /*2370*/  FADD R17, -R33, -RZ ;  /* 0x800000ff21117221 */ /* 0x000fe20000000100 */
[C---:B------:R-:W-:Y:S01]  /*2380*/  FADD R33, R19.reuse, R33 ;  /* 0x0000002113217221 */ /* 0x040fe20000000000 */
[----:B------:R-:W-:Y:S01]  /*2390*/  FADD R23, -R19, -RZ ;  /* 0x800000ff13177221 */ /* 0x000fe20000000100 */
[----:B------:R-:W-:Y:S01]  /*23a0*/  FADD R19, -R31, -RZ ;  /* 0x800000ff1f137221 */ /* 0x000fe20000000100 */
[----:B------:R-:W-:Y:S01]  /*23b0*/  FADD R25, -R18, -RZ ;  /* 0x800000ff12197221 */ /* 0x000fe20000000100 */
[----:B------:R-:W-:Y:S01]  /*23c0*/  FADD R27, -R0, -RZ ;  /* 0x800000ff001b7221 */ /* 0x000fe20000000100 */
[----:B------:R-:W-:Y:S01]  /*23d0*/  FADD R5, R18, R32 ;  /* 0x0000002012057221 */ /* 0x000fe20000000000 */
[----:B------:R-:W-:Y:S01]  /*23e0*/  FADD R31, R0, R31 ;  /* 0x0000001f001f7221 */ /* 0x000fe20000000000 */
[----:B0-----:R-:W-:-:S04]  /*23f0*/  IMAD.WIDE R12, R8, 0xc, R14 ;  /* 0x0000000c080c7825 */ /* 0x001fc800078e020e */
[--C-:B------:R-:W-:Y:S01]  /*2400*/  IMAD.WIDE R10, R10, 0xc, R14.reuse ;  /* 0x0000000c0a0a7825 */ /* 0x100fe200078e020e */
[----:B------:R0:W-:Y:S03]  /*2410*/  REDG.E.ADD.F32.FTZ.RN.STRONG.GPU desc[UR6][R12.64], R17 ;  /* 0x000000110c0079a6 */ /* 0x0001e6000c12f306 */
[----:B------:R-:W-:-:S04]  /*2420*/  IMAD.WIDE R8, R9, 0xc, R14 ;  /* 0x0000000c09087825 */ /* 0x000fc800078e020e */
[----:B------:R-:W-:-:S05]  /*2430*/  FADD R15, -R32, -RZ ;  /* 0x800000ff200f7221 */ /* 0x000fca0000000100 */
[----:B------:R-:W-:Y:S04]  /*2440*/  REDG.E.ADD.F32.FTZ.RN.STRONG.GPU desc[UR6][R12.64+0x4], R15 ;  /* 0x0000040f0c0079a6 */ /* 0x000fe8000c12f306 */
[----:B------:R1:W-:Y:S04]  /*2450*/  REDG.E.ADD.F32.FTZ.RN.STRONG.GPU desc[UR6][R12.64+0x8], R19 ;  /* 0x000008130c0079a6 */ /* 0x0003e8000c12f306 */
[----:B------:R2:W-:Y:S04]  /*2460*/  REDG.E.ADD.F32.FTZ.RN.STRONG.GPU desc[UR6][R10.64], R23 ;  /* 0x000000170a0079a6 */ /* 0x0005e8000c12f306 */
[----:B------:R2:W-:Y:S04]  /*2470*/  REDG.E.ADD.F32.FTZ.RN.STRONG.GPU desc[UR6][R10.64+0x4], R25 ;  /* 0x000004190a0079a6 */ /* 0x0005e8000c12f306 */
[----:B------:R2:W-:Y:S04]  /*2480*/  REDG.E.ADD.F32.FTZ.RN.STRONG.GPU desc[UR6][R10.64+0x8], R27 ;  /* 0x0000081b0a0079a6 */ /* 0x0005e8000c12f306 */
[----:B------:R2:W-:Y:S04]  /*2490*/  REDG.E.ADD.F32.FTZ.RN.STRONG.GPU desc[UR6][R8.64], R33 ;  /* 0x00000021080079a6 */ /* 0x0005e8000c12f306 */
[----:B------:R2:W-:Y:S04]  /*24a0*/  REDG.E.ADD.F32.FTZ.RN.STRONG.GPU desc[UR6][R8.64+0x4], R5 ;  /* 0x00000405080079a6 */ /* 0x0005e8000c12f306 */
[----:B------:R2:W-:Y:S01]  /*24b0*/  REDG.E.ADD.F32.FTZ.RN.STRONG.GPU desc[UR6][R8.64+0x8], R31 ;  /* 0x0000081f080079a6 */ /* 0x0005e2000c12f306 */
[----:B0-----:R-:W0:Y:S01]  /*24c0*/  S2R R17, SR_CgaCtaId ;  /* 0x0000000000117919 */ /* 0x001e220000008800 */
[----:B------:R-:W-:Y:S01]  /*24d0*/  FMUL R6, R6, 0.5 ;  /* 0x3f00000006067820 */ /* 0x000fe20000400000 */
[----:B------:R-:W-:-:S03]  /*24e0*/  MOV R0, 0x400 ;  /* 0x0000040000007802 */ /* 0x000fc60000000f00 */
[----:B------:R-:W-:Y:S01]  /*24f0*/  FMUL R6, R7, R6 ;  /* 0x0000000607067220 */ /* 0x000fe20000400000 */
[----:B------:R-:W-:-:S03]  /*2500*/  IADD3 R0, PT, PT, R0, 0x700, RZ ;  /* 0x0000070000007810 */ /* 0x000fc60007ffe0ff */
[----:B-1----:R-:W-:Y:S01]  /*2510*/  FMUL R13, R7, R6 ;  /* 0x00000006070d7220 */ /* 0x002fe20000400000 */
[----:B0-2---:R-:W-:-:S07]  /*2520*/  LEA R0, R17, R0, 0x18 ;  /* 0x0000000011007211 */ /* 0x005fce00078ec0ff */
.L_x_3007:
[----:B------:R-:W0:Y:S02]  /*2530*/  LDS R6, [R0] ;  /* 0x0000000000067984 */ /* 0x000e240000000800 */
[----:B0-----:R-:W-:-:S05]  /*2540*/  FADD R7, R13, R6 ;  /* 0x000000060d077221 */ /* 0x001fca0000000000 */
[----:B------:R-:W0:Y:S02]  /*2550*/  ATOMS.CAST.SPIN P0, [R0], R6, R7 ;  /* 0x000000060000758d */ /* 0x000e240001800007 */
[----:B0-----:R-:W-:Y:S05]  /*2560*/  @!P0 BRA `(.L_x_3007) ;  /* 0xfffffffc00f08947 */ /* 0x001fea000383ffff */
.L_x_2959:
[----:B------:R-:W-:Y:S05]  /*2570*/  BSYNC.RECONVERGENT B0 ;  /* 0x0000000000007941 */ /* 0x000fea0003800200 */
.L_x_2958:
[----:B------:R-:W0:Y:S01]  /*2580*/  LDCU UR4, c[0x0][0x3e8] ;  /* 0x00007d00ff0477ac */ /* 0x000e220008000800 */
[----:B------:R-:W-:Y:S01]  /*2590*/  BSSY.RECONVERGENT B0, `(.L_x_3008) ;  /* 0x0000240000007945 */ /* 0x000fe20003800200 */
[----:B------:R-:W-:Y:S01]  /*25a0*/  BAR.SYNC.DEFER_BLOCKING 0x0 ;  /* 0x0000000000007b1d */ /* 0x000fe20000010000 */
[----:B0-----:R-:W-:-:S13]  /*25b0*/  ISETP.GE.AND P0, PT, R3, UR4, PT ;  /* 0x0000000403007c0c */ /* 0x001fda000bf06270 */
[----:B------:R-:W-:Y:S05]  /*25c0*/  @P0 BRA `(.L_x_3009) ;  /* 0x0000002000f00947 */ /* 0x000fea0003800000 */
[----:B-----5:R-:W0:Y:S08]  /*25d0*/  LDC.64 R6, c[0x4][0x10] ;  /* 0x01000400ff067b82 */ /* 0x020e300000000a00 */
[----:B------:R-:W1:Y:S08]  /*25e0*/  LDC.64 R16, c[0x0][0x3b8] ;  /* 0x0000ee00ff107b82 */ /* 0x000e700000000a00 */
[----:B------:R-:W3:Y:S01]  /*25f0*/  LDC.64 R18, c[0x0][0x380] ;  /* 0x0000e000ff127b82 */ /* 0x000ee20000000a00 */
[----:B0-----:R-:W4:Y:S01]  /*2600*/  LDG.E R6, desc[UR6][R6.64] ;  /* 0x0000000606067981 */ /* 0x001f22000c1e1900 */
[----:B-1----:R-:W-:-:S05]  /*2610*/  IMAD.WIDE R16, R3, 0x20, R16 ;  /* 0x0000002003107825 */ /* 0x002fca00078e0210 */
[----:B------:R-:W3:Y:S01]  /*2620*/  LDG.E.128.CONSTANT R8, desc[UR6][R16.64] ;  /* 0x0000000610087981 */ /* 0x000ee2000c1e9d00 */
[----:B----4-:R-:W-:-:S13]  /*2630*/  ISETP.NE.AND P0, PT, R6, RZ, PT ;  /* 0x000000ff0600720c */ /* 0x010fda0003f05270 */
[----:B------:R-:W0:Y:S01]  /*2640*/  @P0 LDC.64 R40, c[0x4][0x8] ;  /* 0x01000200ff280b82 */ /* 0x000e220000000a00 */
[----:B---3--:R-:W-:-:S04]  /*2650*/  IMAD.WIDE R30, R9, 0xc, R18 ;  /* 0x0000000c091e7825 */ /* 0x008fc800078e0212 */
[--C-:B------:R-:W-:Y:S01]  /*2660*/  IMAD.WIDE R24, R8, 0xc, R18.reuse ;  /* 0x0000000c08187825 */ /* 0x100fe200078e0212 */
[----:B------:R-:W3:Y:S02]  /*2670*/  LDG.E R23, desc[UR6][R30.64+0x8] ;  /* 0x000008061e177981 */ /* 0x000ee4000c1e1900 */
[----:B------:R-:W1:Y:S01]  /*2680*/  @P0 LDC.64 R12, c[0x4][0x8] ;  /* 0x01000200ff0c0b82 */ /* 0x000e620000000a00 */
[--C-:B------:R-:W-:Y:S01]  /*2690*/  IMAD.WIDE R14, R10, 0xc, R18.reuse ;  /* 0x0000000c0a0e7825 */ /* 0x100fe200078e0212 */
[----:B------:R-:W3:Y:S04]  /*26a0*/  LDG.E R37, desc[UR6][R24.64+0x8] ;  /* 0x0000080618257981 */ /* 0x000ee8000c1e1900 */
[----:B------:R-:W4:Y:S02]  /*26b0*/  LDG.E R28, desc[UR6][R24.64] ;  /* 0x00000006181c7981 */ /* 0x000f24000c1e1900 */
[----:B------:R-:W2:Y:S02]  /*26c0*/  @P0 LDC.64 R26, c[0x4][RZ] ;  /* 0x01000000ff1a0b82 */ /* 0x000ea40000000a00 */
[----:B------:R-:W4:Y:S04]  /*26d0*/  LDG.E R29, desc[UR6][R30.64] ;  /* 0x000000061e1d7981 */ /* 0x000f28000c1e1900 */
[----:B------:R-:W4:Y:S02]  /*26e0*/  LDG.E R9, desc[UR6][R14.64+0x8] ;  /* 0x000008060e097981 */ /* 0x000f24000c1e1900 */
[----:B------:R-:W2:Y:S02]  /*26f0*/  @P0 LDC.64 R44, c[0x4][RZ] ;  /* 0x01000000ff2c0b82 */ /* 0x000ea40000000a00 */
[----:B------:R-:W4:Y:S04]  /*2700*/  LDG.E R35, desc[UR6][R24.64+0x4] ;  /* 0x0000040618237981 */ /* 0x000f28000c1e1900 */
[----:B0-----:R-:W4:Y:S02]  /*2710*/  @P0 LDG.E R36, desc[UR6][R40.64] ;  /* 0x0000000628240981 */ /* 0x001f24000c1e1900 */
[----:B------:R-:W0:Y:S02]  /*2720*/  @P0 LDC.64 R42, c[0x4][0x8] ;  /* 0x01000200ff2a0b82 */ /* 0x000e240000000a00 */
[----:B------:R-:W4:Y:S04]  /*2730*/  LDG.E R34, desc[UR6][R30.64+0x4] ;  /* 0x000004061e227981 */ /* 0x000f28000c1e1900 */
[----:B------:R-:W4:Y:S04]  /*2740*/  @P0 LDG.E R38, desc[UR6][R40.64+0x4] ;  /* 0x0000040628260981 */ /* 0x000f28000c1e1900 */
[----:B------:R-:W4:Y:S04]  /*2750*/  LDG.E R7, desc[UR6][R14.64+0x4] ;  /* 0x000004060e077981 */ /* 0x000f28000c1e1900 */
[----:B-1----:R-:W4:Y:S04]  /*2760*/  @P0 LDG.E R33, desc[UR6][R12.64+0x8] ;  /* 0x000008060c210981 */ /* 0x002f28000c1e1900 */
[----:B------:R-:W4:Y:S04]  /*2770*/  @P0 LDG.E R40, desc[UR6][R40.64+0x8] ;  /* 0x0000080628280981 */ /* 0x000f28000c1e1900 */
[----:B------:R-:W4:Y:S04]  /*2780*/  LDG.E R10, desc[UR6][R14.64] ;  /* 0x000000060e0a7981 */ /* 0x000f28000c1e1900 */
[----:B------:R-:W4:Y:S01]  /*2790*/  @P0 LDG.E R39, desc[UR6][R12.64+0x4] ;  /* 0x000004060c270981 */ /* 0x000f22000c1e1900 */
[----:B------:R-:W-:-:S03]  /*27a0*/  IMAD.WIDE R18, R11, 0xc, R18 ;  /* 0x0000000c0b127825 */ /* 0x000fc600078e0212 */
[----:B--2---:R-:W2:Y:S04]  /*27b0*/  @P0 LDG.E R22, desc[UR6][R26.64+0x4] ;  /* 0x000004061a160981 */ /* 0x004ea8000c1e1900 */
[----:B------:R-:W2:Y:S04]  /*27c0*/  @P0 LDG.E R15, desc[UR6][R26.64] ;  /* 0x000000061a0f0981 */ /* 0x000ea8000c1e1900 */
[----:B------:R-:W2:Y:S04]  /*27d0*/  @P0 LDG.E R12, desc[UR6][R12.64] ;  /* 0x000000060c0c0981 */ /* 0x000ea8000c1e1900 */
[----:B------:R-:W2:Y:S04]  /*27e0*/  LDG.E R24, desc[UR6][R18.64+0x4] ;  /* 0x0000040612187981 */ /* 0x000ea8000c1e1900 */
[----:B------:R-:W2:Y:S04]  /*27f0*/  LDG.E R25, desc[UR6][R18.64+0x8] ;  /* 0x0000080612197981 */ /* 0x000ea8000c1e1900 */
[----:B------:R1:W2:Y:S04]  /*2800*/  LDG.E R13, desc[UR6][R18.64] ;  /* 0x00000006120d7981 */ /* 0x0002a8000c1e1900 */
[----:B------:R-:W2:Y:S04]  /*2810*/  @P0 LDG.E R26, desc[UR6][R26.64+0x8] ;  /* 0x000008061a1a0981 */ /* 0x000ea8000c1e1900 */
[----:B0-----:R-:W2:Y:S01]  /*2820*/  @P0 LDG.E R14, desc[UR6][R42.64] ;  /* 0x000000062a0e0981 */ /* 0x001ea2000c1e1900 */
[----:B-1----:R-:W0:Y:S03]  /*2830*/  @P0 LDC.64 R18, c[0x4][RZ] ;  /* 0x01000000ff120b82 */ /* 0x002e260000000a00 */
[----:B------:R-:W2:Y:S04]  /*2840*/  @P0 LDG.E R31, desc[UR6][R44.64+0x4] ;  /* 0x000004062c1f0981 */ /* 0x000ea8000c1e1900 */
[----:B------:R-:W2:Y:S04]  /*2850*/  @P0 LDG.E R27, desc[UR6][R44.64+0x8] ;  /* 0x000008062c1b0981 */ /* 0x000ea8000c1e1900 */
[----:B------:R-:W2:Y:S04]  /*2860*/  @P0 LDG.E R32, desc[UR6][R44.64] ;  /* 0x000000062c200981 */ /* 0x000ea8000c1e1900 */
[----:B------:R-:W2:Y:S04]  /*2870*/  @P0 LDG.E R30, desc[UR6][R42.64+0x4] ;  /* 0x000004062a1e0981 */ /* 0x000ea8000c1e1900 */
[----:B------:R1:W2:Y:S04]  /*2880*/  @P0 LDG.E R6, desc[UR6][R42.64+0x8] ;  /* 0x000008062a060981 */ /* 0x0002a8000c1e1900 */
[----:B0-----:R-:W2:Y:S04]  /*2890*/  @P0 LDG.E R0, desc[UR6][R18.64] ;  /* 0x0000000612000981 */ /* 0x001ea8000c1e1900 */
[----:B------:R-:W2:Y:S04]  /*28a0*/  @P0 LDG.E R2, desc[UR6][R18.64+0x4] ;  /* 0x0000040612020981 */ /* 0x000ea8000c1e1900 */
[----:B------:R-:W2:Y:S04]  /*28b0*/  @P0 LDG.E R5, desc[UR6][R18.64+0x8] ;  /* 0x0000080612050981 */ /* 0x000ea8000c1e1900 */
[----:B------:R-:W5:Y:S01]  /*28c0*/  LDG.E.128.CONSTANT R16, desc[UR6][R16.64+0x10] ;  /* 0x0000100610107981 */ /* 0x000f62000c1e9d00 */
[----:B------:R-:W-:Y:S01]  /*28d0*/  BSSY.RECONVERGENT B1, `(.L_x_3010) ;  /* 0x0000041000017945 */ /* 0x000fe20003800200 */
[----:B---3--:R-:W-:Y:S01]  /*28e0*/  FADD R37, -R37, R23 ;  /* 0x0000001725257221 */ /* 0x008fe20000000100 */
[----:B----4-:R-:W-:Y:S01]  /*28f0*/  FADD R41, -R28, R29 ;  /* 0x0000001d1c297221 */ /* 0x010fe20000000100 */
[----:B------:R-:W-:-:S03]  /*2900*/  FADD R23, -R23, R9 ;  /* 0x0000000917177221 */ /* 0x000fc60000000100 */
[----:B------:R-:W-:Y:S01]  /*2910*/  @P0 FMUL R36, R41, R36 ;  /* 0x0000002429240220 */ /* 0x000fe20000400000 */
[----:B------:R-:W-:-:S04]  /*2920*/  FADD R35, -R35, R34 ;  /* 0x0000002223237221 */ /* 0x000fc80000000100 */
[----:B------:R-:W-:Y:S01]  /*2930*/  @P0 FMUL R38, R35, R38 ;  /* 0x0000002623260220 */ /* 0x000fe20000400000 */
[----:B------:R-:W-:Y:S01]  /*2940*/  FADD R28, -R34, R7 ;  /* 0x00000007221c7221 */ /* 0x000fe20000000100 */
[----:B------:R-:W0:Y:S01]  /*2950*/  @P0 FRND R36, R36 ;  /* 0x0000002400240307 */ /* 0x000e220000201000 */
[----:B-1----:R-:W-:Y:S01]  /*2960*/  @P0 FMUL R42, R37, R40 ;  /* 0x00000028252a0220 */ /* 0x002fe20000400000 */
[----:B------:R-:W-:Y:S01]  /*2970*/  @P0 FMUL R40, R23, R33 ;  /* 0x0000002117280220 */ /* 0x000fe20000400000 */
[----:B------:R-:W-:Y:S01]  /*2980*/  FADD R29, -R29, R10 ;  /* 0x0000000a1d1d7221 */ /* 0x000fe20000000100 */
[----:B------:R-:W-:-:S04]  /*2990*/  @P0 FMUL R39, R28, R39 ;  /* 0x000000271c270220 */ /* 0x000fc80000400000 */
[----:B------:R-:W1:Y:S01]  /*29a0*/  @P0 FRND R40, R40 ;  /* 0x0000002800280307 */ /* 0x000e620000201000 */
[----:B--2---:R-:W-:-:S07]  /*29b0*/  @P0 FMUL R33, R29, R12 ;  /* 0x0000000c1d210220 */ /* 0x004fce0000400000 */
[----:B------:R-:W2:Y:S08]  /*29c0*/  @P0 FRND R38, R38 ;  /* 0x0000002600260307 */ /* 0x000eb00000201000 */
[----:B------:R-:W3:Y:S08]  /*29d0*/  @P0 FRND R34, R42 ;  /* 0x0000002a00220307 */ /* 0x000ef00000201000 */
[----:B------:R-:W4:Y:S08]  /*29e0*/  @P0 FRND R39, R39 ;  /* 0x0000002700270307 */ /* 0x000f300000201000 */
[----:B------:R-:W4:Y:S01]  /*29f0*/  @P0 FRND R33, R33 ;  /* 0x0000002100210307 */ /* 0x000f220000201000 */
[----:B------:R-:W-:Y:S01]  /*2a00*/  FADD R13, -R10, R13 ;  /* 0x0000000d0a0d7221 */ /* 0x000fe20000000100 */
[----:B0-----:R-:W-:Y:S01]  /*2a10*/  @P0 FFMA R41, -R15, R36, R41 ;  /* 0x000000240f290223 */ /* 0x001fe20000000129 */
[----:B-1----:R-:W-:Y:S01]  /*2a20*/  @P0 FFMA R23, -R27, R40, R23 ;  /* 0x000000281b170223 */ /* 0x002fe20000000117 */
[----:B--2---:R-:W-:Y:S01]  /*2a30*/  @P0 FFMA R35, -R22, R38, R35 ;  /* 0x0000002616230223 */ /* 0x004fe20000000123 */
[----:B------:R-:W-:Y:S01]  /*2a40*/  @P0 FMUL R12, R13, R14 ;  /* 0x0000000e0d0c0220 */ /* 0x000fe20000400000 */
[----:B------:R-:W-:Y:S01]  /*2a50*/  FADD R7, -R7, R24 ;  /* 0x0000001807077221 */ /* 0x000fe20000000100 */
[----:B------:R-:W-:Y:S01]  /*2a60*/  FADD R22, -R9, R25 ;  /* 0x0000001909167221 */ /* 0x000fe20000000100 */
[----:B---3--:R-:W-:Y:S01]  /*2a70*/  @P0 FFMA R37, -R26, R34, R37 ;  /* 0x000000221a250223 */ /* 0x008fe20000000125 */
[----:B----4-:R-:W-:Y:S01]  /*2a80*/  @P0 FFMA R28, -R31, R39, R28 ;  /* 0x000000271f1c0223 */ /* 0x010fe2000000011c */
[----:B------:R-:W-:Y:S01]  /*2a90*/  FMUL R10, R23, R41 ;  /* 0x00000029170a7220 */ /* 0x000fe20000400000 */
[----:B------:R-:W-:Y:S01]  /*2aa0*/  @P0 FMUL R30, R7, R30 ;  /* 0x0000001e071e0220 */ /* 0x000fe20000400000 */
[----:B------:R-:W-:Y:S01]  /*2ab0*/  @P0 FFMA R29, -R32, R33, R29 ;  /* 0x00000021201d0223 */ /* 0x000fe2000000011d */
[----:B------:R-:W-:Y:S01]  /*2ac0*/  @P0 FMUL R6, R22, R6 ;  /* 0x0000000616060220 */ /* 0x000fe20000400000 */
[-C--:B------:R-:W-:Y:S01]  /*2ad0*/  FMUL R14, R28, R37.reuse ;  /* 0x000000251c0e7220 */ /* 0x080fe20000400000 */
[----:B------:R-:W0:Y:S01]  /*2ae0*/  @P0 FRND R12, R12 ;  /* 0x0000000c000c0307 */ /* 0x000e220000201000 */
[C---:B------:R-:W-:Y:S01]  /*2af0*/  FFMA R10, R29.reuse, R37, -R10 ;  /* 0x000000251d0a7223 */ /* 0x040fe2000000080a */
[-C--:B------:R-:W-:Y:S01]  /*2b00*/  FMUL R9, R29, R35.reuse ;  /* 0x000000231d097220 */ /* 0x080fe20000400000 */
[----:B------:R-:W-:-:S02]  /*2b10*/  FFMA R14, R23, R35, -R14 ;  /* 0x00000023170e7223 */ /* 0x000fc4000000080e */
[----:B------:R-:W-:-:S03]  /*2b20*/  FMUL R15, R10, R10 ;  /* 0x0000000a0a0f7220 */ /* 0x000fc60000400000 */
        /* <DEDUP_REMOVED lines=18> */
[----:B------:R-:W-:Y:S02]  /*2c50*/  MOV R2, R25 ;  /* 0x0000001900027202 */ /* 0x000fe40000000f00 */
[----:B------:R-:W-:-:S07]  /*2c60*/  MOV R0, 0x2c80 ;  /* 0x00002c8000007802 */ /* 0x000fce0000000f00 */
[----:B-----5:R-:W-:Y:S05]  /*2c70*/  CALL.REL.NOINC `($__internal_55_$__cuda_sm20_sqrt_rn_f32_slowpath) ;  /* 0x0000004800887944 */ /* 0x020fea0003c00000 */
[----:B------:R-:W-:Y:S01]  /*2c80*/  MOV R22, R24 ;  /* 0x0000001800167202 */ /* 0x000fe20000000f00 */
[----:B------:R-:W-:Y:S06]  /*2c90*/  BRA `(.L_x_3012) ;  /* 0x0000000000107947 */ /* 0x000fec0003800000 */
.L_x_3011:
[----:B------:R-:W-:Y:S01]  /*2ca0*/  FMUL.FTZ R22, R25, R12 ;  /* 0x0000000c19167220 */ /* 0x000fe20000410000 */
[----:B------:R-:W-:-:S03]  /*2cb0*/  FMUL.FTZ R0, R12, 0.5 ;  /* 0x3f0000000c007820 */ /* 0x000fc60000410000 */
[----:B------:R-:W-:-:S04]  /*2cc0*/  FFMA R13, -R22, R22, R25 ;  /* 0x00000016160d7223 */ /* 0x000fc80000000119 */
[----:B------:R-:W-:-:S07]  /*2cd0*/  FFMA R22, R13, R0, R22 ;  /* 0x000000000d167223 */ /* 0x000fce0000000016 */
.L_x_3012:
[----:B------:R-:W-:Y:S05]  /*2ce0*/  BSYNC.RECONVERGENT B1 ;  /* 0x0000000000017941 */ /* 0x000fea0003800200 */
.L_x_3010:
        /* <DEDUP_REMOVED lines=10> */
[----:B-----5:R-:W-:Y:S05]  /*2d90*/  CALL.REL.NOINC `($__internal_55_$__cuda_sm20_sqrt_rn_f32_slowpath) ;  /* 0x0000004800407944 */ /* 0x020fea0003c00000 */
[----:B------:R-:W-:Y:S01]  /*2da0*/  MOV R19, R24 ;  /* 0x0000001800137202 */ /* 0x000fe20000000f00 */
[----:B------:R-:W-:Y:S06]  /*2db0*/  BRA `(.L_x_3015) ;  /* 0x0000000000107947 */ /* 0x000fec0003800000 */
.L_x_3014:
[----:B-----5:R-:W-:Y:S01]  /*2dc0*/  FMUL.FTZ R19, R0, R13 ;  /* 0x0000000d00137220 */ /* 0x020fe20000410000 */
[----:B------:R-:W-:-:S03]  /*2dd0*/  FMUL.FTZ R2, R13, 0.5 ;  /* 0x3f0000000d027820 */ /* 0x000fc60000410000 */
[----:B------:R-:W-:-:S04]  /*2de0*/  FFMA R0, -R19, R19, R0 ;  /* 0x0000001313007223 */ /* 0x000fc80000000100 */
[----:B------:R-:W-:-:S07]  /*2df0*/  FFMA R19, R0, R2, R19 ;  /* 0x0000000200137223 */ /* 0x000fce0000000013 */
.L_x_3015:
[----:B------:R-:W-:Y:S05]  /*2e00*/  BSYNC.RECONVERGENT B1 ;  /* 0x0000000000017941 */ /* 0x000fea0003800200 */
.L_x_3013:
        /* <DEDUP_REMOVED lines=9> */
[----:B------:R-:W-:Y:S05]  /*2ea0*/  CALL.REL.NOINC `($__internal_55_$__cuda_sm20_sqrt_rn_f32_slowpath) ;  /* 0x0000004400fc7944 */ /* 0x000fea0003c00000 */
[----:B------:R-:W-:Y:S01]  /*2eb0*/  MOV R34, R24 ;  /* 0x0000001800227202 */ /* 0x000fe20000000f00 */
[----:B------:R-:W-:Y:S06]  /*2ec0*/  BRA `(.L_x_3018) ;  /* 0x0000000000107947 */ /* 0x000fec0003800000 */
.L_x_3017:
[----:B------:R-:W-:Y:S01]  /*2ed0*/  FMUL.FTZ R34, R2, R13 ;  /* 0x0000000d02227220 */ /* 0x000fe20000410000 */
[----:B------:R-:W-:-:S03]  /*2ee0*/  FMUL.FTZ R0, R13, 0.5 ;  /* 0x3f0000000d007820 */ /* 0x000fc60000410000 */
[----:B------:R-:W-:-:S04]  /*2ef0*/  FFMA R13, -R34, R34, R2 ;  /* 0x00000022220d7223 */ /* 0x000fc80000000102 */
[----:B------:R-:W-:-:S07]  /*2f00*/  FFMA R34, R13, R0, R34 ;  /* 0x000000000d227223 */ /* 0x000fce0000000022 */
.L_x_3018:
[----:B------:R-:W-:Y:S05]  /*2f10*/  BSYNC.RECONVERGENT B1 ;  /* 0x0000000000017941 */ /* 0x000fea0003800200 */
.L_x_3016:
[----:B------:R-:W-:-:S04]  /*2f20*/  FSETP.GT.AND P0, PT, R19, 9.9999999747524270788e-07, PT ;  /* 0x358637bd1300780b */ /* 0x000fc80003f04000 */
[----:B------:R-:W-:-:S04]  /*2f30*/  FSETP.LEU.OR P0, PT, R22, 9.9999999747524270788e-07, !P0 ;  /* 0x358637bd1600780b */ /* 0x000fc8000470b400 */
[----:B------:R-:W-:-:S13]  /*2f40*/  FSETP.LEU.OR P0, PT, R34, 9.9999999747524270788e-07, P0 ;  /* 0x358637bd2200780b */ /* 0x000fda000070b400 */
[----:B------:R-:W-:Y:S05]  /*2f50*/  @P0 BRA `(.L_x_3009) ;  /* 0x00000018008c0947 */ /* 0x000fea0003800000 */
[----:B------:R-:W0:Y:S01]  /*2f60*/  MUFU.RCP R13, R22 ;  /* 0x00000016000d7308 */ /* 0x000e220000001000 */
[----:B------:R-:W-:Y:S07]  /*2f70*/  BSSY.RECONVERGENT B3, `(.L_x_3019) ;  /* 0x000000d000037945 */ /* 0x000fee0003800200 */
        /* <DEDUP_REMOVED lines=11> */
[----:B------:R-:W-:-:S07]  /*3030*/  MOV R33, R0 ;  /* 0x0000000000217202 */ /* 0x000fce0000000f00 */
.L_x_3020:
[----:B------:R-:W-:Y:S05]  /*3040*/  BSYNC.RECONVERGENT B3 ;  /* 0x0000000000037941 */ /* 0x000fea0003800200 */
.L_x_3019:
        /* <DEDUP_REMOVED lines=14> */
.L_x_3022:
[----:B------:R-:W-:Y:S05]  /*3130*/  BSYNC.RECONVERGENT B3 ;  /* 0x0000000000037941 */ /* 0x000fea0003800200 */
.L_x_3021:
        /* <DEDUP_REMOVED lines=14> */
.L_x_3024:
[----:B------:R-:W-:Y:S05]  /*3220*/  BSYNC.RECONVERGENT B3 ;  /* 0x0000000000037941 */ /* 0x000fea0003800200 */
.L_x_3023:
        /* <DEDUP_REMOVED lines=14> */
.L_x_3026:
[----:B------:R-:W-:Y:S05]  /*3310*/  BSYNC.RECONVERGENT B3 ;  /* 0x0000000000037941 */ /* 0x000fea0003800200 */
.L_x_3025:
        /* <DEDUP_REMOVED lines=14> */
.L_x_3028:
[----:B------:R-:W-:Y:S05]  /*3400*/  BSYNC.RECONVERGENT B3 ;  /* 0x0000000000037941 */ /* 0x000fea0003800200 */
.L_x_3027:
        /* <DEDUP_REMOVED lines=14> */
.L_x_3030:
[----:B------:R-:W-:Y:S05]  /*34f0*/  BSYNC.RECONVERGENT B3 ;  /* 0x0000000000037941 */ /* 0x000fea0003800200 */
.L_x_3029:
        /* <DEDUP_REMOVED lines=14> */
.L_x_3032:
[----:B------:R-:W-:Y:S05]  /*35e0*/  BSYNC.RECONVERGENT B3 ;  /* 0x0000000000037941 */ /* 0x000fea0003800200 */
.L_x_3031:
        /* <DEDUP_REMOVED lines=14> */
.L_x_3034:
[----:B------:R-:W-:Y:S05]  /*36d0*/  BSYNC.RECONVERGENT B3 ;  /* 0x0000000000037941 */ /* 0x000fea0003800200 */
.L_x_3033:
        /* <DEDUP_REMOVED lines=13> */
.L_x_3036:
[----:B------:R-:W-:Y:S05]  /*37b0*/  BSYNC.RECONVERGENT B3 ;  /* 0x0000000000037941 */ /* 0x000fea0003800200 */
.L_x_3035:
[C---:B------:R-:W-:Y:S01]  /*37c0*/  FMUL R2, R0.reuse, R33 ;  /* 0x0000002100027220 */ /* 0x040fe20000400000 */
[-C--:B------:R-:W-:Y:S01]  /*37d0*/  FMUL R13, R19, R31.reuse ;  /* 0x0000001f130d7220 */ /* 0x080fe20000400000 */
[CC--:B------:R-:W-:Y:S01]  /*37e0*/  FMUL R12, R5.reuse, R32.reuse ;  /* 0x00000020050c7220 */ /* 0x0c0fe20000400000 */
[----:B------:R-:W-:Y:S01]  /*37f0*/  BSSY.RECONVERGENT B3, `(.L_x_3037) ;  /* 0x0000018000037945 */ /* 0x000fe20003800200 */
[----:B------:R-:W-:Y:S01]  /*3800*/  FFMA R2, R5, R31, -R2 ;  /* 0x0000001f05027223 */ /* 0x000fe20000000802 */
[-C--:B------:R-:W-:Y:S01]  /*3810*/  FMUL R5, R7, R32.reuse ;  /* 0x0000002007057220 */ /* 0x080fe20000400000 */
[----:B------:R-:W-:Y:S01]  /*3820*/  FFMA R13, R0, R32, -R13 ;  /* 0x00000020000d7223 */ /* 0x000fe2000000080d */
[----:B------:R-:W-:Y:S01]  /*3830*/  FFMA R19, R19, R33, -R12 ;  /* 0x0000002113137223 */ /* 0x000fe2000000080c */
[----:B------:R-:W-:Y:S01]  /*3840*/  FMUL R2, R2, R7 ;  /* 0x0000000702027220 */ /* 0x000fe20000400000 */
[----:B------:R-:W-:-:S03]  /*3850*/  FFMA R5, R30, R33, R5 ;  /* 0x000000211e057223 */ /* 0x000fc60000000005 */
[----:B------:R-:W-:Y:S01]  /*3860*/  FFMA R2, R13, R30, R2 ;  /* 0x0000001e0d027223 */ /* 0x000fe20000000002 */
[----:B------:R-:W-:-:S03]  /*3870*/  FFMA R31, R6, R31, R5 ;  /* 0x0000001f061f7223 */ /* 0x000fc60000000005 */
[----:B------:R-:W-:-:S05]  /*3880*/  FFMA R6, R19, R6, R2 ;  /* 0x0000000613067223 */ /* 0x000fca0000000002 */
        /* <DEDUP_REMOVED lines=14> */
.L_x_3038:
[----:B------:R-:W-:Y:S05]  /*3970*/  BSYNC.RECONVERGENT B3 ;  /* 0x0000000000037941 */ /* 0x000fea0003800200 */
.L_x_3037:
        /* <DEDUP_REMOVED lines=28> */
[----:B------:R-:W-:-:S04]  /*3b40*/  FFMA R7, R17, R6, -R18 ;  /* 0x0000000611077223 */ /* 0x000fc80000000812 */
        /* <DEDUP_REMOVED lines=21> */
.L_x_3041:
        /* <DEDUP_REMOVED lines=44> */
.L_x_3040:
[----:B------:R-:W-:Y:S05]  /*3f60*/  BSYNC.RECONVERGENT B1 ;  /* 0x0000000000017941 */ /* 0x000fea0003800200 */
.L_x_3039:
[----:B------:R-:W-:Y:S02]  /*3f70*/  HFMA2 R18, -RZ, RZ, 0.487060546875, -0.0625 ;  /* 0x37cbac00ff127431 */ /* 0x000fe400000001ff */
[----:B------:R-:W-:Y:S01]  /*3f80*/  FMUL R5, R2, R2 ;  /* 0x0000000202057220 */ /* 0x000fe20000400000 */
[----:B------:R-:W-:Y:S01]  /*3f90*/  LOP3.LUT R12, R0, 0x1, RZ, 0xc0, !PT ;  /* 0x00000001000c7812 */ /* 0x000fe200078ec0ff */
[----:B------:R-:W0:Y:S01]  /*3fa0*/  S2R R27, SR_CgaCtaId ;  /* 0x00000000001b7919 */ /* 0x000e220000008800 */
[----:B------:R-:W-:Y:S01]  /*3fb0*/  HFMA2 R23, -RZ, RZ, 1.541015625, -0.052001953125 ;  /* 0x3e2aaaa8ff177431 */ /* 0x000fe200000001ff */
[----:B------:R-:W-:Y:S01]  /*3fc0*/  MOV R19, 0x3c0885e4 ;  /* 0x3c0885e400137802 */ /* 0x000fe20000000f00 */
[----:B------:R-:W-:Y:S01]  /*3fd0*/  BSSY.RECONVERGENT B1, `(.L_x_3042) ;  /* 0x0000018000017945 */ /* 0x000fe20003800200 */
[----:B------:R-:W-:Y:S02]  /*3fe0*/  ISETP.NE.U32.AND P0, PT, R12, 0x1, PT ;  /* 0x000000010c00780c */ /* 0x000fe40003f05070 */
[----:B------:R-:W-:Y:S01]  /*3ff0*/  IADD3 R12, PT, PT, R0, 0x1, RZ ;  /* 0x00000001000c7810 */ /* 0x000fe20007ffe0ff */
[----:B------:R-:W-:Y:S01]  /*4000*/  FFMA R6, R5, R18, -0.0013887860113754868507 ;  /* 0xbab607ed05067423 */ /* 0x000fe20000000012 */
[----:B------:R-:W-:-:S02]  /*4010*/  FSEL R0, R19, 0.041666727513074874878, !P0 ;  /* 0x3d2aaabb13007808 */ /* 0x000fc40004000000 */
[----:B------:R-:W-:Y:S02]  /*4020*/  LOP3.LUT P1, RZ, R12, 0x2, RZ, 0xc0, !PT ;  /* 0x000000020cff7812 */ /* 0x000fe4000782c0ff */
[----:B------:R-:W-:Y:S02]  /*4030*/  FSEL R6, R6, -0.00019574658654164522886, P0 ;  /* 0xb94d415306067808 */ /* 0x000fe40000000000 */
[----:B------:R-:W-:-:S03]  /*4040*/  FSEL R25, -R23, -0.4999999701976776123, !P0 ;  /* 0xbeffffff17197808 */ /* 0x000fc60004000100 */
[C---:B------:R-:W-:Y:S01]  /*4050*/  FFMA R6, R5.reuse, R6, R0 ;  /* 0x0000000605067223 */ /* 0x040fe20000000000 */
[----:B------:R-:W-:Y:S02]  /*4060*/  FSEL R0, R2, 1, !P0 ;  /* 0x3f80000002007808 */ /* 0x000fe40004000000 */
[----:B------:R-:W-:Y:S01]  /*4070*/  MOV R2, 0x400 ;  /* 0x0000040000027802 */ /* 0x000fe20000000f00 */
[C---:B------:R-:W-:Y:S02]  /*4080*/  FFMA R6, R5.reuse, R6, R25 ;  /* 0x0000000605067223 */ /* 0x040fe40000000019 */
[----:B------:R-:W-:Y:S01]  /*4090*/  FFMA R5, R5, R0, RZ ;  /* 0x0000000005057223 */ /* 0x000fe200000000ff */
[----:B------:R-:W-:-:S03]  /*40a0*/  IADD3 R2, PT, PT, R2, 0x700, RZ ;  /* 0x0000070002027810 */ /* 0x000fc60007ffe0ff */
[----:B------:R-:W-:-:S04]  /*40b0*/  FFMA R0, R5, R6, R0 ;  /* 0x0000000605007223 */ /* 0x000fc80000000000 */
[----:B------:R-:W-:Y:S01]  /*40c0*/  @P1 FADD R0, RZ, -R0 ;  /* 0x80000000ff001221 */ /* 0x000fe20000000000 */
[----:B------:R-:W-:Y:S02]  /*40d0*/  FSETP.GE.AND P1, PT, |R7|, 105615, PT ;  /* 0x47ce47800700780b */ /* 0x000fe40003f26200 */
[----:B0-----:R-:W-:Y:S01]  /*40e0*/  LEA R2, R27, R2, 0x18 ;  /* 0x000000021b027211 */ /* 0x001fe200078ec0ff */
[----:B------:R-:W-:-:S04]  /*40f0*/  FADD R5, R0, 1 ;  /* 0x3f80000000057421 */ /* 0x000fc80000000000 */
[----:B------:R-:W-:-:S07]  /*4100*/  FMUL R5, R16, R5 ;  /* 0x0000000510057220 */ /* 0x000fce0000400000 */
.L_x_3043:
[----:B------:R-:W0:Y:S02]  /*4110*/  LDS R24, [R2] ;  /* 0x0000000002187984 */ /* 0x000e240000000800 */
[----:B0-----:R-:W-:-:S05]  /*4120*/  FADD R25, R5, R24 ;  /* 0x0000001805197221 */ /* 0x001fca0000000000 */
[----:B------:R-:W0:Y:S02]  /*4130*/  ATOMS.CAST.SPIN P0, [R2], R24, R25 ;  /* 0x000000180200758d */ /* 0x000e240001800019 */
[----:B0-----:R-:W-:Y:S05]  /*4140*/  @!P0 BRA `(.L_x_3043) ;  /* 0xfffffffc00f08947 */ /* 0x001fea000383ffff */
[----:B------:R-:W-:Y:S05]  /*4150*/  BSYNC.RECONVERGENT B1 ;  /* 0x0000000000017941 */ /* 0x000fea0003800200 */
.L_x_3042:
[----:B------:R-:W-:Y:S01]  /*4160*/  BSSY.RECONVERGENT B1, `(.L_x_3044) ;  /* 0x0000036000017945 */ /* 0x000fe20003800200 */
[----:B------:R-:W-:-:S03]  /*4170*/  FMUL R24, R16, R17 ;  /* 0x0000001110187220 */ /* 0x000fc60000400000 */
[----:B------:R-:W-:Y:S05]  /*4180*/  @!P1 BRA `(.L_x_3045) ;  /* 0x0000000000cc9947 */ /* 0x000fea0003800000 */
        /* <DEDUP_REMOVED lines=10> */
.L_x_3046:
        /* <DEDUP_REMOVED lines=41> */
.L_x_3045:
[----:B------:R-:W-:Y:S05]  /*44c0*/  BSYNC.RECONVERGENT B1 ;  /* 0x0000000000017941 */ /* 0x000fea0003800200 */
.L_x_3044:
[----:B------:R-:W-:Y:S01]  /*44d0*/  FMUL R5, R13, R13 ;  /* 0x0000000d0d057220 */ /* 0x000fe20000400000 */
[C---:B------:R-:W-:Y:S01]  /*44e0*/  LOP3.LUT R0, R15.reuse, 0x1, RZ, 0xc0, !PT ;  /* 0x000000010f007812 */ /* 0x040fe200078ec0ff */
[----:B------:R-:W-:Y:S01]  /*44f0*/  FADD R22, R22, 9.9999999747524270788e-07 ;  /* 0x358637bd16167421 */ /* 0x000fe20000000000 */
[----:B------:R-:W-:Y:S01]  /*4500*/  LOP3.LUT P1, RZ, R15, 0x2, RZ, 0xc0, !PT ;  /* 0x000000020fff7812 */ /* 0x000fe2000782c0ff */
[----:B------:R-:W-:Y:S01]  /*4510*/  FFMA R18, R5, R18, -0.0013887860113754868507 ;  /* 0xbab607ed05127423 */ /* 0x000fe20000000012 */
[----:B------:R-:W-:Y:S01]  /*4520*/  ISETP.NE.U32.AND P0, PT, R0, 0x1, PT ;  /* 0x000000010000780c */ /* 0x000fe20003f05070 */
[----:B------:R-:W0:Y:S01]  /*4530*/  MUFU.RCP R7, R22 ;  /* 0x0000001600077308 */ /* 0x000e220000001000 */
[----:B------:R-:W-:Y:S02]  /*4540*/  BSSY.RECONVERGENT B3, `(.L_x_3047) ;  /* 0x0000017000037945 */ /* 0x000fe40003800200 */
[----:B------:R-:W-:Y:S02]  /*4550*/  FSEL R0, R19, 0.041666727513074874878, P0 ;  /* 0x3d2aaabb13007808 */ /* 0x000fe40000000000 */
[----:B------:R-:W-:-:S02]  /*4560*/  FSEL R18, R18, -0.00019574658654164522886, !P0 ;  /* 0xb94d415312127808 */ /* 0x000fc40004000000 */
[----:B------:R-:W-:-:S03]  /*4570*/  FSEL R2, -R23, -0.4999999701976776123, P0 ;  /* 0xbeffffff17027808 */ /* 0x000fc60000000100 */
[----:B------:R-:W-:Y:S01]  /*4580*/  FFMA R18, R5, R18, R0 ;  /* 0x0000001205127223 */ /* 0x000fe20000000000 */
[----:B------:R-:W-:-:S03]  /*4590*/  FSEL R0, R13, 1, P0 ;  /* 0x3f8000000d007808 */ /* 0x000fc60000000000 */
[C---:B------:R-:W-:Y:S02]  /*45a0*/  FFMA R2, R5.reuse, R18, R2 ;  /* 0x0000001205027223 */ /* 0x040fe40000000002 */
[----:B------:R-:W-:-:S04]  /*45b0*/  FFMA R5, R5, R0, RZ ;  /* 0x0000000005057223 */ /* 0x000fc800000000ff */
[----:B------:R-:W-:Y:S01]  /*45c0*/  FFMA R5, R5, R2, R0 ;  /* 0x0000000205057223 */ /* 0x000fe20000000000 */
[----:B0-----:R-:W-:-:S03]  /*45d0*/  FFMA R0, -R22, R7, 1 ;  /* 0x3f80000016007423 */ /* 0x001fc60000000107 */
[----:B------:R-:W-:Y:S01]  /*45e0*/  @P1 FADD R5, RZ, -R5 ;  /* 0x80000005ff051221 */ /* 0x000fe20000000000 */
[----:B------:R-:W-:-:S03]  /*45f0*/  FFMA R7, R7, R0, R7 ;  /* 0x0000000007077223 */ /* 0x000fc60000000007 */
[----:B------:R-:W-:-:S04]  /*4600*/  FMUL R5, R24, R5 ;  /* 0x0000000518057220 */ /* 0x000fc80000400000 */
        /* <DEDUP_REMOVED lines=8> */
[----:B------:R-:W-:Y:S05]  /*4690*/  CALL.REL.NOINC `($__internal_56_$__cuda_sm3x_div_rn_noftz_f32_slowpath) ;  /* 0x0000003000587944 */ /* 0x000fea0003c00000 */
[----:B------:R-:W-:-:S07]  /*46a0*/  MOV R6, R0 ;  /* 0x0000000000067202 */ /* 0x000fce0000000f00 */
.L_x_3048:
[----:B------:R-:W-:Y:S05]  /*46b0*/  BSYNC.RECONVERGENT B3 ;  /* 0x0000000000037941 */ /* 0x000fea0003800200 */
.L_x_3047:
        /* <DEDUP_REMOVED lines=13> */
[----:B------:R-:W-:-:S07]  /*4790*/  MOV R7, R0 ;  /* 0x0000000000077202 */ /* 0x000fce0000000f00 */
.L_x_3050:
[----:B------:R-:W-:Y:S05]  /*47a0*/  BSYNC.RECONVERGENT B3 ;  /* 0x0000000000037941 */ /* 0x000fea0003800200 */
.L_x_3049:
        /* <DEDUP_REMOVED lines=14> */
.L_x_3052:
[----:B------:R-:W-:Y:S05]  /*4890*/  BSYNC.RECONVERGENT B3 ;  /* 0x0000000000037941 */ /* 0x000fea0003800200 */
.L_x_3051:
[----:B------:R-:W0:Y:S01]  /*48a0*/  LDC.64 R12, c[0x0][0x390] ;  /* 0x0000e400ff0c7b82 */ /* 0x000e220000000a00 */
[----:B------:R-:W-:Y:S01]  /*48b0*/  FMUL R5, R6, 0.10000000149011611938 ;  /* 0x3dcccccd06057820 */ /* 0x000fe20000400000 */
[----:B------:R-:W-:Y:S01]  /*48c0*/  FMUL R15, R0, 0.10000000149011611938 ;  /* 0x3dcccccd000f7820 */ /* 0x000fe20000400000 */
[----:B------:R-:W-:Y:S01]  /*48d0*/  FMUL R17, R6, -0.10000000149011611938 ;  /* 0xbdcccccd06117820 */ /* 0x000fe20000400000 */
[----:B------:R-:W-:Y:S01]  /*48e0*/  FMUL R19, R0, -0.10000000149011611938 ;  /* 0xbdcccccd00137820 */ /* 0x000fe20000400000 */
[----:B0-----:R-:W-:-:S04]  /*48f0*/  IMAD.WIDE R8, R8, 0xc, R12 ;  /* 0x0000000c08087825 */ /* 0x001fc800078e020c */
[----:B------:R-:W-:-:S04]  /*4900*/  IMAD.WIDE R10, R11, 0xc, R12 ;  /* 0x0000000c0b0a7825 */ /* 0x000fc800078e020c */
[C---:B------:R-:W-:Y:S01]  /*4910*/  FMUL R13, R7.reuse, 0.10000000149011611938 ;  /* 0x3dcccccd070d7820 */ /* 0x040fe20000400000 */
[----:B------:R-:W-:Y:S01]  /*4920*/  FMUL R7, R7, -0.10000000149011611938 ;  /* 0xbdcccccd07077820 */ /* 0x000fe20000400000 */
[----:B------:R0:W-:Y:S04]  /*4930*/  REDG.E.ADD.F32.FTZ.RN.STRONG.GPU desc[UR6][R8.64], R5 ;  /* 0x00000005080079a6 */ /* 0x0001e8000c12f306 */
[----:B------:R0:W-:Y:S04]  /*4940*/  REDG.E.ADD.F32.FTZ.RN.STRONG.GPU desc[UR6][R8.64+0x4], R13 ;  /* 0x0000040d080079a6 */ /* 0x0001e8000c12f306 */
[----:B------:R0:W-:Y:S04]  /*4950*/  REDG.E.ADD.F32.FTZ.RN.STRONG.GPU desc[UR6][R8.64+0x8], R15 ;  /* 0x0000080f080079a6 */ /* 0x0001e8000c12f306 */
[----:B------:R0:W-:Y:S04]  /*4960*/  REDG.E.ADD.F32.FTZ.RN.STRONG.GPU desc[UR6][R10.64], R17 ;  /* 0x000000110a0079a6 */ /* 0x0001e8000c12f306 */
[----:B------:R0:W-:Y:S04]  /*4970*/  REDG.E.ADD.F32.FTZ.RN.STRONG.GPU desc[UR6][R10.64+0x4], R7 ;  /* 0x000004070a0079a6 */ /* 0x0001e8000c12f306 */
[----:B------:R0:W-:Y:S02]  /*4980*/  REDG.E.ADD.F32.FTZ.RN.STRONG.GPU desc[UR6][R10.64+0x8], R19 ;  /* 0x000008130a0079a6 */ /* 0x0001e4000c12f306 */
.L_x_3009:
[----:B------:R-:W-:Y:S05]  /*4990*/  BSYNC.RECONVERGENT B0 ;  /* 0x0000000000007941 */ /* 0x000fea0003800200 */
.L_x_3008:
[----:B------:R-:W1:Y:S01]  /*49a0*/  LDCU UR5, c[0x0][0x3dc] ;  /* 0x00007b80ff0577ac */ /* 0x000e620008000800 */
[----:B------:R-:W-:Y:S01]  /*49b0*/  BAR.SYNC.DEFER_BLOCKING 0x0 ;  /* 0x0000000000007b1d */ /* 0x000fe20000010000 */
[----:B-1----:R-:W-:-:S13]  /*49c0*/  ISETP.GE.AND P0, PT, R3, UR5, PT ;  /* 0x0000000503007c0c */ /* 0x002fda000bf06270 */
[----:B------:R-:W-:Y:S05]  /*49d0*/  @P0 BRA `(.L_x_3053) ;  /* 0x0000002000e00947 */ /* 0x000fea0003800000 */
[----:B------:R-:W-:Y:S01]  /*49e0*/  UISETP.GE.AND UP0, UPT, UR5, 0x1, UPT ;  /* 0x000000010500788c */ /* 0x000fe2000bf06270 */
[----:B0-----:R-:W-:Y:S01]  /*49f0*/  HFMA2 R5, -RZ, RZ, 0, 0 ;  /* 0x00000000ff057431 */ /* 0x001fe200000001ff */
[----:B-----5:R-:W-:Y:S02]  /*4a00*/  CS2R R6, SRZ ;  /* 0x0000000000067805 */ /* 0x020fe4000001ff00 */
[----:B------:R-:W-:-:S05]  /*4a10*/  MOV R8, RZ ;  /* 0x000000ff00087202 */ /* 0x000fca0000000f00 */
[----:B------:R-:W-:Y:S05]  /*4a20*/  BRA.U !UP0, `(.L_x_3054) ;  /* 0x0000002108a07547 */ /* 0x000fea000b800000 */
[----:B------:R-:W0:Y:S01]  /*4a30*/  LDC.64 R6, c[0x0][0x3d0] ;  /* 0x0000f400ff067b82 */ /* 0x000e220000000a00 */
[----:B------:R-:W1:Y:S07]  /*4a40*/  LDCU UR4, c[0x0][0x3d8] ;  /* 0x00007b00ff0477ac */ /* 0x000e6e0008000800 */
[----:B------:R-:W3:Y:S08]  /*4a50*/  LDC.64 R12, c[0x0][0x380] ;  /* 0x0000e000ff0c7b82 */ /* 0x000ef00000000a00 */
[----:B------:R-:W4:Y:S01]  /*4a60*/  LDC.64 R14, c[0x0][0x3c0] ;  /* 0x0000f000ff0e7b82 */ /* 0x000f220000000a00 */
[----:B0-----:R-:W-:-:S06]  /*4a70*/  IMAD.WIDE R6, R3, 0x4, R6 ;  /* 0x0000000403067825 */ /* 0x001fcc00078e0206 */
[----:B------:R-:W2:Y:S01]  /*4a80*/  LDG.E.CONSTANT R6, desc[UR6][R6.64] ;  /* 0x0000000606067981 */ /* 0x000ea2000c1e9900 */
[----:B---3--:R-:W-:-:S05]  /*4a90*/  IMAD.WIDE R12, R3, 0xc, R12 ;  /* 0x0000000c030c7825 */ /* 0x008fca00078e020c */
[----:B------:R0:W5:Y:S01]  /*4aa0*/  LDG.E R9, desc[UR6][R12.64] ;  /* 0x000000060c097981 */ /* 0x000162000c1e1900 */
[----:B----4-:R-:W-:-:S03]  /*4ab0*/  IMAD.WIDE R14, R3, 0x10, R14 ;  /* 0x00000010030e7825 */ /* 0x010fc600078e020e */
[----:B------:R0:W5:Y:S04]  /*4ac0*/  LDG.E R10, desc[UR6][R12.64+0x4] ;  /* 0x000004060c0a7981 */ /* 0x000168000c1e1900 */
[----:B------:R0:W5:Y:S04]  /*4ad0*/  LDG.E R11, desc[UR6][R12.64+0x8] ;  /* 0x000008060c0b7981 */ /* 0x000168000c1e1900 */
[----:B------:R0:W5:Y:S04]  /*4ae0*/  LDG.E.CONSTANT R16, desc[UR6][R14.64+0x8] ;  /* 0x000008060e107981 */ /* 0x000168000c1e9900 */
[----:B------:R0:W5:Y:S01]  /*4af0*/  LDG.E.64.CONSTANT R18, desc[UR6][R14.64] ;  /* 0x000000060e127981 */ /* 0x000162000c1e9b00 */
[----:B------:R-:W-:Y:S01]  /*4b00*/  MOV R8, RZ ;  /* 0x000000ff00087202 */ /* 0x000fe20000000f00 */
[----:B-1----:R-:W-:Y:S01]  /*4b10*/  IMAD R23, R3, UR4, RZ ;  /* 0x0000000403177c24 */ /* 0x002fe2000f8e02ff */
[----:B------:R-:W-:-:S02]  /*4b20*/  MOV R22, RZ ;  /* 0x000000ff00167202 */ /* 0x000fc40000000f00 */
[----:B------:R-:W-:Y:S02]  /*4b30*/  MOV R5, RZ ;  /* 0x000000ff00057202 */ /* 0x000fe40000000f00 */
[----:B--2---:R-:W-:Y:S02]  /*4b40*/  VIMNMX R17, PT, PT, R6, UR4, PT ;  /* 0x0000000406117c48 */ /* 0x004fe4000bfe0100 */
[----:B------:R-:W-:Y:S02]  /*4b50*/  CS2R R6, SRZ ;  /* 0x0000000000067805 */ /* 0x000fe4000001ff00 */
[----:B0-----:R-:W-:-:S13]  /*4b60*/  ISETP.GE.AND P2, PT, R17, 0x1, PT ;  /* 0x000000011100780c */ /* 0x001fda0003f46270 */
.L_x_3108:
[----:B------:R-:W0:Y:S01]  /*4b70*/  LDCU UR4, c[0x0][0x3dc] ;  /* 0x00007b80ff0477ac */ /* 0x000e220008000800 */
[----:B-1----:R-:W1:Y:S01]  /*4b80*/  LDC.64 R24, c[0x4][0x18] ;  /* 0x01000600ff187b82 */ /* 0x002e620000000a00 */
[----:B------:R-:W-:Y:S02]  /*4b90*/  ISETP.GT.U32.AND P0, PT, R4, 0x3f, PT ;  /* 0x0000003f0400780c */ /* 0x000fe40003f04070 */
[----:B------:R-:W-:-:S04]  /*4ba0*/  LEA R13, R22, R4, 0x6 ;  /* 0x00000004160d7211 */ /* 0x000fc800078e30ff */
[----:B0-----:R-:W-:-:S13]  /*4bb0*/  ISETP.GE.OR P0, PT, R13, UR4, P0 ;  /* 0x000000040d007c0c */ /* 0x001fda0008706670 */
[----:B-----5:R-:W-:Y:S05]  /*4bc0*/  @P0 BRA `(.L_x_3055) ;  /* 0x0000000000500947 */ /* 0x020fea0003800000 */
[----:B------:R-:W0:Y:S08]  /*4bd0*/  LDC.64 R26, c[0x0][0x380] ;  /* 0x0000e000ff1a7b82 */ /* 0x000e300000000a00 */
[----:B------:R-:W2:Y:S01]  /*4be0*/  LDC.64 R28, c[0x0][0x3c0] ;  /* 0x0000f000ff1c7b82 */ /* 0x000ea20000000a00 */
[----:B0-----:R-:W-:-:S05]  /*4bf0*/  IMAD.WIDE.U32 R26, R13, 0xc, R26 ;  /* 0x0000000c0d1a7825 */ /* 0x001fca00078e001a */
[----:B------:R-:W3:Y:S01]  /*4c00*/  LDG.E R0, desc[UR6][R26.64] ;  /* 0x000000061a007981 */ /* 0x000ee2000c1e1900 */
[----:B--2---:R-:W-:-:S03]  /*4c10*/  IMAD.WIDE.U32 R28, R13, 0x10, R28 ;  /* 0x000000100d1c7825 */ /* 0x004fc600078e001c */
[----:B------:R-:W2:Y:S04]  /*4c20*/  LDG.E R2, desc[UR6][R26.64+0x4] ;  /* 0x000004061a027981 */ /* 0x000ea8000c1e1900 */
[----:B------:R-:W4:Y:S04]  /*4c30*/  LDG.E R30, desc[UR6][R26.64+0x8] ;  /* 0x000008061a1e7981 */ /* 0x000f28000c1e1900 */
[----:B------:R-:W4:Y:S04]  /*4c40*/  LDG.E.64.CONSTANT R12, desc[UR6][R28.64] ;  /* 0x000000061c0c7981 */ /* 0x000f28000c1e9b00 */
[----:B------:R-:W4:Y:S01]  /*4c50*/  LDG.E.64.CONSTANT R14, desc[UR6][R28.64+0x8] ;  /* 0x000008061c0e7981 */ /* 0x000f22000c1e9b00 */
[----:B------:R-:W0:Y:S01]  /*4c60*/  S2R R32, SR_CgaCtaId ;  /* 0x0000000000207919 */ /* 0x000e220000008800 */
[----:B------:R-:W-:-:S04]  /*4c70*/  MOV R31, 0x400 ;  /* 0x00000400001f7802 */ /* 0x000fc80000000f00 */
[----:B0-----:R-:W-:Y:S02]  /*4c80*/  LEA R35, R32, R31, 0x18 ;  /* 0x0000001f20237211 */ /* 0x001fe400078ec0ff */
[----:B------:R-:W-:-:S04]  /*4c90*/  IADD3 R31, PT, PT, R31, 0x300, RZ ;  /* 0x000003001f1f7810 */ /* 0x000fc80007ffe0ff */
[----:B------:R-:W-:Y:S01]  /*4ca0*/  LEA R33, R32, R31, 0x18 ;  /* 0x0000001f20217211 */ /* 0x000fe200078ec0ff */
[----:B------:R-:W-:-:S03]  /*4cb0*/  IMAD R31, R4, 0xc, R35 ;  /* 0x0000000c041f7824 */ /* 0x000fc600078e0223 */
[----:B------:R-:W-:Y:S02]  /*4cc0*/  LEA R33, R4, R33, 0x4 ;  /* 0x0000002104217211 */ /* 0x000fe400078e20ff */
[----:B---3--:R0:W-:Y:S04]  /*4cd0*/  STS [R31], R0 ;  /* 0x000000001f007388 */ /* 0x0081e80000000800 */
[----:B--2---:R0:W-:Y:S04]  /*4ce0*/  STS [R31+0x4], R2 ;  /* 0x000004021f007388 */ /* 0x0041e80000000800 */
[----:B----4-:R0:W-:Y:S04]  /*4cf0*/  STS [R31+0x8], R30 ;  /* 0x0000081e1f007388 */ /* 0x0101e80000000800 */
[----:B------:R0:W-:Y:S02]  /*4d00*/  STS.128 [R33], R12 ;  /* 0x0000000c21007388 */ /* 0x0001e40000000c00 */
.L_x_3055:
[----:B------:R-:W-:Y:S05]  /*4d10*/  WARPSYNC.ALL ;  /* 0x0000000000007948 */ /* 0x000fea0003800000 */
[----:B------:R-:W-:Y:S06]  /*4d20*/  BAR.SYNC.DEFER_BLOCKING 0x0 ;  /* 0x0000000000007b1d */ /* 0x000fec0000010000 */
[----:B-1----:R-:W2:Y:S02]  /*4d30*/  LDG.E R24, desc[UR6][R24.64] ;  /* 0x0000000618187981 */ /* 0x002ea4000c1e1900 */
[----:B--2---:R-:W-:-:S13]  /*4d40*/  ISETP.NE.AND P0, PT, R24, RZ, PT ;  /* 0x000000ff1800720c */ /* 0x004fda0003f05270 */
[----:B------:R-:W-:Y:S05]  /*4d50*/  @!P0 BRA `(.L_x_3056) ;  /* 0x0000001400688947 */ /* 0x000fea0003800000 */
[----:B------:R-:W1:Y:S08]  /*4d60*/  LDC.64 R26, c[0x4][RZ] ;  /* 0x01000000ff1a7b82 */ /* 0x000e700000000a00 */
[----:B------:R-:W2:Y:S08]  /*4d70*/  LDC.64 R24, c[0x4][0x8] ;  /* 0x01000200ff187b82 */ /* 0x000eb00000000a00 */
[----:B0-----:R-:W0:Y:S08]  /*4d80*/  LDC.64 R14, c[0x4][0x20] ;  /* 0x01000800ff0e7b82 */ /* 0x001e300000000a00 */
[----:B------:R-:W3:Y:S01]  /*4d90*/  LDC.64 R12, c[0x4][0x10] ;  /* 0x01000400ff0c7b82 */ /* 0x000ee20000000a00 */
[----:B-1----:R1:W5:Y:S04]  /*4da0*/  LDG.E R39, desc[UR6][R26.64] ;  /* 0x000000061a277981 */ /* 0x002368000c1e1900 */
[----:B------:R1:W5:Y:S04]  /*4db0*/  LDG.E R37, desc[UR6][R26.64+0x4] ;  /* 0x000004061a257981 */ /* 0x000368000c1e1900 */
[----:B------:R1:W5:Y:S04]  /*4dc0*/  LDG.E R35, desc[UR6][R26.64+0x8] ;  /* 0x000008061a237981 */ /* 0x000368000c1e1900 */
[----:B--2---:R1:W5:Y:S04]  /*4dd0*/  LDG.E R38, desc[UR6][R24.64] ;  /* 0x0000000618267981 */ /* 0x004368000c1e1900 */
[----:B------:R1:W5:Y:S04]  /*4de0*/  LDG.E R36, desc[UR6][R24.64+0x4] ;  /* 0x0000040618247981 */ /* 0x000368000c1e1900 */
[----:B------:R1:W5:Y:S04]  /*4df0*/  LDG.E R34, desc[UR6][R24.64+0x8] ;  /* 0x0000080618227981 */ /* 0x000368000c1e1900 */
[----:B0-----:R1:W5:Y:S04]  /*4e00*/  LDG.E R41, desc[UR6][R14.64] ;  /* 0x000000060e297981 */ /* 0x001368000c1e1900 */
[----:B---3--:R1:W5:Y:S01]  /*4e10*/  LDG.E R40, desc[UR6][R12.64] ;  /* 0x000000060c287981 */ /* 0x008362000c1e1900 */
[----:B------:R-:W-:-:S07]  /*4e20*/  HFMA2 R28, -RZ, RZ, 0, 0 ;  /* 0x00000000ff1c7431 */ /* 0x000fce00000001ff */
.L_x_3085:
[----:B------:R-:W0:Y:S01]  /*4e30*/  LDCU UR4, c[0x0][0x3dc] ;  /* 0x00007b80ff0477ac */ /* 0x000e220008000800 */
[----:B------:R-:W-:Y:S01]  /*4e40*/  LEA R29, R22, R28, 0x6 ;  /* 0x0000001c161d7211 */ /* 0x000fe200078e30ff */
[----:B------:R-:W-:Y:S03]  /*4e50*/  BSSY.RECONVERGENT B0, `(.L_x_3057) ;  /* 0x0000146000007945 */ /* 0x000fe60003800200 */
[----:B------:R-:W-:-:S04]  /*4e60*/  ISETP.NE.AND P0, PT, R29, R3, PT ;  /* 0x000000031d00720c */ /* 0x000fc80003f05270 */
[----:B0-----:R-:W-:-:S13]  /*4e70*/  ISETP.GE.OR P0, PT, R29, UR4, !P0 ;  /* 0x000000041d007c0c */ /* 0x001fda000c706670 */
[----:B------:R-:W-:Y:S05]  /*4e80*/  @P0 BRA `(.L_x_3058) ;  /* 0x0000001400080947 */ /* 0x000fea0003800000 */
[----:B------:R-:W-:Y:S05]  /*4e90*/  @!P2 BRA `(.L_x_3059) ;  /* 0x00000000002ca947 */ /* 0x000fea0003800000 */
[----:B------:R-:W-:Y:S02]  /*4ea0*/  IADD3 R0, PT, PT, -R17, RZ, RZ ;  /* 0x000000ff11007210 */ /* 0x000fe40007ffe1ff */
[----:B-1----:R-:W-:-:S07]  /*4eb0*/  MOV R15, R23 ;  /* 0x00000017000f7202 */ /* 0x002fce0000000f00 */
.L_x_3061:
        /* <DEDUP_REMOVED lines=9> */
.L_x_3059:
[----:B-1----:R-:W0:Y:S01]  /*4f50*/  S2R R25, SR_CgaCtaId ;  /* 0x0000000000197919 */ /* 0x002e220000008800 */
[----:B------:R-:W-:Y:S01]  /*4f60*/  MOV R14, 0x400 ;  /* 0x00000400000e7802 */ /* 0x000fe20000000f00 */
[----:B------:R-:W-:Y:S01]  /*4f70*/  BSSY.RECONVERGENT B3, `(.L_x_3062) ;  /* 0x00000b8000037945 */ /* 0x000fe20003800200 */
[----:B------:R-:W-:Y:S02]  /*4f80*/  MOV R15, RZ ;  /* 0x000000ff000f7202 */ /* 0x000fe40000000f00 */
[----:B0-----:R-:W-:-:S05]  /*4f90*/  LEA R13, R25, R14, 0x18 ;  /* 0x0000000e190d7211 */ /* 0x001fca00078ec0ff */
[----:B------:R-:W-:-:S05]  /*4fa0*/  IMAD R0, R28, 0xc, R13 ;  /* 0x0000000c1c007824 */ /* 0x000fca00078e020d */
[----:B------:R-:W0:Y:S04]  /*4fb0*/  LDS R13, [R0+0x4] ;  /* 0x00000400000d7984 */ /* 0x000e280000000800 */
[----:B------:R-:W1:Y:S04]  /*4fc0*/  LDS R2, [R0] ;  /* 0x0000000000027984 */ /* 0x000e680000000800 */
[----:B------:R-:W2:Y:S01]  /*4fd0*/  LDS R32, [R0+0x8] ;  /* 0x0000080000207984 */ /* 0x000ea20000000800 */
[----:B0----5:R-:W-:Y:S01]  /*4fe0*/  FADD R30, -R10, R13 ;  /* 0x0000000d0a1e7221 */ /* 0x021fe20000000100 */
[----:B------:R-:W-:Y:S01]  /*4ff0*/  CS2R R12, SRZ ;  /* 0x00000000000c7805 */ /* 0x000fe2000001ff00 */
[----:B-1----:R-:W-:-:S02]  /*5000*/  FADD R31, -R9, R2 ;  /* 0x00000002091f7221 */ /* 0x002fc40000000100 */
[----:B------:R-:W-:Y:S01]  /*5010*/  FMUL R2, R30, R30 ;  /* 0x0000001e1e027220 */ /* 0x000fe20000400000 */
[----:B--2---:R-:W-:-:S03]  /*5020*/  FADD R32, -R11, R32 ;  /* 0x000000200b207221 */ /* 0x004fc60000000100 */
[----:B------:R-:W-:Y:S01]  /*5030*/  FFMA R33, R31, R31, R2 ;  /* 0x0000001f1f217223 */ /* 0x000fe20000000002 */
[----:B------:R-:W-:-:S03]  /*5040*/  HFMA2 R2, -RZ, RZ, 0, 0 ;  /* 0x00000000ff027431 */ /* 0x000fc600000001ff */
[----:B------:R-:W-:-:S05]  /*5050*/  FFMA R33, R32, R32, R33 ;  /* 0x0000002020217223 */ /* 0x000fca0000000021 */
[----:B------:R-:W-:-:S13]  /*5060*/  FSETP.GT.AND P0, PT, R33, 100, PT ;  /* 0x42c800002100780b */ /* 0x000fda0003f04000 */
[----:B------:R-:W-:Y:S05]  /*5070*/  @P0 BRA `(.L_x_3063) ;  /* 0x00000008009c0947 */ /* 0x000fea0003800000 */
[----:B------:R-:W-:Y:S01]  /*5080*/  IADD3 R14, PT, PT, R14, 0x300, RZ ;  /* 0x000003000e0e7810 */ /* 0x000fe20007ffe0ff */
[----:B------:R-:W-:Y:S03]  /*5090*/  BSSY.RECONVERGENT B1, `(.L_x_3064) ;  /* 0x0000014000017945 */ /* 0x000fe60003800200 */
[----:B------:R-:W-:-:S04]  /*50a0*/  LEA R25, R25, R14, 0x18 ;  /* 0x0000000e19197211 */ /* 0x000fc800078ec0ff */
[----:B------:R-:W-:-:S06]  /*50b0*/  LEA R12, R28, R25, 0x4 ;  /* 0x000000191c0c7211 */ /* 0x000fcc00078e20ff */
[----:B------:R-:W0:Y:S02]  /*50c0*/  LDS.128 R12, [R12] ;  /* 0x000000000c0c7984 */ /* 0x000e240000000c00 */
[----:B0-----:R-:W-:Y:S01]  /*50d0*/  FMUL R24, R19, R13 ;  /* 0x0000000d13187220 */ /* 0x001fe20000400000 */
[----:B------:R-:W-:-:S03]  /*50e0*/  FADD R25, R18, R12 ;  /* 0x0000000c12197221 */ /* 0x000fc60000000000 */
[----:B------:R0:W1:Y:S01]  /*50f0*/  MUFU.RSQ R13, R24 ;  /* 0x00000018000d7308 */ /* 0x0000620000001400 */
[----:B------:R-:W-:Y:S01]  /*5100*/  IADD3 R0, PT, PT, R24, -0xd000000, RZ ;  /* 0xf300000018007810 */ /* 0x000fe20007ffe0ff */
[----:B------:R-:W-:-:S03]  /*5110*/  FMUL R25, R25, 0.5 ;  /* 0x3f00000019197820 */ /* 0x000fc60000400000 */
[----:B------:R-:W-:-:S13]  /*5120*/  ISETP.GT.U32.AND P0, PT, R0, 0x727fffff, PT ;  /* 0x727fffff0000780c */ /* 0x000fda0003f04070 */
[----:B01----:R-:W-:Y:S05]  /*5130*/  @!P0 BRA `(.L_x_3065) ;  /* 0x0000000000148947 */ /* 0x003fea0003800000 */
[----:B------:R-:W-:Y:S02]  /*5140*/  MOV R2, R24 ;  /* 0x0000001800027202 */ /* 0x000fe40000000f00 */
[----:B------:R-:W-:-:S07]  /*5150*/  MOV R0, 0x5170 ;  /* 0x0000517000007802 */ /* 0x000fce0000000f00 */
[----:B------:R-:W-:Y:S05]  /*5160*/  CALL.REL.NOINC `($__internal_55_$__cuda_sm20_sqrt_rn_f32_slowpath) ;  /* 0x00000024004c7944 */ /* 0x000fea0003c00000 */
[----:B------:R-:W-:Y:S01]  /*5170*/  MOV R43, R24 ;  /* 0x00000018002b7202 */ /* 0x000fe20000000f00 */
[----:B------:R-:W-:Y:S06]  /*5180*/  BRA `(.L_x_3066) ;  /* 0x0000000000107947 */ /* 0x000fec0003800000 */
.L_x_3065:
[----:B------:R-:W-:Y:S01]  /*5190*/  FMUL.FTZ R43, R24, R13 ;  /* 0x0000000d182b7220 */ /* 0x000fe20000410000 */
[----:B------:R-:W-:-:S03]  /*51a0*/  FMUL.FTZ R2, R13, 0.5 ;  /* 0x3f0000000d027820 */ /* 0x000fc60000410000 */
[----:B------:R-:W-:-:S04]  /*51b0*/  FFMA R0, -R43, R43, R24 ;  /* 0x0000002b2b007223 */ /* 0x000fc80000000118 */
[----:B------:R-:W-:-:S07]  /*51c0*/  FFMA R43, R0, R2, R43 ;  /* 0x00000002002b7223 */ /* 0x000fce000000002b */
.L_x_3066:
[----:B------:R-:W-:Y:S05]  /*51d0*/  BSYNC.RECONVERGENT B1 ;  /* 0x0000000000017941 */ /* 0x000fea0003800200 */
.L_x_3064:
[----:B------:R-:W-:Y:S01]  /*51e0*/  FADD R27, R33, 1 ;  /* 0x3f800000211b7421 */ /* 0x000fe20000000000 */
[----:B------:R-:W-:Y:S01]  /*51f0*/  FMUL R25, R25, R25 ;  /* 0x0000001919197220 */ /* 0x000fe20000400000 */
[----:B------:R-:W-:Y:S02]  /*5200*/  BSSY.RECONVERGENT B1, `(.L_x_3067) ;  /* 0x0000010000017945 */ /* 0x000fe40003800200 */
[----:B------:R-:W-:Y:S01]  /*5210*/  FMUL R0, R27, R27 ;  /* 0x0000001b1b007220 */ /* 0x000fe20000400000 */
[----:B------:R-:W-:-:S03]  /*5220*/  FMUL R42, R25, R25 ;  /* 0x00000019192a7220 */ /* 0x000fc60000400000 */
[----:B------:R-:W-:Y:S01]  /*5230*/  FMUL R15, R27, R0 ;  /* 0x000000001b0f7220 */ /* 0x000fe20000400000 */
[----:B------:R-:W-:-:S04]  /*5240*/  FMUL R42, R25, R42 ;  /* 0x0000002a192a7220 */ /* 0x000fc80000400000 */
[----:B------:R-:W-:-:S04]  /*5250*/  IADD3 R0, PT, PT, R15, 0x1800000, RZ ;  /* 0x018000000f007810 */ /* 0x000fc80007ffe0ff */
[----:B------:R-:W-:-:S04]  /*5260*/  LOP3.LUT R0, R0, 0x7f800000, RZ, 0xc0, !PT ;  /* 0x7f80000000007812 */ /* 0x000fc800078ec0ff */
[----:B------:R-:W-:-:S13]  /*5270*/  ISETP.GT.U32.AND P0, PT, R0, 0x1ffffff, PT ;  /* 0x01ffffff0000780c */ /* 0x000fda0003f04070 */
[----:B------:R-:W-:Y:S05]  /*5280*/  @P0 BRA `(.L_x_3068) ;  /* 0x00000000000c0947 */ /* 0x000fea0003800000 */
[----:B------:R-:W-:-:S07]  /*5290*/  MOV R13, 0x52b0 ;  /* 0x000052b0000d7802 */ /* 0x000fce0000000f00 */
[----:B------:R-:W-:Y:S05]  /*52a0*/  CALL.REL.NOINC `($__internal_54_$__cuda_sm20_rcp_rn_f32_slowpath) ;  /* 0x0000002000287944 */ /* 0x000fea0003c00000 */
[----:B------:R-:W-:Y:S05]  /*52b0*/  BRA `(.L_x_3069) ;  /* 0x0000000000107947 */ /* 0x000fea0003800000 */
.L_x_3068:
[----:B------:R-:W0:Y:S02]  /*52c0*/  MUFU.RCP R12, R15 ;  /* 0x0000000f000c7308 */ /* 0x000e240000001000 */
[----:B0-----:R-:W-:-:S04]  /*52d0*/  FFMA R0, R15, R12, -1 ;  /* 0xbf8000000f007423 */ /* 0x001fc8000000000c */
[----:B------:R-:W-:-:S04]  /*52e0*/  FADD.FTZ R13, -R0, -RZ ;  /* 0x800000ff000d7221 */ /* 0x000fc80000010100 */
[----:B------:R-:W-:-:S07]  /*52f0*/  FFMA R12, R12, R13, R12 ;  /* 0x0000000d0c0c7223 */ /* 0x000fce000000000c */
.L_x_3069:
[----:B------:R-:W-:Y:S05]  /*5300*/  BSYNC.RECONVERGENT B1 ;  /* 0x0000000000017941 */ /* 0x000fea0003800200 */
.L_x_3067:
[----:B------:R-:W0:Y:S01]  /*5310*/  MUFU.RCP R0, R27 ;  /* 0x0000001b00007308 */ /* 0x000e220000001000 */
[----:B------:R-:W-:Y:S01]  /*5320*/  FMUL R42, R42, R12 ;  /* 0x0000000c2a2a7220 */ /* 0x000fe20000400000 */
[----:B------:R-:W-:Y:S01]  /*5330*/  FMUL R2, R43, 24 ;  /* 0x41c000002b027820 */ /* 0x000fe20000400000 */
[----:B------:R-:W-:Y:S02]  /*5340*/  BSSY.RECONVERGENT B4, `(.L_x_3070) ;  /* 0x000000f000047945 */ /* 0x000fe40003800200 */
[----:B------:R-:W-:-:S04]  /*5350*/  FADD R13, R42, R42 ;  /* 0x0000002a2a0d7221 */ /* 0x000fc80000000000 */
[----:B------:R-:W-:-:S04]  /*5360*/  FFMA R13, R42, R13, -R42 ;  /* 0x0000000d2a0d7223 */ /* 0x000fc8000000082a */
[----:B------:R-:W-:-:S04]  /*5370*/  FMUL R2, R2, R13 ;  /* 0x0000000d02027220 */ /* 0x000fc80000400000 */
        /* <DEDUP_REMOVED lines=11> */
.L_x_3071:
[----:B------:R-:W-:Y:S05]  /*5430*/  BSYNC.RECONVERGENT B4 ;  /* 0x0000000000047941 */ /* 0x000fea0003800200 */
.L_x_3070:
[----:B------:R-:W-:Y:S01]  /*5440*/  FADD R0, R33, 9.9999999747524270788e-07 ;  /* 0x358637bd21007421 */ /* 0x000fe20000000000 */
[----:B------:R-:W-:Y:S01]  /*5450*/  BSSY.RECONVERGENT B1, `(.L_x_3072) ;  /* 0x000000f000017945 */ /* 0x000fe20003800200 */
[----:B------:R-:W-:Y:S02]  /*5460*/  FMUL R14, R16, R14 ;  /* 0x0000000e100e7220 */ /* 0x000fe40000400000 */
[----:B------:R0:W1:Y:S01]  /*5470*/  MUFU.RSQ R13, R0 ;  /* 0x00000000000d7308 */ /* 0x0000620000001400 */
[----:B------:R-:W-:-:S04]  /*5480*/  IADD3 R2, PT, PT, R0, -0xd000000, RZ ;  /* 0xf300000000027810 */ /* 0x000fc80007ffe0ff */
[----:B------:R-:W-:-:S13]  /*5490*/  ISETP.GT.U32.AND P0, PT, R2, 0x727fffff, PT ;  /* 0x727fffff0200780c */ /* 0x000fda0003f04070 */
[----:B01----:R-:W-:Y:S05]  /*54a0*/  @!P0 BRA `(.L_x_3073) ;  /* 0x0000000000148947 */ /* 0x003fea0003800000 */
[----:B------:R-:W-:Y:S02]  /*54b0*/  MOV R2, R0 ;  /* 0x0000000000027202 */ /* 0x000fe40000000f00 */
[----:B------:R-:W-:-:S07]  /*54c0*/  MOV R0, 0x54e0 ;  /* 0x000054e000007802 */ /* 0x000fce0000000f00 */
[----:B------:R-:W-:Y:S05]  /*54d0*/  CALL.REL.NOINC `($__internal_55_$__cuda_sm20_sqrt_rn_f32_slowpath) ;  /* 0x0000002000707944 */ /* 0x000fea0003c00000 */
[----:B------:R-:W-:Y:S01]  /*54e0*/  MOV R15, R24 ;  /* 0x00000018000f7202 */ /* 0x000fe20000000f00 */
[----:B------:R-:W-:Y:S06]  /*54f0*/  BRA `(.L_x_3074) ;  /* 0x0000000000107947 */ /* 0x000fec0003800000 */
.L_x_3073:
[----:B------:R-:W-:Y:S01]  /*5500*/  FMUL.FTZ R15, R0, R13 ;  /* 0x0000000d000f7220 */ /* 0x000fe20000410000 */
[----:B------:R-:W-:-:S03]  /*5510*/  FMUL.FTZ R2, R13, 0.5 ;  /* 0x3f0000000d027820 */ /* 0x000fc60000410000 */
[----:B------:R-:W-:-:S04]  /*5520*/  FFMA R0, -R15, R15, R0 ;  /* 0x0000000f0f007223 */ /* 0x000fc80000000100 */
[----:B------:R-:W-:-:S07]  /*5530*/  FFMA R15, R0, R2, R15 ;  /* 0x00000002000f7223 */ /* 0x000fce000000000f */
.L_x_3074:
[----:B------:R-:W-:Y:S05]  /*5540*/  BSYNC.RECONVERGENT B1 ;  /* 0x0000000000017941 */ /* 0x000fea0003800200 */
.L_x_3072:
[----:B------:R-:W-:Y:S01]  /*5550*/  IADD3 R0, PT, PT, R15, 0x1800000, RZ ;  /* 0x018000000f007810 */ /* 0x000fe20007ffe0ff */
[----:B------:R-:W-:Y:S03]  /*5560*/  BSSY.RECONVERGENT B1, `(.L_x_3075) ;  /* 0x000000b000017945 */ /* 0x000fe60003800200 */
[----:B------:R-:W-:-:S04]  /*5570*/  LOP3.LUT R0, R0, 0x7f800000, RZ, 0xc0, !PT ;  /* 0x7f80000000007812 */ /* 0x000fc800078ec0ff */
[----:B------:R-:W-:-:S13]  /*5580*/  ISETP.GT.U32.AND P0, PT, R0, 0x1ffffff, PT ;  /* 0x01ffffff0000780c */ /* 0x000fda0003f04070 */
[----:B------:R-:W-:Y:S05]  /*5590*/  @P0 BRA `(.L_x_3076) ;  /* 0x00000000000c0947 */ /* 0x000fea0003800000 */
[----:B------:R-:W-:-:S07]  /*55a0*/  MOV R13, 0x55c0 ;  /* 0x000055c0000d7802 */ /* 0x000fce0000000f00 */
[----:B------:R-:W-:Y:S05]  /*55b0*/  CALL.REL.NOINC `($__internal_54_$__cuda_sm20_rcp_rn_f32_slowpath) ;  /* 0x0000001c00647944 */ /* 0x000fea0003c00000 */
[----:B------:R-:W-:Y:S05]  /*55c0*/  BRA `(.L_x_3077) ;  /* 0x0000000000107947 */ /* 0x000fea0003800000 */
.L_x_3076:
[----:B------:R-:W0:Y:S02]  /*55d0*/  MUFU.RCP R12, R15 ;  /* 0x0000000f000c7308 */ /* 0x000e240000001000 */
[----:B0-----:R-:W-:-:S04]  /*55e0*/  FFMA R0, R12, R15, -1 ;  /* 0xbf8000000c007423 */ /* 0x001fc8000000000f */
[----:B------:R-:W-:-:S04]  /*55f0*/  FADD.FTZ R13, -R0, -RZ ;  /* 0x800000ff000d7221 */ /* 0x000fc80000010100 */
[----:B------:R-:W-:-:S07]  /*5600*/  FFMA R12, R12, R13, R12 ;  /* 0x0000000d0c0c7223 */ /* 0x000fce000000000c */
.L_x_3077:
[----:B------:R-:W-:Y:S05]  /*5610*/  BSYNC.RECONVERGENT B1 ;  /* 0x0000000000017941 */ /* 0x000fea0003800200 */
.L_x_3075:
[----:B------:R-:W-:Y:S01]  /*5620*/  FMUL R15, R41, R15 ;  /* 0x0000000f290f7220 */ /* 0x000fe20000400000 */
[----:B------:R-:W-:Y:S01]  /*5630*/  MOV R26, 0x40000000 ;  /* 0x40000000001a7802 */ /* 0x000fe20000000f00 */
[----:B------:R-:W-:Y:S01]  /*5640*/  FMUL R14, R14, 332.0635986328125 ;  /* 0x43a608240e0e7820 */ /* 0x000fe20000400000 */
[----:B------:R-:W-:Y:S01]  /*5650*/  FFMA R42, R42, R42, -R42 ;  /* 0x0000002a2a2a7223 */ /* 0x000fe2000000082a */
[C---:B------:R-:W-:Y:S01]  /*5660*/  FADD R2, |R15|.reuse, 4 ;  /* 0x408000000f027421 */ /* 0x040fe20000000200 */
[C---:B------:R-:W-:Y:S01]  /*5670*/  FADD R0, |R15|.reuse, -4 ;  /* 0xc08000000f007421 */ /* 0x040fe20000000200 */
[C---:B------:R-:W-:Y:S01]  /*5680*/  FFMA R26, |R15|.reuse, R26, 1 ;  /* 0x3f8000000f1a7423 */ /* 0x040fe2000000021a */
[C---:B------:R-:W-:Y:S01]  /*5690*/  FSETP.GEU.AND P1, PT, R15.reuse, RZ, PT ;  /* 0x000000ff0f00720b */ /* 0x040fe20003f2e000 */
[----:B------:R0:W1:Y:S02]  /*56a0*/  MUFU.RCP R13, R2 ;  /* 0x00000002000d7308 */ /* 0x0000640000001000 */
[----:B0-----:R-:W-:-:S04]  /*56b0*/  FMUL R2, R15, -R15 ;  /* 0x8000000f0f027220 */ /* 0x001fc80000400000 */
[----:B------:R-:W-:Y:S01]  /*56c0*/  FMUL R44, R2, 1.4426950216293334961 ;  /* 0x3fb8aa3b022c7820 */ /* 0x000fe20000400000 */
[----:B-1----:R-:W-:-:S05]  /*56d0*/  FMUL R0, R0, R13 ;  /* 0x0000000d00007220 */ /* 0x002fca0000400000 */
[----:B------:R-:W0:Y:S01]  /*56e0*/  FRND.TRUNC R44, R44 ;  /* 0x0000002c002c7307 */ /* 0x000e22000020d000 */
[----:B------:R-:W-:-:S04]  /*56f0*/  FADD R24, R0, 1 ;  /* 0x3f80000000187421 */ /* 0x000fc80000000000 */
[----:B------:R-:W-:-:S04]  /*5700*/  FFMA R24, R24, -4, |R15| ;  /* 0xc080000018187823 */ /* 0x000fc8000000040f */
[----:B------:R-:W-:-:S04]  /*5710*/  FFMA R24, |R15|, -R0, R24 ;  /* 0x800000000f187223 */ /* 0x000fc80000000218 */
[----:B------:R-:W-:Y:S01]  /*5720*/  FFMA R0, R13, R24, R0 ;  /* 0x000000180d007223 */ /* 0x000fe20000000000 */
[----:B------:R-:W-:Y:S01]  /*5730*/  HFMA2 R13, -RZ, RZ, 0.80126953125, -0.00891876220703125 ;  /* 0x3a69a091ff0d7431 */ /* 0x000fe200000001ff */
[----:B0-----:R-:W-:-:S04]  /*5740*/  FSETP.GT.AND P0, PT, |R44|, 126, PT ;  /* 0x42fc00002c00780b */ /* 0x001fc80003f04200 */
[----:B------:R-:W-:-:S04]  /*5750*/  FFMA R13, R0, R13, 0.0070457882247865200043 ;  /* 0x3be6e05b000d7423 */ /* 0x000fc8000000000d */
[----:B------:R-:W-:-:S04]  /*5760*/  FFMA R13, R0, R13, -0.015866896137595176697 ;  /* 0xbc81fb4b000d7423 */ /* 0x000fc8000000000d */
[----:B------:R-:W-:-:S04]  /*5770*/  FFMA R13, R0, R13, 0.036429625004529953003 ;  /* 0x3d15373b000d7423 */ /* 0x000fc8000000000d */
[----:B------:R-:W-:-:S04]  /*5780*/  FFMA R13, R0, R13, -0.066643431782722473145 ;  /* 0xbd887c5a000d7423 */ /* 0x000fc8000000000d */
[----:B------:R-:W-:-:S04]  /*5790*/  FFMA R13, R0, R13, 0.093814529478549957275 ;  /* 0x3dc021d5000d7423 */ /* 0x000fc8000000000d */
[----:B------:R-:W-:-:S04]  /*57a0*/  FFMA R13, R0, R13, -0.10099056363105773926 ;  /* 0xbdced424000d7423 */ /* 0x000fc8000000000d */
[C---:B------:R-:W-:Y:S02]  /*57b0*/  FFMA R27, R0.reuse, R13, 0.06809400022029876709 ;  /* 0x3d8b74de001b7423 */ /* 0x040fe4000000000d */
[----:B------:R0:W1:Y:S02]  /*57c0*/  MUFU.RCP R13, R26 ;  /* 0x0000001a000d7308 */ /* 0x0000640000001000 */
[----:B------:R-:W-:-:S04]  /*57d0*/  FFMA R27, R0, R27, 0.015377387404441833496 ;  /* 0x3c7bf170001b7423 */ /* 0x000fc8000000001b */
[----:B------:R-:W-:Y:S01]  /*57e0*/  FFMA R27, R0, R27, -0.1396210789680480957 ;  /* 0xbe0ef8d4001b7423 */ /* 0x000fe2000000001b */
[----:B0-----:R-:W-:-:S03]  /*57f0*/  HFMA2 R26, -RZ, RZ, 3.7421875, 0 ;  /* 0x437c0000ff1a7431 */ /* 0x001fc600000001ff */
[----:B------:R-:W-:-:S04]  /*5800*/  FFMA R24, R0, R27, 1.232995152473449707 ;  /* 0x3f9dd2c900187423 */ /* 0x000fc8000000001b */
[----:B-1----:R-:W-:-:S04]  /*5810*/  FMUL R0, R24, R13 ;  /* 0x0000000d18007220 */ /* 0x002fc80000400000 */
[----:B------:R-:W-:-:S04]  /*5820*/  FMUL R27, R0, -2 ;  /* 0xc0000000001b7820 */ /* 0x000fc80000400000 */
[----:B------:R-:W-:Y:S01]  /*5830*/  FFMA R33, |R15|, R27, R24 ;  /* 0x0000001b0f217223 */ /* 0x000fe20000000218 */
[----:B------:R-:W-:-:S03]  /*5840*/  HFMA2 R27, -RZ, RZ, 3.4921875, 0 ;  /* 0x42fc0000ff1b7431 */ /* 0x000fc600000001ff */
[----:B------:R-:W-:-:S04]  /*5850*/  FADD R33, -R0, R33 ;  /* 0x0000002100217221 */ /* 0x000fc80000000100 */
[----:B------:R-:W-:Y:S01]  /*5860*/  FFMA R0, R13, R33, R0 ;  /* 0x000000210d007223 */ /* 0x000fe20000000000 */
[----:B------:R-:W-:Y:S02]  /*5870*/  MOV R13, 0x3bbb989d ;  /* 0x3bbb989d000d7802 */ /* 0x000fe40000000f00 */
[----:B------:R-:W-:-:S03]  /*5880*/  LOP3.LUT R27, R27, 0x80000000, R44, 0xb8, !PT ;  /* 0x800000001b1b7812 */ /* 0x000fc600078eb82c */
[C---:B------:R-:W-:Y:S01]  /*5890*/  FFMA.SAT R13, R2.reuse, R13, 0.5 ;  /* 0x3f000000020d7423 */ /* 0x040fe2000000200d */
[----:B------:R-:W-:Y:S02]  /*58a0*/  FSEL R27, R27, R44, P0 ;  /* 0x0000002c1b1b7208 */ /* 0x000fe40000000000 */
[----:B------:R-:W-:Y:S01]  /*58b0*/  FSETP.GT.AND P0, PT, |R15|, 10.05500030517578125, PT ;  /* 0x4120e1480f00780b */ /* 0x000fe20003f04200 */
[----:B------:R-:W-:Y:S02]  /*58c0*/  FFMA.RM R13, R13, R26, 12582913 ;  /* 0x4b4000010d0d7423 */ /* 0x000fe4000000401a */
[----:B------:R-:W-:Y:S02]  /*58d0*/  FFMA R24, R27, -0.69314718246459960938, R2 ;  /* 0xbf3172181b187823 */ /* 0x000fe40000000002 */
[C---:B------:R-:W-:Y:S01]  /*58e0*/  FADD R33, R13.reuse, -12583039 ;  /* 0xcb40007f0d217421 */ /* 0x040fe20000000000 */
[----:B------:R-:W-:Y:S01]  /*58f0*/  SHF.L.U32 R13, R13, 0x17, RZ ;  /* 0x000000170d0d7819 */ /* 0x000fe200000006ff */
[C---:B------:R-:W-:Y:S01]  /*5900*/  FFMA R24, R27.reuse, 1.9046542121259335545e-09, R24 ;  /* 0x3102e3081b187823 */ /* 0x040fe20000000018 */
[----:B------:R-:W-:Y:S01]  /*5910*/  FADD R27, R27, 12583039 ;  /* 0x4b40007f1b1b7421 */ /* 0x000fe20000000000 */
[----:B------:R-:W-:-:S02]  /*5920*/  FFMA R33, R2, 1.4426950216293334961, -R33 ;  /* 0x3fb8aa3b02217823 */ /* 0x000fc40000000821 */
[----:B------:R-:W-:Y:S02]  /*5930*/  FMUL R24, R24, 1.4426950216293334961 ;  /* 0x3fb8aa3b18187820 */ /* 0x000fe40000400000 */
[----:B------:R-:W-:Y:S01]  /*5940*/  SHF.L.U32 R27, R27, 0x17, RZ ;  /* 0x000000171b1b7819 */ /* 0x000fe200000006ff */
[----:B------:R-:W-:Y:S01]  /*5950*/  FFMA R33, R2, 1.925963033500011079e-08, R33 ;  /* 0x32a5706002217823 */ /* 0x000fe20000000021 */
[----:B------:R-:W-:Y:S02]  /*5960*/  FFMA R2, -|R15|, |R15|, -R2 ;  /* 0x4000000f0f027223 */ /* 0x000fe40000000b02 */
[----:B------:R-:W0:Y:S02]  /*5970*/  MUFU.EX2 R24, R24 ;  /* 0x0000001800187308 */ /* 0x000e240000000800 */
[----:B0-----:R-:W-:-:S04]  /*5980*/  FMUL R27, R27, R24 ;  /* 0x000000181b1b7220 */ /* 0x001fc80000400000 */
[----:B------:R-:W-:Y:S02]  /*5990*/  FFMA R27, R27, R2, R27 ;  /* 0x000000021b1b7223 */ /* 0x000fe4000000001b */
[----:B------:R-:W0:Y:S02]  /*59a0*/  MUFU.EX2 R2, R33 ;  /* 0x0000002100027308 */ /* 0x000e240000000800 */
        /* <DEDUP_REMOVED lines=9> */
[-C--:B------:R-:W-:Y:S01]  /*5a40*/  FMUL R13, R13, R12.reuse ;  /* 0x0000000c0d0d7220 */ /* 0x080fe20000400000 */
[----:B------:R-:W-:Y:S01]  /*5a50*/  FMUL R2, R43, 4 ;  /* 0x408000002b027820 */ /* 0x000fe20000400000 */
[-C--:B------:R-:W-:Y:S01]  /*5a60*/  FMUL R15, R15, R12.reuse ;  /* 0x0000000c0f0f7220 */ /* 0x080fe20000400000 */
[-C--:B------:R-:W-:Y:S01]  /*5a70*/  FMUL R0, R27, R12.reuse ;  /* 0x0000000c1b007220 */ /* 0x080fe20000400000 */
[----:B------:R-:W-:-:S02]  /*5a80*/  FMUL R13, R13, R12 ;  /* 0x0000000c0d0d7220 */ /* 0x000fc40000400000 */
[----:B------:R-:W-:Y:S02]  /*5a90*/  FFMA R15, R2, R42, R15 ;  /* 0x0000002a020f7223 */ /* 0x000fe4000000000f */
[----:B------:R-:W-:-:S04]  /*5aa0*/  FFMA R0, R0, R12, R13 ;  /* 0x0000000c00007223 */ /* 0x000fc8000000000d */
[----:B------:R-:W-:-:S04]  /*5ab0*/  FFMA R25, R14, R0, R25 ;  /* 0x000000000e197223 */ /* 0x000fc80000000019 */
[-C--:B------:R-:W-:Y:S01]  /*5ac0*/  FMUL R2, R31, R25.reuse ;  /* 0x000000191f027220 */ /* 0x080fe20000400000 */
[-C--:B------:R-:W-:Y:S01]  /*5ad0*/  FMUL R13, R30, R25.reuse ;  /* 0x000000191e0d7220 */ /* 0x080fe20000400000 */
[----:B------:R-:W-:-:S07]  /*5ae0*/  FMUL R12, R32, R25 ;  /* 0x00000019200c7220 */ /* 0x000fce0000400000 */
.L_x_3063:
[----:B------:R-:W-:Y:S05]  /*5af0*/  BSYNC.RECONVERGENT B3 ;  /* 0x0000000000037941 */ /* 0x000fea0003800200 */
.L_x_3062:
[----:B------:R-:W-:Y:S01]  /*5b00*/  ISETP.GT.AND P0, PT, R29, R3, PT ;  /* 0x000000031d00720c */ /* 0x000fe20003f04270 */
[----:B------:R-:W-:Y:S01]  /*5b10*/  FADD R7, R7, R2 ;  /* 0x0000000207077221 */ /* 0x000fe20000000000 */
[----:B------:R-:W-:Y:S01]  /*5b20*/  FADD R6, R6, R13 ;  /* 0x0000000d06067221 */ /* 0x000fe20000000000 */
[----:B------:R-:W-:-:S10]  /*5b30*/  FADD R5, R5, R12 ;  /* 0x0000000c05057221 */ /* 0x000fd40000000000 */
[----:B------:R-:W-:Y:S01]  /*5b40*/  @P0 FADD R8, R8, R15 ;  /* 0x0000000f08080221 */ /* 0x000fe20000000000 */
[----:B------:R-:W-:Y:S06]  /*5b50*/  BRA `(.L_x_3058) ;  /* 0x0000000400d47947 */ /* 0x000fec0003800000 */
.L_x_3060:
[----:B------:R-:W0:Y:S01]  /*5b60*/  S2R R13, SR_CgaCtaId ;  /* 0x00000000000d7919 */ /* 0x000e220000008800 */
[----:B------:R-:W-:Y:S02]  /*5b70*/  MOV R0, 0x400 ;  /* 0x0000040000007802 */ /* 0x000fe40000000f00 */
[----:B-----5:R-:W-:Y:S02]  /*5b80*/  ISETP.NE.AND P0, PT, R40, RZ, PT ;  /* 0x000000ff2800720c */ /* 0x020fe40003f05270 */
[----:B0-----:R-:W-:-:S05]  /*5b90*/  LEA R13, R13, R0, 0x18 ;  /* 0x000000000d0d7211 */ /* 0x001fca00078ec0ff */
[----:B------:R-:W-:-:S05]  /*5ba0*/  IMAD R13, R28, 0xc, R13 ;  /* 0x0000000c1c0d7824 */ /* 0x000fca00078e020d */
[----:B------:R-:W0:Y:S04]  /*5bb0*/  LDS R0, [R13] ;  /* 0x000000000d007984 */ /* 0x000e280000000800 */
[----:B------:R-:W1:Y:S04]  /*5bc0*/  LDS R25, [R13+0x4] ;  /* 0x000004000d197984 */ /* 0x000e680000000800 */
[----:B------:R-:W2:Y:S01]  /*5bd0*/  LDS R14, [R13+0x8] ;  /* 0x000008000d0e7984 */ /* 0x000ea20000000800 */
        /* <DEDUP_REMOVED lines=13> */
.L_x_3078:
[----:B------:R-:W-:-:S04]  /*5cb0*/  FMUL R0, R25, R25 ;  /* 0x0000001919007220 */ /* 0x000fc80000400000 */
[----:B------:R-:W-:-:S04]  /*5cc0*/  FFMA R13, R27, R27, R0 ;  /* 0x0000001b1b0d7223 */ /* 0x000fc80000000000 */
[----:B------:R-:W-:-:S05]  /*5cd0*/  FFMA R2, R14, R14, R13 ;  /* 0x0000000e0e027223 */ /* 0x000fca000000000d */
[----:B------:R-:W-:-:S13]  /*5ce0*/  FSETP.GT.AND P0, PT, R2, 9.9999999747524270788e-07, PT ;  /* 0x358637bd0200780b */ /* 0x000fda0003f04000 */
[----:B------:R-:W-:Y:S05]  /*5cf0*/  @!P0 BRA `(.L_x_3058) ;  /* 0x00000004006c8947 */ /* 0x000fea0003800000 */
[----:B------:R-:W-:Y:S01]  /*5d00*/  IADD3 R0, PT, PT, R2, -0xd000000, RZ ;  /* 0xf300000002007810 */ /* 0x000fe20007ffe0ff */
[----:B------:R0:W1:Y:S01]  /*5d10*/  MUFU.RSQ R13, R2 ;  /* 0x00000002000d7308 */ /* 0x0000620000001400 */
[----:B------:R-:W-:Y:S02]  /*5d20*/  BSSY.RECONVERGENT B1, `(.L_x_3079) ;  /* 0x000000a000017945 */ /* 0x000fe40003800200 */
[----:B------:R-:W-:-:S13]  /*5d30*/  ISETP.GT.U32.AND P0, PT, R0, 0x727fffff, PT ;  /* 0x727fffff0000780c */ /* 0x000fda0003f04070 */
[----:B0-----:R-:W-:Y:S05]  /*5d40*/  @!P0 BRA `(.L_x_3080) ;  /* 0x00000000000c8947 */ /* 0x001fea0003800000 */
[----:B------:R-:W-:-:S07]  /*5d50*/  MOV R0, 0x5d70 ;  /* 0x00005d7000007802 */ /* 0x000fce0000000f00 */
[----:B-1----:R-:W-:Y:S05]  /*5d60*/  CALL.REL.NOINC `($__internal_55_$__cuda_sm20_sqrt_rn_f32_slowpath) ;  /* 0x00000018004c7944 */ /* 0x002fea0003c00000 */
[----:B------:R-:W-:Y:S05]  /*5d70*/  BRA `(.L_x_3081) ;  /* 0x0000000000107947 */ /* 0x000fea0003800000 */
.L_x_3080:
[----:B-1----:R-:W-:Y:S01]  /*5d80*/  FMUL.FTZ R24, R2, R13 ;  /* 0x0000000d02187220 */ /* 0x002fe20000410000 */
[----:B------:R-:W-:-:S03]  /*5d90*/  FMUL.FTZ R0, R13, 0.5 ;  /* 0x3f0000000d007820 */ /* 0x000fc60000410000 */
[----:B------:R-:W-:-:S04]  /*5da0*/  FFMA R13, -R24, R24, R2 ;  /* 0x00000018180d7223 */ /* 0x000fc80000000102 */
[----:B------:R-:W-:-:S07]  /*5db0*/  FFMA R24, R13, R0, R24 ;  /* 0x000000000d187223 */ /* 0x000fce0000000018 */
.L_x_3081:
[----:B------:R-:W-:Y:S05]  /*5dc0*/  BSYNC.RECONVERGENT B1 ;  /* 0x0000000000017941 */ /* 0x000fea0003800200 */
.L_x_3079:
[----:B------:R-:W0:Y:S01]  /*5dd0*/  S2R R0, SR_CgaCtaId ;  /* 0x0000000000007919 */ /* 0x000e220000008800 */
[----:B------:R-:W-:Y:S02]  /*5de0*/  HFMA2 R12, -RZ, RZ, 0.8349609375, 5.424022674560546875e-06 ;  /* 0x3aae005bff0c7431 */ /* 0x000fe400000001ff */
[----:B------:R-:W-:Y:S01]  /*5df0*/  FMUL R30, R41, R24 ;  /* 0x00000018291e7220 */ /* 0x000fe20000400000 */
[----:B------:R-:W-:Y:S01]  /*5e00*/  MOV R2, 0x38eb4c3a ;  /* 0x38eb4c3a00027802 */ /* 0x000fe20000000f00 */
[----:B------:R-:W-:Y:S01]  /*5e10*/  HFMA2 R15, -RZ, RZ, 1.28515625, -179.25 ;  /* 0x3d24d99aff0f7431 */ /* 0x000fe200000001ff */
[----:B------:R-:W-:Y:S01]  /*5e20*/  MOV R26, 0x3c09919f ;  /* 0x3c09919f001a7802 */ /* 0x000fe20000000f00 */
[C---:B------:R-:W-:Y:S01]  /*5e30*/  FMUL R13, R30.reuse, R30 ;  /* 0x0000001e1e0d7220 */ /* 0x040fe20000400000 */
[----:B------:R-:W-:Y:S01]  /*5e40*/  FSETP.GE.AND P0, PT, |R30|, 1.0029599666595458984, PT ;  /* 0x3f8060fe1e00780b */ /* 0x000fe20003f06200 */
[----:B------:R-:W-:Y:S01]  /*5e50*/  BSSY.RECONVERGENT B1, `(.L_x_3082) ;  /* 0x0000028000017945 */ /* 0x000fe20003800200 */
[----:B------:R-:W-:-:S02]  /*5e60*/  MOV R31, 0x3e235519 ;  /* 0x3e235519001f7802 */ /* 0x000fc40000000f00 */
[----:B------:R-:W-:Y:S02]  /*5e70*/  FSEL R13, |R30|, R13, P0 ;  /* 0x0000000d1e0d7208 */ /* 0x000fe40000000200 */
[----:B------:R-:W-:Y:S02]  /*5e80*/  FSEL R2, R2, 8.4834944573231041431e-05, P0 ;  /* 0x38b1e96a02027808 */ /* 0x000fe40000000000 */
[----:B------:R-:W-:Y:S02]  /*5e90*/  FSEL R12, -R12, -0.00082130916416645050049, P0 ;  /* 0xba574d200c0c7808 */ /* 0x000fe40000000100 */
[----:B------:R-:W-:Y:S02]  /*5ea0*/  FSEL R26, R26, 0.0052134888246655464172, P0 ;  /* 0x3baad5ea1a1a7808 */ /* 0x000fe40000000000 */
[----:B------:R-:W-:Y:S01]  /*5eb0*/  FSEL R15, -R15, -0.026868773624300956726, P0 ;  /* 0xbcdc1be70f0f7808 */ /* 0x000fe20000000100 */
[----:B------:R-:W-:Y:S01]  /*5ec0*/  FFMA R2, R13, R2, R12 ;  /* 0x000000020d027223 */ /* 0x000fe2000000000c */
[----:B------:R-:W-:-:S02]  /*5ed0*/  MOV R12, 0x400 ;  /* 0x00000400000c7802 */ /* 0x000fc40000000f00 */
[----:B------:R-:W-:Y:S01]  /*5ee0*/  FSEL R31, R31, 0.11284004896879196167, P0 ;  /* 0x3de718af1f1f7808 */ /* 0x000fe20000000000 */
[C---:B------:R-:W-:Y:S01]  /*5ef0*/  FFMA R2, R13.reuse, R2, R26 ;  /* 0x000000020d027223 */ /* 0x040fe2000000001a */
[----:B------:R-:W-:Y:S01]  /*5f00*/  IADD3 R33, PT, PT, R12, 0x300, RZ ;  /* 0x000003000c217810 */ /* 0x000fe20007ffe0ff */
[----:B------:R-:W-:Y:S02]  /*5f10*/  HFMA2 R12, -RZ, RZ, 1.8525390625, -0.310791015625 ;  /* 0x3f69b4f9ff0c7431 */ /* 0x000fe400000001ff */
[C---:B------:R-:W-:Y:S01]  /*5f20*/  FFMA R2, R13.reuse, R2, R15 ;  /* 0x000000020d027223 */ /* 0x040fe2000000000f */
[----:B------:R-:W-:Y:S02]  /*5f30*/  MOV R15, 0x3f210a14 ;  /* 0x3f210a14000f7802 */ /* 0x000fe40000000f00 */
[----:B0-----:R-:W-:Y:S01]  /*5f40*/  LEA R33, R0, R33, 0x18 ;  /* 0x0000002100217211 */ /* 0x001fe200078ec0ff */
[----:B------:R-:W-:Y:S01]  /*5f50*/  FFMA R2, R13, R2, R31 ;  /* 0x000000020d027223 */ /* 0x000fe2000000001f */
[----:B------:R-:W-:-:S02]  /*5f60*/  FSEL R15, R15, 0.12837915122509002686, P0 ;  /* 0x3e0375d30f0f7808 */ /* 0x000fc40000000000 */
[----:B------:R-:W-:Y:S02]  /*5f70*/  LEA R31, R28, R33, 0x4 ;  /* 0x000000211c1f7211 */ /* 0x000fe400078e20ff */
[----:B------:R-:W-:Y:S02]  /*5f80*/  FSEL R0, R12, -0.37612664699554443359, P0 ;  /* 0xbec093ac0c007808 */ /* 0x000fe40000000000 */
[C---:B------:R-:W-:Y:S02]  /*5f90*/  FSEL R33, -R13.reuse, R30, P0 ;  /* 0x0000001e0d217208 */ /* 0x040fe40000000100 */
[----:B------:R-:W0:Y:S01]  /*5fa0*/  LDS R31, [R31+0x8] ;  /* 0x000008001f1f7984 */ /* 0x000e220000000800 */
[----:B------:R-:W-:Y:S01]  /*5fb0*/  FFMA R0, R13, R2, R0 ;  /* 0x000000020d007223 */ /* 0x000fe20000000000 */
[----:B------:R-:W-:-:S03]  /*5fc0*/  IADD3 R2, PT, PT, R24, 0x1800000, RZ ;  /* 0x0180000018027810 */ /* 0x000fc60007ffe0ff */
[----:B------:R-:W-:Y:S01]  /*5fd0*/  FFMA R0, R13, R0, R15 ;  /* 0x000000000d007223 */ /* 0x000fe2000000000f */
[----:B------:R-:W-:-:S03]  /*5fe0*/  LOP3.LUT R2, R2, 0x7f800000, RZ, 0xc0, !PT ;  /* 0x7f80000002027812 */ /* 0x000fc600078ec0ff */
[----:B------:R-:W-:Y:S01]  /*5ff0*/  FFMA R32, R0, R33, R33 ;  /* 0x0000002100207223 */ /* 0x000fe20000000021 */
[----:B------:R-:W-:-:S03]  /*6000*/  ISETP.GT.U32.AND P1, PT, R2, 0x1ffffff, PT ;  /* 0x01ffffff0200780c */ /* 0x000fc60003f24070 */
[----:B------:R-:W1:Y:S02]  /*6010*/  @P0 MUFU.EX2 R0, R32 ;  /* 0x0000002000000308 */ /* 0x000e640000000800 */
[----:B-1----:R-:W-:-:S05]  /*6020*/  @P0 FADD R13, -R0, 1 ;  /* 0x3f800000000d0421 */ /* 0x002fca0000000100 */
[----:B------:R-:W-:-:S03]  /*6030*/  @P0 LOP3.LUT R32, R13, 0x80000000, R30, 0xb8, !PT ;  /* 0x800000000d200812 */ /* 0x000fc600078eb81e */
[----:B------:R-:W-:Y:S05]  /*6040*/  @P1 BRA `(.L_x_3083) ;  /* 0x0000000000101947 */ /* 0x000fea0003800000 */
[----:B------:R-:W-:Y:S02]  /*6050*/  MOV R15, R24 ;  /* 0x00000018000f7202 */ /* 0x000fe40000000f00 */
[----:B------:R-:W-:-:S07]  /*6060*/  MOV R13, 0x6080 ;  /* 0x00006080000d7802 */ /* 0x000fce0000000f00 */
[----:B0-----:R-:W-:Y:S05]  /*6070*/  CALL.REL.NOINC `($__internal_54_$__cuda_sm20_rcp_rn_f32_slowpath) ;  /* 0x0000001000b47944 */ /* 0x001fea0003c00000 */
[----:B------:R-:W-:Y:S05]  /*6080*/  BRA `(.L_x_3084) ;  /* 0x0000000000107947 */ /* 0x000fea0003800000 */
.L_x_3083:
[----:B------:R-:W1:Y:S02]  /*6090*/  MUFU.RCP R13, R24 ;  /* 0x00000018000d7308 */ /* 0x000e640000001000 */
[----:B-1----:R-:W-:-:S04]  /*60a0*/  FFMA R0, R13, R24, -1 ;  /* 0xbf8000000d007423 */ /* 0x002fc80000000018 */
[----:B------:R-:W-:-:S04]  /*60b0*/  FADD.FTZ R0, -R0, -RZ ;  /* 0x800000ff00007221 */ /* 0x000fc80000010100 */
[----:B------:R-:W-:-:S07]  /*60c0*/  FFMA R12, R13, R0, R13 ;  /* 0x000000000d0c7223 */ /* 0x000fce000000000d */
.L_x_3084:
[----:B------:R-:W-:Y:S05]  /*60d0*/  BSYNC.RECONVERGENT B1 ;  /* 0x0000000000017941 */ /* 0x000fea0003800200 */
.L_x_3082:
[----:B------:R-:W-:Y:S02]  /*60e0*/  HFMA2 R13, -RZ, RZ, 0.96630859375, -0.0022525787353515625 ;  /* 0x3bbb989dff0d7431 */ /* 0x000fe400000001ff */
[----:B------:R-:W-:Y:S01]  /*60f0*/  FMUL R30, R30, -R30 ;  /* 0x8000001e1e1e7220 */ /* 0x000fe20000400000 */
[----:B------:R-:W-:Y:S01]  /*6100*/  MOV R15, 0x437c0000 ;  /* 0x437c0000000f7802 */ /* 0x000fe20000000f00 */
[----:B------:R-:W-:Y:S01]  /*6110*/  FADD R2, R41, R41 ;  /* 0x0000002929027221 */ /* 0x000fe20000000000 */
[----:B0-----:R-:W-:Y:S01]  /*6120*/  FMUL R31, R16, R31 ;  /* 0x0000001f101f7220 */ /* 0x001fe20000400000 */
[----:B------:R-:W-:Y:S02]  /*6130*/  ISETP.GT.AND P0, PT, R29, R3, PT ;  /* 0x000000031d00720c */ /* 0x000fe40003f04270 */
[----:B------:R-:W-:Y:S01]  /*6140*/  FMUL R33, R2, 0.56418961286544799805 ;  /* 0x3f106ebb02217820 */ /* 0x000fe20000400000 */
[----:B------:R-:W-:Y:S01]  /*6150*/  FMUL R31, R31, -332.0635986328125 ;  /* 0xc3a608241f1f7820 */ /* 0x000fe20000400000 */
[----:B------:R-:W-:-:S04]  /*6160*/  FFMA.SAT R0, R30, R13, 0.5 ;  /* 0x3f0000001e007423 */ /* 0x000fc8000000200d */
[----:B------:R-:W-:Y:S01]  /*6170*/  FFMA.RM R0, R0, R15, 12582913 ;  /* 0x4b40000100007423 */ /* 0x000fe2000000400f */
[----:B------:R-:W-:-:S03]  /*6180*/  FMUL R15, R12, R32 ;  /* 0x000000200c0f7220 */ /* 0x000fc60000400000 */
[C---:B------:R-:W-:Y:S01]  /*6190*/  FADD R13, R0.reuse, -12583039 ;  /* 0xcb40007f000d7421 */ /* 0x040fe20000000000 */
[----:B------:R-:W-:-:S03]  /*61a0*/  SHF.L.U32 R0, R0, 0x17, RZ ;  /* 0x0000001700007819 */ /* 0x000fc600000006ff */
[----:B------:R-:W-:-:S04]  /*61b0*/  FFMA R13, R30, 1.4426950216293334961, -R13 ;  /* 0x3fb8aa3b1e0d7823 */ /* 0x000fc8000000080d */
[----:B------:R-:W-:-:S06]  /*61c0*/  FFMA R13, R30, 1.925963033500011079e-08, R13 ;  /* 0x32a570601e0d7823 */ /* 0x000fcc000000000d */
[----:B------:R-:W0:Y:S02]  /*61d0*/  MUFU.EX2 R13, R13 ;  /* 0x0000000d000d7308 */ /* 0x000e240000000800 */
[----:B0-----:R-:W-:-:S04]  /*61e0*/  FMUL R0, R0, R13 ;  /* 0x0000000d00007220 */ /* 0x001fc80000400000 */
[----:B------:R-:W-:-:S04]  /*61f0*/  FMUL R33, R0, R33 ;  /* 0x0000002100217220 */ /* 0x000fc80000400000 */
[----:B------:R-:W-:-:S04]  /*6200*/  FMUL R0, R33, R12 ;  /* 0x0000000c21007220 */ /* 0x000fc80000400000 */
[----:B------:R-:W-:-:S04]  /*6210*/  FFMA R0, R15, R12, R0 ;  /* 0x0000000c0f007223 */ /* 0x000fc80000000000 */
[C---:B------:R-:W-:Y:S01]  /*6220*/  FMUL R0, R31.reuse, R0 ;  /* 0x000000001f007220 */ /* 0x040fe20000400000 */
[----:B------:R-:W-:-:S03]  /*6230*/  FMUL R31, R31, R32 ;  /* 0x000000201f1f7220 */ /* 0x000fc60000400000 */
[C---:B------:R-:W-:Y:S01]  /*6240*/  FMUL R2, R0.reuse, R27 ;  /* 0x0000001b00027220 */ /* 0x040fe20000400000 */
[C---:B------:R-:W-:Y:S01]  /*6250*/  FMUL R25, R0.reuse, R25 ;  /* 0x0000001900197220 */ /* 0x040fe20000400000 */
[----:B------:R-:W-:Y:S01]  /*6260*/  FMUL R0, R0, R14 ;  /* 0x0000000e00007220 */ /* 0x000fe20000400000 */
[-C--:B------:R-:W-:Y:S01]  /*6270*/  @P0 FFMA R8, R31, R12.reuse, R8 ;  /* 0x0000000c1f080223 */ /* 0x080fe20000000008 */
[-C--:B------:R-:W-:Y:S01]  /*6280*/  FFMA R7, R2, R12.reuse, R7 ;  /* 0x0000000c02077223 */ /* 0x080fe20000000007 */
[-C--:B------:R-:W-:Y:S01]  /*6290*/  FFMA R6, R25, R12.reuse, R6 ;  /* 0x0000000c19067223 */ /* 0x080fe20000000006 */
[----:B------:R-:W-:-:S07]  /*62a0*/  FFMA R5, R0, R12, R5 ;  /* 0x0000000c00057223 */ /* 0x000fce0000000005 */
.L_x_3058:
[----:B------:R-:W-:Y:S05]  /*62b0*/  BSYNC.RECONVERGENT B0 ;  /* 0x0000000000007941 */ /* 0x000fea0003800200 */
.L_x_3057:
[----:B------:R-:W-:-:S04]  /*62c0*/  IADD3 R28, PT, PT, R28, 0x1, RZ ;  /* 0x000000011c1c7810 */ /* 0x000fc80007ffe0ff */
[----:B------:R-:W-:-:S13]  /*62d0*/  ISETP.NE.AND P0, PT, R28, 0x40, PT ;  /* 0x000000401c00780c */ /* 0x000fda0003f05270 */
[----:B------:R-:W-:Y:S05]  /*62e0*/  @P0 BRA `(.L_x_3085) ;  /* 0xffffffe800d00947 */ /* 0x000fea000383ffff */
[----:B------:R-:W-:Y:S05]  /*62f0*/  BRA `(.L_x_3086) ;  /* 0x0000000800507947 */ /* 0x000fea0003800000 */
.L_x_3056:
[----:B0-----:R-:W-:-:S07]  /*6300*/  HFMA2 R33, -RZ, RZ, 0, 0 ;  /* 0x00000000ff217431 */ /* 0x001fce00000001ff */
.L_x_3107:
[----:B------:R-:W0:Y:S01]  /*6310*/  LDCU UR4, c[0x0][0x3dc] ;  /* 0x00007b80ff0477ac */ /* 0x000e220008000800 */
[----:B------:R-:W-:Y:S01]  /*6320*/  LEA R32, R22, R33, 0x6 ;  /* 0x0000002116207211 */ /* 0x000fe200078e30ff */
[----:B------:R-:W-:Y:S03]  /*6330*/  BSSY.RECONVERGENT B0, `(.L_x_3087) ;  /* 0x000008d000007945 */ /* 0x000fe60003800200 */
[----:B------:R-:W-:-:S04]  /*6340*/  ISETP.NE.AND P0, PT, R32, R3, PT ;  /* 0x000000032000720c */ /* 0x000fc80003f05270 */
[----:B0-----:R-:W-:-:S13]  /*6350*/  ISETP.GE.OR P0, PT, R32, UR4, !P0 ;  /* 0x0000000420007c0c */ /* 0x001fda000c706670 */
[----:B------:R-:W-:Y:S05]  /*6360*/  @P0 BRA `(.L_x_3088) ;  /* 0x0000000800240947 */ /* 0x000fea0003800000 */
[----:B------:R-:W-:Y:S05]  /*6370*/  @!P2 BRA `(.L_x_3089) ;  /* 0x000000000028a947 */ /* 0x000fea0003800000 */
[----:B------:R-:W-:-:S07]  /*6380*/  MOV R0, RZ ;  /* 0x000000ff00007202 */ /* 0x000fce0000000f00 */
.L_x_3090:
        /* <DEDUP_REMOVED lines=9> */
.L_x_3089:
[----:B------:R-:W0:Y:S01]  /*6420*/  S2R R25, SR_CgaCtaId ;  /* 0x0000000000197919 */ /* 0x000e220000008800 */
        /* <DEDUP_REMOVED lines=9> */
[----:B-1----:R-:W-:-:S03]  /*64c0*/  FADD R31, -R9, R2 ;  /* 0x00000002091f7221 */ /* 0x002fc60000000100 */
[----:B------:R-:W-:Y:S01]  /*64d0*/  FMUL R2, R30, R30 ;  /* 0x0000001e1e027220 */ /* 0x000fe20000400000 */
[----:B--2---:R-:W-:-:S03]  /*64e0*/  FADD R29, -R11, R12 ;  /* 0x0000000c0b1d7221 */ /* 0x004fc60000000100 */
[----:B------:R-:W-:Y:S01]  /*64f0*/  FFMA R2, R31, R31, R2 ;  /* 0x0000001f1f027223 */ /* 0x000fe20000000002 */
[----:B------:R-:W-:-:S03]  /*6500*/  CS2R R12, SRZ ;  /* 0x00000000000c7805 */ /* 0x000fc6000001ff00 */
[----:B------:R-:W-:Y:S01]  /*6510*/  FFMA R28, R29, R29, R2 ;  /* 0x0000001d1d1c7223 */ /* 0x000fe20000000002 */
[----:B------:R-:W-:-:S04]  /*6520*/  HFMA2 R2, -RZ, RZ, 0, 0 ;  /* 0x00000000ff027431 */ /* 0x000fc800000001ff */
        /* <DEDUP_REMOVED lines=19> */
.L_x_3094:
[----:B------:R-:W-:Y:S01]  /*6660*/  FMUL.FTZ R35, R24, R13 ;  /* 0x0000000d18237220 */ /* 0x000fe20000410000 */
[----:B------:R-:W-:-:S03]  /*6670*/  FMUL.FTZ R2, R13, 0.5 ;  /* 0x3f0000000d027820 */ /* 0x000fc60000410000 */
[----:B------:R-:W-:-:S04]  /*6680*/  FFMA R0, -R35, R35, R24 ;  /* 0x0000002323007223 */ /* 0x000fc80000000118 */
[----:B------:R-:W-:-:S07]  /*6690*/  FFMA R35, R0, R2, R35 ;  /* 0x0000000200237223 */ /* 0x000fce0000000023 */
.L_x_3095:
[----:B------:R-:W-:Y:S05]  /*66a0*/  BSYNC.RECONVERGENT B1 ;  /* 0x0000000000017941 */ /* 0x000fea0003800200 */
.L_x_3093:
        /* <DEDUP_REMOVED lines=14> */
.L_x_3097:
[----:B------:R-:W0:Y:S02]  /*6790*/  MUFU.RCP R12, R15 ;  /* 0x0000000f000c7308 */ /* 0x000e240000001000 */
[----:B0-----:R-:W-:-:S04]  /*67a0*/  FFMA R0, R15, R12, -1 ;  /* 0xbf8000000f007423 */ /* 0x001fc8000000000c */
[----:B------:R-:W-:-:S04]  /*67b0*/  FADD.FTZ R13, -R0, -RZ ;  /* 0x800000ff000d7221 */ /* 0x000fc80000010100 */
[----:B------:R-:W-:-:S07]  /*67c0*/  FFMA R12, R12, R13, R12 ;  /* 0x0000000d0c0c7223 */ /* 0x000fce000000000c */
.L_x_3098:
[----:B------:R-:W-:Y:S05]  /*67d0*/  BSYNC.RECONVERGENT B1 ;  /* 0x0000000000017941 */ /* 0x000fea0003800200 */
.L_x_3096:
        /* <DEDUP_REMOVED lines=18> */
.L_x_3100:
[----:B------:R-:W-:Y:S05]  /*6900*/  BSYNC.RECONVERGENT B4 ;  /* 0x0000000000047941 */ /* 0x000fea0003800200 */
.L_x_3099:
        /* <DEDUP_REMOVED lines=12> */
.L_x_3102:
[----:B------:R-:W-:Y:S01]  /*69d0*/  FMUL.FTZ R15, R0, R13 ;  /* 0x0000000d000f7220 */ /* 0x000fe20000410000 */
[----:B------:R-:W-:-:S03]  /*69e0*/  FMUL.FTZ R2, R13, 0.5 ;  /* 0x3f0000000d027820 */ /* 0x000fc60000410000 */
[----:B------:R-:W-:-:S04]  /*69f0*/  FFMA R0, -R15, R15, R0 ;  /* 0x0000000f0f007223 */ /* 0x000fc80000000100 */
[----:B------:R-:W-:-:S07]  /*6a00*/  FFMA R15, R0, R2, R15 ;  /* 0x00000002000f7223 */ /* 0x000fce000000000f */
.L_x_3103:
[----:B------:R-:W-:Y:S05]  /*6a10*/  BSYNC.RECONVERGENT B1 ;  /* 0x0000000000017941 */ /* 0x000fea0003800200 */
.L_x_3101:
        /* <DEDUP_REMOVED lines=8> */
.L_x_3105:
[----:B------:R-:W0:Y:S02]  /*6aa0*/  MUFU.RCP R12, R15 ;  /* 0x0000000f000c7308 */ /* 0x000e240000001000 */
[----:B0-----:R-:W-:-:S04]  /*6ab0*/  FFMA R0, R12, R15, -1 ;  /* 0xbf8000000c007423 */ /* 0x001fc8000000000f */
[----:B------:R-:W-:-:S04]  /*6ac0*/  FADD.FTZ R13, -R0, -RZ ;  /* 0x800000ff000d7221 */ /* 0x000fc80000010100 */
[----:B------:R-:W-:-:S07]  /*6ad0*/  FFMA R12, R12, R13, R12 ;  /* 0x0000000d0c0c7223 */ /* 0x000fce000000000c */
.L_x_3106:
[----:B------:R-:W-:Y:S05]  /*6ae0*/  BSYNC.RECONVERGENT B1 ;  /* 0x0000000000017941 */ /* 0x000fea0003800200 */
.L_x_3104:
[----:B------:R-:W-:Y:S01]  /*6af0*/  FMUL.D4 R13, R14, 332.0635986328125 ;  /* 0x43a608240e0d7820 */ /* 0x000fe20000200000 */
[----:B------:R-:W-:Y:S01]  /*6b00*/  FMUL R2, R35, 4 ;  /* 0x4080000023027820 */ /* 0x000fe20000400000 */
[----:B------:R-:W-:Y:S02]  /*6b10*/  FFMA R15, R34, R34, -R34 ;  /* 0x00000022220f7223 */ /* 0x000fe40000000822 */
[----:B------:R-:W-:-:S04]  /*6b20*/  FMUL R13, R13, R12 ;  /* 0x0000000c0d0d7220 */ /* 0x000fc80000400000 */
[----:B------:R-:W-:-:S04]  /*6b30*/  FMUL R13, R13, R12 ;  /* 0x0000000c0d0d7220 */ /* 0x000fc80000400000 */
[--C-:B------:R-:W-:Y:S01]  /*6b40*/  FADD R0, R13, R13.reuse ;  /* 0x0000000d0d007221 */ /* 0x100fe20000000000 */
[----:B------:R-:W-:-:S03]  /*6b50*/  FFMA R15, R2, R15, R13 ;  /* 0x0000000f020f7223 */ /* 0x000fc6000000000d */
[----:B------:R-:W-:-:S04]  /*6b60*/  FFMA R0, R0, R12, R25 ;  /* 0x0000000c00007223 */ /* 0x000fc80000000019 */
[-C--:B------:R-:W-:Y:S01]  /*6b70*/  FMUL R2, R31, R0.reuse ;  /* 0x000000001f027220 */ /* 0x080fe20000400000 */
[-C--:B------:R-:W-:Y:S01]  /*6b80*/  FMUL R13, R30, R0.reuse ;  /* 0x000000001e0d7220 */ /* 0x080fe20000400000 */
[----:B------:R-:W-:-:S07]  /*6b90*/  FMUL R12, R29, R0 ;  /* 0x000000001d0c7220 */ /* 0x000fce0000400000 */
.L_x_3092:
[----:B------:R-:W-:Y:S05]  /*6ba0*/  BSYNC.RECONVERGENT B3 ;  /* 0x0000000000037941 */ /* 0x000fea0003800200 */
.L_x_3091:
[----:B------:R-:W-:Y:S01]  /*6bb0*/  ISETP.GT.AND P0, PT, R32, R3, PT ;  /* 0x000000032000720c */ /* 0x000fe20003f04270 */
[----:B------:R-:W-:Y:S01]  /*6bc0*/  FADD R7, R7, R2 ;  /* 0x0000000207077221 */ /* 0x000fe20000000000 */
[----:B------:R-:W-:Y:S01]  /*6bd0*/  FADD R6, R6, R13 ;  /* 0x0000000d06067221 */ /* 0x000fe20000000000 */
[----:B------:R-:W-:-:S10]  /*6be0*/  FADD R5, R5, R12 ;  /* 0x0000000c05057221 */ /* 0x000fd40000000000 */
[----:B------:R-:W-:-:S07]  /*6bf0*/  @P0 FADD R8, R8, R15 ;  /* 0x0000000f08080221 */ /* 0x000fce0000000000 */
.L_x_3088:
[----:B------:R-:W-:Y:S05]  /*6c00*/  BSYNC.RECONVERGENT B0 ;  /* 0x0000000000007941 */ /* 0x000fea0003800200 */
.L_x_3087:
[----:B------:R-:W-:-:S04]  /*6c10*/  IADD3 R33, PT, PT, R33, 0x1, RZ ;  /* 0x0000000121217810 */ /* 0x000fc80007ffe0ff */
[----:B------:R-:W-:-:S13]  /*6c20*/  ISETP.NE.AND P0, PT, R33, 0x40, PT ;  /* 0x000000402100780c */ /* 0x000fda0003f05270 */
[----:B------:R-:W-:Y:S05]  /*6c30*/  @P0 BRA `(.L_x_3107) ;  /* 0xfffffff400b40947 */ /* 0x000fea000383ffff */
.L_x_3086:
[----:B------:R-:W0:Y:S01]  /*6c40*/  LDCU UR5, c[0x0][0x3dc] ;  /* 0x00007b80ff0577ac */ /* 0x000e220008000800 */
[----:B------:R-:W-:Y:S01]  /*6c50*/  IADD3 R22, PT, PT, R22, 0x1, RZ ;  /* 0x0000000116167810 */ /* 0x000fe20007ffe0ff */
[----:B0-----:R-:W-:-:S04]  /*6c60*/  UIADD3 UR4, UPT, UPT, UR5, 0x3f, URZ ;  /* 0x0000003f05047890 */ /* 0x001fc8000fffe0ff */
[----:B------:R-:W-:Y:S01]  /*6c70*/  USHF.R.U32.HI UR4, URZ, 0x6, UR4 ;  /* 0x00000006ff047899 */ /* 0x000fe20008011604 */
[----:B------:R-:W-:Y:S05]  /*6c80*/  BAR.SYNC.DEFER_BLOCKING 0x0 ;  /* 0x0000000000007b1d */ /* 0x000fea0000010000 */
[----:B------:R-:W-:-:S13]  /*6c90*/  ISETP.NE.AND P0, PT, R22, UR4, PT ;  /* 0x0000000416007c0c */ /* 0x000fda000bf05270 */
[----:B------:R-:W-:Y:S05]  /*6ca0*/  @P0 BRA `(.L_x_3108) ;  /* 0xffffffdc00b00947 */ /* 0x000fea000383ffff */
.L_x_3054:
[----:B------:R0:W-:Y:S04]  /*6cb0*/  REDG.E.ADD.F32.FTZ.RN.STRONG.GPU desc[UR6][R20.64], R7 ;  /* 0x00000007140079a6 */ /* 0x0001e8000c12f306 */
[----:B------:R0:W-:Y:S04]  /*6cc0*/  REDG.E.ADD.F32.FTZ.RN.STRONG.GPU desc[UR6][R20.64+0x4], R6 ;  /* 0x00000406140079a6 */ /* 0x0001e8000c12f306 */
[----:B------:R0:W-:Y:S01]  /*6cd0*/  REDG.E.ADD.F32.FTZ.RN.STRONG.GPU desc[UR6][R20.64+0x8], R5 ;  /* 0x00000805140079a6 */ /* 0x0001e2000c12f306 */
[----:B--2---:R-:W-:Y:S01]  /*6ce0*/  MOV R0, 0x400 ;  /* 0x0000040000007802 */ /* 0x004fe20000000f00 */
[----:B-----5:R-:W2:Y:S03]  /*6cf0*/  S2R R9, SR_CgaCtaId ;  /* 0x0000000000097919 */ /* 0x020ea60000008800 */
[----:B------:R-:W-:-:S04]  /*6d00*/  IADD3 R0, PT, PT, R0, 0x700, RZ ;  /* 0x0000070000007810 */ /* 0x000fc80007ffe0ff */
[----:B0-2---:R-:W-:-:S07]  /*6d10*/  LEA R0, R9, R0, 0x18 ;  /* 0x0000000009007211 */ /* 0x005fce00078ec0ff */
.L_x_3109:
[----:B------:R-:W0:Y:S02]  /*6d20*/  LDS R6, [R0] ;  /* 0x0000000000067984 */ /* 0x000e240000000800 */
[----:B0-----:R-:W-:-:S05]  /*6d30*/  FADD R7, R8, R6 ;  /* 0x0000000608077221 */ /* 0x001fca0000000000 */
[----:B------:R-:W0:Y:S02]  /*6d40*/  ATOMS.CAST.SPIN P0, [R0], R6, R7 ;  /* 0x000000060000758d */ /* 0x000e240001800007 */
[----:B0-----:R-:W-:Y:S05]  /*6d50*/  @!P0 BRA `(.L_x_3109) ;  /* 0xfffffffc00f08947 */ /* 0x001fea000383ffff */
.L_x_3053:
[----:B------:R-:W-:Y:S01]  /*6d60*/  ISETP.GE.AND P0, PT, R3, UR5, PT ;  /* 0x0000000503007c0c */ /* 0x000fe2000bf06270 */
[----:B------:R-:W-:Y:S05]  /*6d70*/  WARPSYNC.ALL ;  /* 0x0000000000007948 */ /* 0x000fea0003800000 */
[----:B------:R-:W-:Y:S06]  /*6d80*/  BAR.SYNC.DEFER_BLOCKING 0x0 ;  /* 0x0000000000007b1d */ /* 0x000fec0000010000 */
[----:B------:R-:W-:Y:S04]  /*6d90*/  BSSY.RECONVERGENT B0, `(.L_x_3110) ;  /* 0x000004f000007945 */ /* 0x000fe80003800200 */
[----:B------:R-:W-:Y:S05]  /*6da0*/  @P0 BRA `(.L_x_3111) ;  /* 0x0000000400340947 */ /* 0x000fea0003800000 */
[----:B0----5:R-:W0:Y:S02]  /*6db0*/  LDC.64 R6, c[0x0][0x3c0] ;  /* 0x0000f000ff067b82 */ /* 0x021e240000000a00 */
[----:B0-----:R-:W-:-:S06]  /*6dc0*/  IMAD.WIDE R6, R3, 0x10, R6 ;  /* 0x0000001003067825 */ /* 0x001fcc00078e0206 */
[----:B------:R-:W3:Y:S01]  /*6dd0*/  LDG.E.CONSTANT R6, desc[UR6][R6.64+0xc] ;  /* 0x00000c0606067981 */ /* 0x000ee2000c1e9900 */
[----:B------:R-:W-:Y:S01]  /*6de0*/  BSSY.RECONVERGENT B1, `(.L_x_3112) ;  /* 0x000000e000017945 */ /* 0x000fe20003800200 */
[----:B---3--:R-:W-:-:S04]  /*6df0*/  FSETP.GEU.AND P0, PT, R6, 9.9999999747524270788e-07, PT ;  /* 0x358637bd0600780b */ /* 0x008fc80003f0e000 */
[----:B-1----:R-:W-:-:S04]  /*6e00*/  FSEL R15, R6, 12, P0 ;  /* 0x41400000060f7808 */ /* 0x002fc80000000000 */
[----:B--2---:R-:W-:-:S04]  /*6e10*/  IADD3 R0, PT, PT, R15, 0x1800000, RZ ;  /* 0x018000000f007810 */ /* 0x004fc80007ffe0ff */
[----:B------:R-:W-:-:S04]  /*6e20*/  LOP3.LUT R0, R0, 0x7f800000, RZ, 0xc0, !PT ;  /* 0x7f80000000007812 */ /* 0x000fc800078ec0ff */
[----:B------:R-:W-:-:S13]  /*6e30*/  ISETP.GT.U32.AND P0, PT, R0, 0x1ffffff, PT ;  /* 0x01ffffff0000780c */ /* 0x000fda0003f04070 */
[----:B------:R-:W-:Y:S05]  /*6e40*/  @P0 BRA `(.L_x_3113) ;  /* 0x00000000000c0947 */ /* 0x000fea0003800000 */
[----:B------:R-:W-:-:S07]  /*6e50*/  MOV R13, 0x6e70 ;  /* 0x00006e70000d7802 */ /* 0x000fce0000000f00 */
[----:B------:R-:W-:Y:S05]  /*6e60*/  CALL.REL.NOINC `($__internal_54_$__cuda_sm20_rcp_rn_f32_slowpath) ;  /* 0x0000000400387944 */ /* 0x000fea0003c00000 */
[----:B------:R-:W-:Y:S05]  /*6e70*/  BRA `(.L_x_3114) ;  /* 0x0000000000107947 */ /* 0x000fea0003800000 */
.L_x_3113:
[----:B------:R-:W0:Y:S02]  /*6e80*/  MUFU.RCP R12, R15 ;  /* 0x0000000f000c7308 */ /* 0x000e240000001000 */
[----:B0-----:R-:W-:-:S04]  /*6e90*/  FFMA R0, R15, R12, -1 ;  /* 0xbf8000000f007423 */ /* 0x001fc8000000000c */
[----:B------:R-:W-:-:S04]  /*6ea0*/  FADD.FTZ R5, -R0, -RZ ;  /* 0x800000ff00057221 */ /* 0x000fc80000010100 */
[----:B------:R-:W-:-:S07]  /*6eb0*/  FFMA R12, R12, R5, R12 ;  /* 0x000000050c0c7223 */ /* 0x000fce000000000c */
.L_x_3114:
[----:B------:R-:W-:Y:S05]  /*6ec0*/  BSYNC.RECONVERGENT B1 ;  /* 0x0000000000017941 */ /* 0x000fea0003800200 */
.L_x_3112:
[----:B------:R-:W0:Y:S01]  /*6ed0*/  LDC.64 R6, c[0x0][0x388] ;  /* 0x0000e200ff067b82 */ /* 0x000e220000000a00 */
[----:B------:R-:W2:Y:S04]  /*6ee0*/  LDG.E R14, desc[UR6][R20.64+0x4] ;  /* 0x00000406140e7981 */ /* 0x000ea8000c1e1900 */
[----:B------:R-:W3:Y:S03]  /*6ef0*/  LDG.E R2, desc[UR6][R20.64] ;  /* 0x0000000614027981 */ /* 0x000ee6000c1e1900 */
[----:B------:R-:W1:Y:S01]  /*6f00*/  LDC.64 R8, c[0x0][0x380] ;  /* 0x0000e000ff087b82 */ /* 0x000e620000000a00 */
[----:B------:R4:W5:Y:S07]  /*6f10*/  LDG.E R16, desc[UR6][R20.64+0x8] ;  /* 0x0000080614107981 */ /* 0x00096e000c1e1900 */
[----:B------:R-:W4:Y:S01]  /*6f20*/  LDC R0, c[0x0][0x3ec] ;  /* 0x0000fb00ff007b82 */ /* 0x000f220000000800 */
[----:B0-----:R-:W-:-:S05]  /*6f30*/  IMAD.WIDE R6, R3, 0xc, R6 ;  /* 0x0000000c03067825 */ /* 0x001fca00078e0206 */
[----:B------:R-:W2:Y:S01]  /*6f40*/  LDG.E R11, desc[UR6][R6.64+0x4] ;  /* 0x00000406060b7981 */ /* 0x000ea2000c1e1900 */
[----:B-1----:R-:W-:-:S03]  /*6f50*/  IMAD.WIDE R8, R3, 0xc, R8 ;  /* 0x0000000c03087825 */ /* 0x002fc600078e0208 */
[----:B------:R-:W3:Y:S04]  /*6f60*/  LDG.E R10, desc[UR6][R6.64] ;  /* 0x00000006060a7981 */ /* 0x000ee8000c1e1900 */
[----:B------:R-:W5:Y:S04]  /*6f70*/  LDG.E R13, desc[UR6][R6.64+0x8] ;  /* 0x00000806060d7981 */ /* 0x000f68000c1e1900 */
[----:B------:R-:W5:Y:S04]  /*6f80*/  LDG.E R17, desc[UR6][R8.64] ;  /* 0x0000000608117981 */ /* 0x000f68000c1e1900 */
[----:B------:R-:W5:Y:S04]  /*6f90*/  LDG.E R18, desc[UR6][R8.64+0x4] ;  /* 0x0000040608127981 */ /* 0x000f68000c1e1900 */
[----:B------:R-:W5:Y:S01]  /*6fa0*/  LDG.E R22, desc[UR6][R8.64+0x8] ;  /* 0x0000080608167981 */ /* 0x000f62000c1e1900 */
[----:B----4-:R-:W-:-:S04]  /*6fb0*/  FMUL R0, R0, 0.0010000000474974513054 ;  /* 0x3a83126f00007820 */ /* 0x010fc80000400000 */
[----:B------:R-:W-:-:S04]  /*6fc0*/  FMUL R3, R0, 0.00041840001358650624752 ;  /* 0x39db5cb300037820 */ /* 0x000fc80000400000 */
[----:B------:R-:W-:Y:S01]  /*6fd0*/  FMUL.D2 R3, R3, R12 ;  /* 0x0000000c03037220 */ /* 0x000fe20000300000 */
[----:B------:R-:W-:Y:S01]  /*6fe0*/  FMUL R15, R15, 0.5 ;  /* 0x3f0000000f0f7820 */ /* 0x000fe20000400000 */
[----:B------:R-:W-:Y:S02]  /*6ff0*/  BSSY.RECONVERGENT B3, `(.L_x_3115) ;  /* 0x0000020000037945 */ /* 0x000fe40003800200 */
[C---:B--2---:R-:W-:Y:S01]  /*7000*/  FFMA R11, R3.reuse, R14, R11 ;  /* 0x0000000e030b7223 */ /* 0x044fe2000000000b */
[----:B---3--:R-:W-:-:S03]  /*7010*/  FFMA R5, R3, R2, R10 ;  /* 0x0000000203057223 */ /* 0x008fc6000000000a */
[C---:B------:R-:W-:Y:S01]  /*7020*/  FFMA R21, R3.reuse, R14, R11 ;  /* 0x0000000e03157223 */ /* 0x040fe2000000000b */
[C---:B-----5:R-:W-:Y:S01]  /*7030*/  FFMA R13, R3.reuse, R16, R13 ;  /* 0x00000010030d7223 */ /* 0x060fe2000000000d */
[----:B------:R-:W-:Y:S01]  /*7040*/  FFMA R19, R3, R2, R5 ;  /* 0x0000000203137223 */ /* 0x000fe20000000005 */
[C---:B------:R-:W-:Y:S01]  /*7050*/  FFMA R17, R0.reuse, R5, R17 ;  /* 0x0000000500117223 */ /* 0x040fe20000000011 */
[C---:B------:R-:W-:Y:S01]  /*7060*/  FFMA R11, R0.reuse, R11, R18 ;  /* 0x0000000b000b7223 */ /* 0x040fe20000000012 */
[----:B------:R-:W-:Y:S01]  /*7070*/  FFMA R5, R0, R13, R22 ;  /* 0x0000000d00057223 */ /* 0x000fe20000000016 */
[----:B------:R-:W-:Y:S01]  /*7080*/  FMUL R0, R21, R21 ;  /* 0x0000001515007220 */ /* 0x000fe20000400000 */
[----:B------:R-:W-:-:S03]  /*7090*/  FFMA R3, R3, R16, R13 ;  /* 0x0000001003037223 */ /* 0x000fc6000000000d */
[----:B------:R-:W-:Y:S01]  /*70a0*/  FFMA R0, R19, R19, R0 ;  /* 0x0000001313007223 */ /* 0x000fe20000000000 */
[----:B------:R-:W-:-:S03]  /*70b0*/  HFMA2 R13, -RZ, RZ, 5.08203125, 629.5 ;  /* 0x451560ebff0d7431 */ /* 0x000fc600000001ff */
[----:B------:R-:W-:Y:S01]  /*70c0*/  FFMA R0, R3, R3, R0 ;  /* 0x0000000303007223 */ /* 0x000fe20000000000 */
[----:B------:R-:W-:Y:S01]  /*70d0*/  STG.E desc[UR6][R8.64], R17 ;  /* 0x0000001108007986 */ /* 0x000fe2000c101906 */
[----:B------:R-:W-:Y:S02]  /*70e0*/  MOV R10, 0x39db5cb3 ;  /* 0x39db5cb3000a7802 */ /* 0x000fe40000000f00 */
[----:B------:R-:W-:Y:S01]  /*70f0*/  FMUL R2, R0, R15 ;  /* 0x0000000f00027220 */ /* 0x000fe20000400000 */
[----:B------:R-:W-:Y:S04]  /*7100*/  STG.E desc[UR6][R8.64+0x4], R11 ;  /* 0x0000040b08007986 */ /* 0x000fe8000c101906 */
[----:B------:R0:W-:Y:S01]  /*7110*/  STG.E desc[UR6][R8.64+0x8], R5 ;  /* 0x0000080508007986 */ /* 0x0001e2000c101906 */
[----:B------:R-:W1:Y:S03]  /*7120*/  FCHK P0, R2, 0.00041840001358650624752 ;  /* 0x39db5cb302007902 */ /* 0x000e660000000000 */
[----:B------:R2:W-:Y:S04]  /*7130*/  STG.E desc[UR6][R6.64], R19 ;  /* 0x0000001306007986 */ /* 0x0005e8000c101906 */
[----:B------:R2:W-:Y:S04]  /*7140*/  STG.E desc[UR6][R6.64+0x4], R21 ;  /* 0x0000041506007986 */ /* 0x0005e8000c101906 */
[----:B------:R2:W-:Y:S01]  /*7150*/  STG.E desc[UR6][R6.64+0x8], R3 ;  /* 0x0000080306007986 */ /* 0x0005e2000c101906 */
[----:B------:R-:W-:-:S04]  /*7160*/  FFMA R10, R13, -R10, 1 ;  /* 0x3f8000000d0a7423 */ /* 0x000fc8000000080a */
[----:B0-----:R-:W-:-:S04]  /*7170*/  FFMA R5, R10, R13, 2390.057373046875 ;  /* 0x451560eb0a057423 */ /* 0x001fc8000000000d */
[----:B------:R-:W-:-:S04]  /*7180*/  FFMA R0, R2, R5, RZ ;  /* 0x0000000502007223 */ /* 0x000fc800000000ff */
[----:B------:R-:W-:-:S04]  /*7190*/  FFMA R8, R0, -0.00041840001358650624752, R2 ;  /* 0xb9db5cb300087823 */ /* 0x000fc80000000002 */
[----:B------:R-:W-:Y:S01]  /*71a0*/  FFMA R0, R5, R8, R0 ;  /* 0x0000000805007223 */ /* 0x000fe20000000000 */
[----:B-12---:R-:W-:Y:S06]  /*71b0*/  @!P0 BRA `(.L_x_3116) ;  /* 0x00000000000c8947 */ /* 0x006fec0003800000 */
[----:B------:R-:W-:Y:S02]  /*71c0*/  MOV R0, 0x39db5cb3 ;  /* 0x39db5cb300007802 */ /* 0x000fe40000000f00 */
[----:B------:R-:W-:-:S07]  /*71d0*/  MOV R15, 0x71f0 ;  /* 0x000071f0000f7802 */ /* 0x000fce0000000f00 */
[----:B------:R-:W-:Y:S05]  /*71e0*/  CALL.REL.NOINC `($__internal_56_$__cuda_sm3x_div_rn_noftz_f32_slowpath) ;  /* 0x0000000400847944 */ /* 0x000fea0003c00000 */
.L_x_3116:
[----:B------:R-:W-:Y:S05]  /*71f0*/  BSYNC.RECONVERGENT B3 ;  /* 0x0000000000037941 */ /* 0x000fea0003800200 */
.L_x_3115:
[----:B------:R-:W0:Y:S01]  /*7200*/  S2R R3, SR_CgaCtaId ;  /* 0x0000000000037919 */ /* 0x000e220000008800 */
[----:B------:R-:W-:-:S04]  /*7210*/  MOV R2, 0x400 ;  /* 0x0000040000027802 */ /* 0x000fc80000000f00 */
[----:B------:R-:W-:-:S04]  /*7220*/  IADD3 R2, PT, PT, R2, 0x704, RZ ;  /* 0x0000070402027810 */ /* 0x000fc80007ffe0ff */
[----:B0-----:R-:W-:-:S07]  /*7230*/  LEA R2, R3, R2, 0x18 ;  /* 0x0000000203027211 */ /* 0x001fce00078ec0ff */
.L_x_3117:
[----:B------:R-:W0:Y:S02]  /*7240*/  LDS R6, [R2] ;  /* 0x0000000002067984 */ /* 0x000e240000000800 */
[----:B0-----:R-:W-:-:S05]  /*7250*/  FADD R7, R0, R6 ;  /* 0x0000000600077221 */ /* 0x001fca0000000000 */
[----:B------:R-:W0:Y:S02]  /*7260*/  ATOMS.CAST.SPIN P0, [R2], R6, R7 ;  /* 0x000000060200758d */ /* 0x000e240001800007 */
[----:B0-----:R-:W-:Y:S05]  /*7270*/  @!P0 BRA `(.L_x_3117) ;  /* 0xfffffffc00f08947 */ /* 0x001fea000383ffff */
.L_x_3111:
[----:B------:R-:W-:Y:S05]  /*7280*/  BSYNC.RECONVERGENT B0 ;  /* 0x0000000000007941 */ /* 0x000fea0003800200 */
.L_x_3110:
[----:B------:R-:W-:Y:S01]  /*7290*/  BAR.SYNC.DEFER_BLOCKING 0x0 ;  /* 0x0000000000007b1d */ /* 0x000fe20000010000 */
[----:B------:R-:W-:-:S13]  /*72a0*/  ISETP.NE.AND P0, PT, R4, RZ, PT ;  /* 0x000000ff0400720c */ /* 0x000fda0003f05270 */
[----:B------:R-:W-:Y:S05]  /*72b0*/  @P0 EXIT ;  /* 0x000000000000094d */ /* 0x000fea0003800000 */
[----:B------:R-:W3:Y:S01]  /*72c0*/  S2UR UR5, SR_CgaCtaId ;  /* 0x00000000000579c3 */ /* 0x000ee20000008800 */
[----:B------:R-:W-:-:S07]  /*72d0*/  UMOV UR4, 0x400 ;  /* 0x0000040000047882 */ /* 0x000fce0000000000 */
[----:B------:R-:W4:Y:S08]  /*72e0*/  LDC.64 R2, c[0x0][0x398] ;  /* 0x0000e600ff027b82 */ /* 0x000f300000000a00 */
[----:B0-----:R-:W0:Y:S01]  /*72f0*/  LDC.64 R4, c[0x0][0x3a0] ;  /* 0x0000e800ff047b82 */ /* 0x001e220000000a00 */
[----:B---3--:R-:W-:-:S09]  /*7300*/  ULEA UR4, UR5, UR4, 0x18 ;  /* 0x0000000405047291 */ /* 0x008fd2000f8ec0ff */
[----:B-----5:R-:W4:Y:S04]  /*7310*/  LDS.64 R6, [UR4+0x700] ;  /* 0x00070004ff067984 */ /* 0x020f280008000a00 */
[----:B----4-:R-:W-:Y:S04]  /*7320*/  REDG.E.ADD.F32.FTZ.RN.STRONG.GPU desc[UR6][R2.64], R6 ;  /* 0x00000006020079a6 */ /* 0x010fe8000c12f306 */
[----:B0-----:R-:W-:Y:S01]  /*7330*/  REDG.E.ADD.F32.FTZ.RN.STRONG.GPU desc[UR6][R4.64], R7 ;  /* 0x00000007040079a6 */ /* 0x001fe2000c12f306 */
[----:B------:R-:W-:Y:S05]  /*7340*/  EXIT ;  /* 0x000000000000794d */ /* 0x000fea0003800000 */
        .weak           $__internal_54_$__cuda_sm20_rcp_rn_f32_slowpath
        .type           $__internal_54_$__cuda_sm20_rcp_rn_f32_slowpath,@function
        .size           $__internal_54_$__cuda_sm20_rcp_rn_f32_slowpath,($__internal_55_$__cuda_sm20_sqrt_rn_f32_slowpath - $__internal_54_$__cuda_sm20_rcp_rn_f32_slowpath)
$__internal_54_$__cuda_sm20_rcp_rn_f32_slowpath:
        /* <DEDUP_REMOVED lines=15> */
.L_x_3119:
        /* <DEDUP_REMOVED lines=33> */
.L_x_3121:
[----:B------:R0:W1:Y:S02]  /*7650*/  MUFU.RCP R12, R15 ;  /* 0x0000000f000c7308 */ /* 0x0000640000001000 */
.L_x_3120:
[----:B------:R-:W-:Y:S05]  /*7660*/  BSYNC.RECONVERGENT B2 ;  /* 0x0000000000027941 */ /* 0x000fea0003800200 */
.L_x_3118:
[----:B------:R-:W-:Y:S01]  /*7670*/  HFMA2 R45, -RZ, RZ, 0, 0 ;  /* 0x00000000ff2d7431 */ /* 0x000fe200000001ff */
[----:B------:R-:W-:-:S04]  /*7680*/  MOV R44, R13 ;  /* 0x0000000d002c7202 */ /* 0x000fc80000000f00 */
[----:B01----:R-:W-:Y:S05]  /*7690*/  RET.REL.NODEC R44 `(amber_mega_fused_hmc_step) ;  /* 0xffffff882c587950 */ /* 0x003fea0003c3ffff */
        .weak           $__internal_55_$__cuda_sm20_sqrt_rn_f32_slowpath
        .type           $__internal_55_$__cuda_sm20_sqrt_rn_f32_slowpath,@function
        .size           $__internal_55_$__cuda_sm20_sqrt_rn_f32_slowpath,($__internal_56_$__cuda_sm3x_div_rn_noftz_f32_slowpath - $__internal_55_$__cuda_sm20_sqrt_rn_f32_slowpath)
$__internal_55_$__cuda_sm20_sqrt_rn_f32_slowpath:
        /* <DEDUP_REMOVED lines=19> */
.L_x_3122:
[----:B------:R-:W-:Y:S01]  /*77d0*/  HFMA2 R13, -RZ, RZ, 0, 0 ;  /* 0x00000000ff0d7431 */ /* 0x000fe200000001ff */
[----:B------:R-:W-:-:S04]  /*77e0*/  MOV R12, R0 ;  /* 0x00000000000c7202 */ /* 0x000fc80000000f00 */
[----:B------:R-:W-:Y:S05]  /*77f0*/  RET.REL.NODEC R12 `(amber_mega_fused_hmc_step) ;  /* 0xffffff880c007950 */ /* 0x000fea0003c3ffff */
        .weak           $__internal_56_$__cuda_sm3x_div_rn_noftz_f32_slowpath
        .type           $__internal_56_$__cuda_sm3x_div_rn_noftz_f32_slowpath,@function
        .size           $__internal_56_$__cuda_sm3x_div_rn_noftz_f32_slowpath,(.L_x_3191 - $__internal_56_$__cuda_sm3x_div_rn_noftz_f32_slowpath)
$__internal_56_$__cuda_sm3x_div_rn_noftz_f32_slowpath:
[----:B------:R-:W-:Y:S01]  /*7800*/  SHF.R.U32.HI R13, RZ, 0x17, R0 ;  /* 0x00000017ff0d7819 */ /* 0x000fe20000011600 */
[----:B------:R-:W-:Y:S01]  /*7810*/  BSSY.RECONVERGENT B1, `(.L_x_3123) ;  /* 0x0000065000017945 */ /* 0x000fe20003800200 */
[----:B------:R-:W-:Y:S02]  /*7820*/  SHF.R.U32.HI R25, RZ, 0x17, R2 ;  /* 0x00000017ff197819 */ /* 0x000fe40000011602 */
[----:B------:R-:W-:Y:S02]  /*7830*/  LOP3.LUT R13, R13, 0xff, RZ, 0xc0, !PT ;  /* 0x000000ff0d0d7812 */ /* 0x000fe400078ec0ff */
[----:B------:R-:W-:Y:S02]  /*7840*/  LOP3.LUT R25, R25, 0xff, RZ, 0xc0, !PT ;  /* 0x000000ff19197812 */ /* 0x000fe400078ec0ff */
[----:B------:R-:W-:Y:S02]  /*7850*/  IADD3 R24, PT, PT, R13, -0x1, RZ ;  /* 0xffffffff0d187810 */ /* 0x000fe40007ffe0ff */
[----:B------:R-:W-:-:S02]  /*7860*/  IADD3 R12, PT, PT, R25, -0x1, RZ ;  /* 0xffffffff190c7810 */ /* 0x000fc40007ffe0ff */
[----:B------:R-:W-:Y:S02]  /*7870*/  ISETP.GT.U32.AND P0, PT, R24, 0xfd, PT ;  /* 0x000000fd1800780c */ /* 0x000fe40003f04070 */
[----:B------:R-:W-:Y:S02]  /*7880*/  MOV R26, R2 ;  /* 0x00000002001a7202 */ /* 0x000fe40000000f00 */
        /* <DEDUP_REMOVED lines=19> */
[----:B------:R-:W-:Y:S02]  /*79c0*/  IADD3 R12, PT, PT, R25, -0x1, RZ ;  /* 0xffffffff190c7810 */ /* 0x000fe40007ffe0ff */
[----:B------:R-:W-:Y:S02]  /*79d0*/  ISETP.GE.AND P1, PT, R24, RZ, PT ;  /* 0x000000ff1800720c */ /* 0x000fe40003f26270 */
[----:B------:R-:W-:-:S11]  /*79e0*/  ISETP.GE.AND P0, PT, R12, RZ, PT ;  /* 0x000000ff0c00720c */ /* 0x000fd60003f06270 */
[----:B------:R-:W-:Y:S02]  /*79f0*/  @!P1 FFMA R0, R0, 1.84467440737095516160e+19, RZ ;  /* 0x5f80000000009823 */ /* 0x000fe400000000ff */
[----:B------:R-:W-:Y:S01]  /*7a00*/  @P0 MOV R12, RZ ;  /* 0x000000ff000c0202 */ /* 0x000fe20000000f00 */
[----:B------:R-:W-:Y:S01]  /*7a10*/  @!P0 FFMA R26, R2, 1.84467440737095516160e+19, RZ ;  /* 0x5f800000021a8823 */ /* 0x000fe200000000ff */
[----:B------:R-:W-:-:S04]  /*7a20*/  @!P0 MOV R12, 0xffffffc0 ;  /* 0xffffffc0000c8802 */ /* 0x000fc80000000f00 */
[----:B------:R-:W-:-:S07]  /*7a30*/  @!P1 IADD3 R12, PT, PT, R12, 0x40, RZ ;  /* 0x000000400c0c9810 */ /* 0x000fce0007ffe0ff */
.L_x_3124:
        /* <DEDUP_REMOVED lines=32> */
[C---:B------:R-:W-:Y:S02]  /*7c40*/  ISETP.NE.AND P3, PT, R12.reuse, RZ, PT ;  /* 0x000000ff0c00720c */ /* 0x040fe40003f65270 */
[----:B------:R-:W-:Y:S02]  /*7c50*/  LOP3.LUT R13, R13, 0x7fffff, RZ, 0xc0, !PT ;  /* 0x007fffff0d0d7812 */ /* 0x000fe400078ec0ff */
[C---:B------:R-:W-:Y:S02]  /*7c60*/  ISETP.NE.AND P1, PT, R12.reuse, RZ, PT ;  /* 0x000000ff0c00720c */ /* 0x040fe40003f25270 */
[----:B------:R-:W-:Y:S02]  /*7c70*/  LOP3.LUT R24, R13, 0x800000, RZ, 0xfc, !PT ;  /* 0x008000000d187812 */ /* 0x000fe400078efcff */
[----:B------:R-:W-:-:S02]  /*7c80*/  IADD3 R13, PT, PT, R12, 0x20, RZ ;  /* 0x000000200c0d7810 */ /* 0x000fc40007ffe0ff */
        /* <DEDUP_REMOVED lines=14> */
.L_x_3131:
[----:B------:R-:W-:-:S04]  /*7d70*/  LOP3.LUT R2, R2, 0x80000000, RZ, 0xc0, !PT ;  /* 0x8000000002027812 */ /* 0x000fc800078ec0ff */
[----:B------:R-:W-:Y:S01]  /*7d80*/  LOP3.LUT R2, R2, 0x7f800000, RZ, 0xfc, !PT ;  /* 0x7f80000002027812 */ /* 0x000fe200078efcff */
[----:B------:R-:W-:Y:S06]  /*7d90*/  BRA `(.L_x_3132) ;  /* 0x0000000000047947 */ /* 0x000fec0003800000 */
.L_x_3130:
[----:B------:R-:W-:-:S07]  /*7da0*/  LEA R2, R13, R2, 0x17 ;  /* 0x000000020d027211 */ /* 0x000fce00078eb8ff */
.L_x_3132:
[----:B------:R-:W-:Y:S05]  /*7db0*/  BSYNC.RECONVERGENT B2 ;  /* 0x0000000000027941 */ /* 0x000fea0003800200 */
.L_x_3129:
[----:B------:R-:W-:Y:S01]  /*7dc0*/  MOV R0, R2 ;  /* 0x0000000200007202 */ /* 0x000fe20000000f00 */
[----:B------:R-:W-:Y:S06]  /*7dd0*/  BRA `(.L_x_3133) ;  /* 0x0000000000207947 */ /* 0x000fec0003800000 */
.L_x_3128:
[----:B------:R-:W-:-:S04]  /*7de0*/  LOP3.LUT R0, R0, 0x80000000, R26, 0x48, !PT ;  /* 0x8000000000007812 */ /* 0x000fc800078e481a */
[----:B------:R-:W-:Y:S01]  /*7df0*/  LOP3.LUT R0, R0, 0x7f800000, RZ, 0xfc, !PT ;  /* 0x7f80000000007812 */ /* 0x000fe200078efcff */
[----:B------:R-:W-:Y:S06]  /*7e00*/  BRA `(.L_x_3133) ;  /* 0x0000000000147947 */ /* 0x000fec0003800000 */
.L_x_3127:
[----:B------:R-:W-:Y:S01]  /*7e10*/  LOP3.LUT R0, R0, 0x80000000, R26, 0x48, !PT ;  /* 0x8000000000007812 */ /* 0x000fe200078e481a */
[----:B------:R-:W-:Y:S06]  /*7e20*/  BRA `(.L_x_3133) ;  /* 0x00000000000c7947 */ /* 0x000fec0003800000 */
.L_x_3126:
[----:B------:R-:W0:Y:S01]  /*7e30*/  MUFU.RSQ R0, -QNAN ;  /* 0xffc0000000007908 */ /* 0x000e220000001400 */
[----:B------:R-:W-:Y:S05]  /*7e40*/  BRA `(.L_x_3133) ;  /* 0x0000000000047947 */ /* 0x000fea0003800000 */
.L_x_3125:
[----:B------:R-:W-:-:S07]  /*7e50*/  FADD.FTZ R0, R2, R0 ;  /* 0x0000000002007221 */ /* 0x000fce0000010000 */
.L_x_3133:
[----:B------:R-:W-:Y:S05]  /*7e60*/  BSYNC.RECONVERGENT B1 ;  /* 0x0000000000017941 */ /* 0x000fea0003800200 */
.L_x_3123:
[----:B------:R-:W-:Y:S01]  /*7e70*/  HFMA2 R13, -RZ, RZ, 0, 0 ;  /* 0x00000000ff0d7431 */ /* 0x000fe200000001ff */
[----:B------:R-:W-:-:S04]  /*7e80*/  MOV R12, R15 ;  /* 0x0000000f000c7202 */ /* 0x000fc80000000f00 */
[----:B0-----:R-:W-:Y:S05]  /*7e90*/  RET.REL.NODEC R12 `(amber_mega_fused_hmc_step) ;  /* 0xffffff800c587950 */ /* 0x001fea0003c3ffff */
.L_x_3134:
        /* <DEDUP_REMOVED lines=14> */
.L_x_3191:


//--------------------- .nv.global.init           --------------------------
	.section	.nv.global.init,"aw",@progbits
	.align	4
.nv.global.init:
	.type		d_ewald_beta,@object
	.size		d_ewald_beta,(__cudart_i2opi_f - d_ewald_beta)
d_ewald_beta:
        /*0000*/ 	.byte	0x7b, 0x14, 0xae, 0x3e
	.type		__cudart_i2opi_f,@object
	.size		__cudart_i2opi_f,(.L_5 - __cudart_i2opi_f)
__cudart_i2opi_f:
        /*0004*/ 	.byte	0x41, 0x90, 0x43, 0x3c, 0x99, 0x95, 0x62, 0xdb, 0xc0, 0xdd, 0x34, 0xf5, 0xd1, 0x57, 0x27, 0xfc
        /*0014*/ 	.byte	0x29, 0x15, 0x44, 0x4e, 0x6e, 0x83, 0xf9, 0xa2
.L_5:


//--------------------- .nv.shared.mega_fused_md_step_mixed --------------------------
	.section	.nv.shared.mega_fused_md_step_mixed,"aw",@nobits
	.sectionflags	@""
	.align	4
.nv.shared.mega_fused_md_step_mixed:
	.zero		2312


//--------------------- .nv.shared.reserved.0     --------------------------
	.section	.nv.shared.reserved.0,"aw",@nobits
	.weak		__nv_reservedSMEM_offset_0_alias
	.size		__nv_reservedSMEM_offset_0_alias, 0, 64
	.other		__nv_reservedSMEM_offset_0_alias,@"STO_CUDA_RESERVED_SHARED STV_DEFAULT"
__nv_reservedSMEM_offset_0_alias:
	.zero		0
	.zero		64


//--------------------- .nv.global                --------------------------
	.section	.nv.global,"aw",@nobits
	.align	4
.nv.global:
	.type		d_use_pbc,@object
	.size		d_use_pbc,(d_use_pme - d_use_pbc)
d_use_pbc:
	.zero		4
	.type		d_use_pme,@object
	.size		d_use_pme,(d_box_dims - d_use_pme)
d_use_pme:
	.zero		4
	.type		d_box_dims,@object
	.size		d_box_dims,(d_box_inv - d_box_dims)
d_box_dims:
	.zero		12
	.type		d_box_inv,@object
	.size		d_box_inv,(.L_1 - d_box_inv)
d_box_inv:
	.zero		12
.L_1:


//--------------------- .nv.shared.mega_fused_md_step_tiled --------------------------
	.section	.nv.shared.mega_fused_md_step_tiled,"aw",@nobits
	.sectionflags	@""
	.align	128
.nv.shared.mega_fused_md_step_tiled:
	.zero		7176


//--------------------- .nv.shared.mega_fused_md_step --------------------------
	.section	.nv.shared.mega_fused_md_step,"aw",@nobits
	.sectionflags	@""
	.align	4
.nv.shared.mega_fused_md_step:
	.zero		2568


//--------------------- .nv.shared.compute_forces_mixed --------------------------
	.section	.nv.shared.compute_forces_mixed,"aw",@nobits
	.sectionflags	@""
	.align	4
.nv.shared.compute_forces_mixed:
	.zero		2304


//--------------------- .nv.shared.compute_forces_only --------------------------
	.section	.nv.shared.compute_forces_only,"aw",@nobits
	.sectionflags	@""
	.align	4
.nv.shared.compute_forces_only:
	.zero		2560


//--------------------- .nv.shared.amber_tda_biased_hmc_step_flat --------------------------
	.section	.nv.shared.amber_tda_biased_hmc_step_flat,"aw",@nobits
	.sectionflags	@""
	.align	4
.nv.shared.amber_tda_biased_hmc_step_flat:
	.zero		2568


//--------------------- .nv.shared.amber_respa_hmc_step_flat --------------------------
	.section	.nv.shared.amber_respa_hmc_step_flat,"aw",@nobits
	.sectionflags	@""
	.align	4
.nv.shared.amber_respa_hmc_step_flat:
	.zero		2560


//--------------------- .nv.shared.amber_steepest_descent_step --------------------------
	.section	.nv.shared.amber_steepest_descent_step,"aw",@nobits
	.sectionflags	@""
	.align	4
.nv.shared.amber_steepest_descent_step:
	.zero		2560


//--------------------- .nv.shared.apply_thermostat_flat --------------------------
	.section	.nv.shared.apply_thermostat_flat,"aw",@nobits
	.sectionflags	@""
	.align	4
.nv.shared.apply_thermostat_flat:
	.zero		1028


//--------------------- .nv.shared.amber_mega_fused_hmc_step_flat --------------------------
	.section	.nv.shared.amber_mega_fused_hmc_step_flat,"aw",@nobits
	.sectionflags	@""
	.align	4
.nv.shared.amber_mega_fused_hmc_step_flat:
	.zero		2560


//--------------------- .nv.shared.compute_bounding_box --------------------------
	.section	.nv.shared.compute_bounding_box,"aw",@nobits
	.sectionflags	@""
	.align	4
.nv.shared.compute_bounding_box:
	.zero		7168


//--------------------- .nv.shared.apply_thermostat --------------------------
	.section	.nv.shared.apply_thermostat,"aw",@nobits
	.sectionflags	@""
	.align	4
.nv.shared.apply_thermostat:
	.zero		1028


//--------------------- .nv.shared.amber_mega_fused_hmc_step --------------------------
	.section	.nv.shared.amber_mega_fused_hmc_step,"aw",@nobits
	.sectionflags	@""
	.align	8
.nv.shared.amber_mega_fused_hmc_step:
	.zero		2824


//--------------------- .nv.constant0.mega_fused_md_step_mixed --------------------------
	.section	.nv.constant0.mega_fused_md_step_mixed,"a",@progbits
	.sectionflags	@""
	.align	4
.nv.constant0.mega_fused_md_step_mixed:
	.zero		1108


//--------------------- .nv.constant0.mega_fused_md_step_tiled --------------------------
	.section	.nv.constant0.mega_fused_md_step_tiled,"a",@progbits
	.sectionflags	@""
	.align	4
.nv.constant0.mega_fused_md_step_tiled:
	.zero		1088


//--------------------- .nv.constant0.fused_constraints_kernel --------------------------
	.section	.nv.constant0.fused_constraints_kernel,"a",@progbits
	.sectionflags	@""
	.align	4
.nv.constant0.fused_constraints_kernel:
	.zero		968


//--------------------- .nv.constant0.mega_fused_md_step --------------------------
	.section	.nv.constant0.mega_fused_md_step,"a",@progbits
	.sectionflags	@""
	.align	4
.nv.constant0.mega_fused_md_step:
	.zero		1108


//--------------------- .nv.constant0.compute_forces_mixed --------------------------
	.section	.nv.constant0.compute_forces_mixed,"a",@progbits
	.sectionflags	@""
	.align	4
.nv.constant0.compute_forces_mixed:
	.zero		1056


//--------------------- .nv.constant0.save_positions_at_build --------------------------
	.section	.nv.constant0.save_positions_at_build,"a",@progbits
	.sectionflags	@""
	.align	4
.nv.constant0.save_positions_at_build:
	.zero		916


//--------------------- .nv.constant0.compute_max_displacement --------------------------
	.section	.nv.constant0.compute_max_displacement,"a",@progbits
	.sectionflags	@""
	.align	4
.nv.constant0.compute_max_displacement:
	.zero		924


//--------------------- .nv.constant0.reset_max_displacement --------------------------
	.section	.nv.constant0.reset_max_displacement,"a",@progbits
	.sectionflags	@""
	.align	4
.nv.constant0.reset_max_displacement:
	.zero		904


//--------------------- .nv.constant0.remove_com_velocity --------------------------
	.section	.nv.constant0.remove_com_velocity,"a",@progbits
	.sectionflags	@""
	.align	4
.nv.constant0.remove_com_velocity:
	.zero		916


//--------------------- .nv.constant0.compute_com_velocity --------------------------
	.section	.nv.constant0.compute_com_velocity,"a",@progbits
	.sectionflags	@""
	.align	4
.nv.constant0.compute_com_velocity:
	.zero		924


//--------------------- .nv.constant0.wrap_positions_kernel --------------------------
	.section	.nv.constant0.wrap_positions_kernel,"a",@progbits
	.sectionflags	@""
	.align	4
.nv.constant0.wrap_positions_kernel:
	.zero		908


//--------------------- .nv.constant0.velocity_verlet_step2 --------------------------
	.section	.nv.constant0.velocity_verlet_step2,"a",@progbits
	.sectionflags	@""
	.align	4
.nv.constant0.velocity_verlet_step2:
	.zero		948


//--------------------- .nv.constant0.velocity_verlet_step1 --------------------------
	.section	.nv.constant0.velocity_verlet_step1,"a",@progbits
	.sectionflags	@""
	.align	4
.nv.constant0.velocity_verlet_step1:
	.zero		936


//--------------------- .nv.constant0.compute_forces_only --------------------------
	.section	.nv.constant0.compute_forces_only,"a",@progbits
	.sectionflags	@""
	.align	4
.nv.constant0.compute_forces_only:
	.zero		1048


//--------------------- .nv.constant0.execute_replica_swaps --------------------------
	.section	.nv.constant0.execute_replica_swaps,"a",@progbits
	.sectionflags	@""
	.align	4
.nv.constant0.execute_replica_swaps:
	.zero		936


//--------------------- .nv.constant0.compute_replica_exchange_probabilities --------------------------
	.section	.nv.constant0.compute_replica_exchange_probabilities,"a",@progbits
	.sectionflags	@""
	.align	4
.nv.constant0.compute_replica_exchange_probabilities:
	.zero		944


//--------------------- .nv.constant0.amber_tda_biased_hmc_step_flat --------------------------
	.section	.nv.constant0.amber_tda_biased_hmc_step_flat,"a",@progbits
	.sectionflags	@""
	.align	4
.nv.constant0.amber_tda_biased_hmc_step_flat:
	.zero		1140


//--------------------- .nv.constant0.ghmc_partial_momentum_refresh --------------------------
	.section	.nv.constant0.ghmc_partial_momentum_refresh,"a",@progbits
	.sectionflags	@""
	.align	4
.nv.constant0.ghmc_partial_momentum_refresh:
	.zero		936


//--------------------- .nv.constant0.amber_respa_hmc_step_flat --------------------------
	.section	.nv.constant0.amber_respa_hmc_step_flat,"a",@progbits
	.sectionflags	@""
	.align	4
.nv.constant0.amber_respa_hmc_step_flat:
	.zero		1096


//--------------------- .nv.constant0.amber_steepest_descent_step --------------------------
	.section	.nv.constant0.amber_steepest_descent_step,"a",@progbits
	.sectionflags	@""
	.align	4
.nv.constant0.amber_steepest_descent_step:
	.zero		1052


//--------------------- .nv.constant0.apply_thermostat_flat --------------------------
	.section	.nv.constant0.apply_thermostat_flat,"a",@progbits
	.sectionflags	@""
	.align	4
.nv.constant0.apply_thermostat_flat:
	.zero		928


//--------------------- .nv.constant0.initialize_velocities_flat --------------------------
	.section	.nv.constant0.initialize_velocities_flat,"a",@progbits
	.sectionflags	@""
	.align	4
.nv.constant0.initialize_velocities_flat:
	.zero		928


//--------------------- .nv.constant0.apply_position_restraints --------------------------
	.section	.nv.constant0.apply_position_restraints,"a",@progbits
	.sectionflags	@""
	.align	4
.nv.constant0.apply_position_restraints:
	.zero		944


//--------------------- .nv.constant0.set_pbc_box --------------------------
	.section	.nv.constant0.set_pbc_box,"a",@progbits
	.sectionflags	@""
	.align	4
.nv.constant0.set_pbc_box:
	.zero		912


//--------------------- .nv.constant0.amber_mega_fused_hmc_step_flat --------------------------
	.section	.nv.constant0.amber_mega_fused_hmc_step_flat,"a",@progbits
	.sectionflags	@""
	.align	4
.nv.constant0.amber_mega_fused_hmc_step_flat:
	.zero		1088


//--------------------- .nv.constant0.check_neighbor_overflow --------------------------
	.section	.nv.constant0.check_neighbor_overflow,"a",@progbits
	.sectionflags	@""
	.align	4
.nv.constant0.check_neighbor_overflow:
	.zero		916


//--------------------- .nv.constant0.build_neighbor_list --------------------------
	.section	.nv.constant0.build_neighbor_list,"a",@progbits
	.sectionflags	@""
	.align	4
.nv.constant0.build_neighbor_list:
	.zero		980


//--------------------- .nv.constant0.build_cell_list --------------------------
	.section	.nv.constant0.build_cell_list,"a",@progbits
	.sectionflags	@""
	.align	4
.nv.constant0.build_cell_list:
	.zero		956


//--------------------- .nv.constant0.compute_bounding_box --------------------------
	.section	.nv.constant0.compute_bounding_box,"a",@progbits
	.sectionflags	@""
	.align	4
.nv.constant0.compute_bounding_box:
	.zero		924


//--------------------- .nv.constant0.initialize_velocities --------------------------
	.section	.nv.constant0.initialize_velocities,"a",@progbits
	.sectionflags	@""
	.align	4
.nv.constant0.initialize_velocities:
	.zero		928


//--------------------- .nv.constant0.apply_thermostat --------------------------
	.section	.nv.constant0.apply_thermostat,"a",@progbits
	.sectionflags	@""
	.align	4
.nv.constant0.apply_thermostat:
	.zero		928


//--------------------- .nv.constant0.zero_energies --------------------------
	.section	.nv.constant0.zero_energies,"a",@progbits
	.sectionflags	@""
	.align	4
.nv.constant0.zero_energies:
	.zero		912


//--------------------- .nv.constant0.amber_mega_fused_hmc_step --------------------------
	.section	.nv.constant0.amber_mega_fused_hmc_step,"a",@progbits
	.sectionflags	@""
	.align	4
.nv.constant0.amber_mega_fused_hmc_step:
	.zero		1012


//--------------------- SYMBOLS --------------------------

	.type		.nv.reservedSmem.offset0,@object
	.size		.nv.reservedSmem.offset0,0x4
	.type		.nv.reservedSmem.cap,@object
	.size		.nv.reservedSmem.cap,0x4
